	.target	sm_90a

	.elftype	@"ET_EXEC"


//--------------------- .note.nv.tkinfo           --------------------------
	.section	.note.nv.tkinfo,"",@"SHT_NOTE"
	.sectionflags	@"SHF_NOTE_NV_TKINFO"
	.tkinfo
        /*0018*/ 	.word	0x00000002
        /*0030*/ 	.string	""
        /*0030*/ 	.string	"ptxas"
        /*0030*/ 	.string	"Cuda compilation tools, release 13.0, V13.0.88"
        /*0030*/ 	.string	"Build cuda_13.0.r13.0/compiler.36424714_0"
        /*0030*/ 	.string	"-arch sm_90a -m 64 "



//--------------------- .note.nv.cuinfo           --------------------------
	.section	.note.nv.cuinfo,"",@"SHT_NOTE"
	.sectionflags	@"SHF_NOTE_NV_CUINFO"
        /*0018*/ 	.short	0x0002
        /*001a*/ 	.short	0x005a
        /*001c*/ 	.short	0x0082
	.zero		2


//--------------------- .nv.info                  --------------------------
	.section	.nv.info,"",@"SHT_CUDA_INFO"
	.align	4


	//----- nvinfo : EIATTR_REGCOUNT
	.align		4
        /*0000*/ 	.byte	0x04, 0x2f
        /*0002*/ 	.short	(.L_15 - .L_14)
	.align		4
.L_14:
        /*0004*/ 	.word	index@(_ZN7cutlass13device_kernelINS_4gemm6kernel13GemmUniversalIN4cute5tupleIJiiiiEEENS1_10collective13CollectiveMmaINS1_34MainloopSm90TmaGmmaWarpSpecializedILi2ENS5_IJNS4_1CILi2EEENSA_ILi1EEESC_EEENS1_35KernelTmaWarpSpecializedCooperativeEEENS5_IJNSA_ILi512EEENSA_ILi384EEENSA_ILi64EEEEEENS_6half_tENS5_IJlSC_lEEESK_SL_NS4_8TiledMMAINS4_8MMA_AtomIJNS4_4SM904GMMA26MMA_64x192x16_F32F16F16_SSILNSP_5MajorE0ELSR_0ELNSP_7ScaleInE1ELSS_1EEEEEENS4_6LayoutISD_NS5_IJSC_NSA_ILi0EEESW_EEEEENS5_IJNS4_10UnderscoreESZ_SZ_EEEEENS4_13SM90_TMA_LOADENS4_14ComposedLayoutINS4_7SwizzleILi3ELi4ELi3EEENS4_18smem_ptr_flag_bitsILi16EEENSV_INS5_IJNSA_ILi8EEESI_EEENS5_IJSI_SC_EEEEEEEvNS4_8identityENS4_23SM90_TMA_LOAD_MULTICASTES1C_vS1D_EENS_8epilogue10collective6detail29Sm90TmaWarpSpecializedAdapterINS1H_15DefaultEpilogueISK_SL_SL_NS1G_6thread17LinearCombinationISK_Li1EffLNS1L_9ScaleType4KindE0ELNS_15FloatRoundStyleE2ESK_EENS1_15EpilogueDefaultEEEEEvvEEEEvNT_6ParamsE)
        /*0008*/ 	.word	0x000000a8


	//----- nvinfo : EIATTR_FRAME_SIZE
	.align		4
.L_15:
        /*000c*/ 	.byte	0x04, 0x11
        /*000e*/ 	.short	(.L_17 - .L_16)
	.align		4
.L_16:
        /*0010*/ 	.word	index@(_ZN7cutlass13device_kernelINS_4gemm6kernel13GemmUniversalIN4cute5tupleIJiiiiEEENS1_10collective13CollectiveMmaINS1_34MainloopSm90TmaGmmaWarpSpecializedILi2ENS5_IJNS4_1CILi2EEENSA_ILi1EEESC_EEENS1_35KernelTmaWarpSpecializedCooperativeEEENS5_IJNSA_ILi512EEENSA_ILi384EEENSA_ILi64EEEEEENS_6half_tENS5_IJlSC_lEEESK_SL_NS4_8TiledMMAINS4_8MMA_AtomIJNS4_4SM904GMMA26MMA_64x192x16_F32F16F16_SSILNSP_5MajorE0ELSR_0ELNSP_7ScaleInE1ELSS_1EEEEEENS4_6LayoutISD_NS5_IJSC_NSA_ILi0EEESW_EEEEENS5_IJNS4_10UnderscoreESZ_SZ_EEEEENS4_13SM90_TMA_LOADENS4_14ComposedLayoutINS4_7SwizzleILi3ELi4ELi3EEENS4_18smem_ptr_flag_bitsILi16EEENSV_INS5_IJNSA_ILi8EEESI_EEENS5_IJSI_SC_EEEEEEEvNS4_8identityENS4_23SM90_TMA_LOAD_MULTICASTES1C_vS1D_EENS_8epilogue10collective6detail29Sm90TmaWarpSpecializedAdapterINS1H_15DefaultEpilogueISK_SL_SL_NS1G_6thread17LinearCombinationISK_Li1EffLNS1L_9ScaleType4KindE0ELNS_15FloatRoundStyleE2ESK_EENS1_15EpilogueDefaultEEEEEvvEEEEvNT_6ParamsE)
        /*0014*/ 	.word	0x00002be8


	//----- nvinfo : EIATTR_MIN_STACK_SIZE
	.align		4
.L_17:
        /*0018*/ 	.byte	0x04, 0x12
        /*001a*/ 	.short	(.L_19 - .L_18)
	.align		4
.L_18:
        /*001c*/ 	.word	index@(_ZN7cutlass13device_kernelINS_4gemm6kernel13GemmUniversalIN4cute5tupleIJiiiiEEENS1_10collective13CollectiveMmaINS1_34MainloopSm90TmaGmmaWarpSpecializedILi2ENS5_IJNS4_1CILi2EEENSA_ILi1EEESC_EEENS1_35KernelTmaWarpSpecializedCooperativeEEENS5_IJNSA_ILi512EEENSA_ILi384EEENSA_ILi64EEEEEENS_6half_tENS5_IJlSC_lEEESK_SL_NS4_8TiledMMAINS4_8MMA_AtomIJNS4_4SM904GMMA26MMA_64x192x16_F32F16F16_SSILNSP_5MajorE0ELSR_0ELNSP_7ScaleInE1ELSS_1EEEEEENS4_6LayoutISD_NS5_IJSC_NSA_ILi0EEESW_EEEEENS5_IJNS4_10UnderscoreESZ_SZ_EEEEENS4_13SM90_TMA_LOADENS4_14ComposedLayoutINS4_7SwizzleILi3ELi4ELi3EEENS4_18smem_ptr_flag_bitsILi16EEENSV_INS5_IJNSA_ILi8EEESI_EEENS5_IJSI_SC_EEEEEEEvNS4_8identityENS4_23SM90_TMA_LOAD_MULTICASTES1C_vS1D_EENS_8epilogue10collective6detail29Sm90TmaWarpSpecializedAdapterINS1H_15DefaultEpilogueISK_SL_SL_NS1G_6thread17LinearCombinationISK_Li1EffLNS1L_9ScaleType4KindE0ELNS_15FloatRoundStyleE2ESK_EENS1_15EpilogueDefaultEEEEEvvEEEEvNT_6ParamsE)
        /*0020*/ 	.word	0x00002be8
.L_19:


//--------------------- .nv.compat                --------------------------
	.section	.nv.compat,"",@"SHT_CUDA_COMPAT_INFO"
	.align	4
        /*0000*/ 	.byte	0x02, 0x09, 0x01, 0x00, 0x02, 0x02, 0x04, 0x00, 0x02, 0x05, 0x05, 0x00, 0x03, 0x07, 0x01, 0x01
        /*0010*/ 	.byte	0x02, 0x03, 0x01, 0x00, 0x02, 0x06, 0x01, 0x00, 0x04, 0x0b, 0x08, 0x00, 0x00, 0x00, 0x00, 0x00
        /*0020*/ 	.byte	0x00, 0x00, 0x00, 0x00


//--------------------- .nv.info._ZN7cutlass13device_kernelINS_4gemm6kernel13GemmUniversalIN4cute5tupleIJiiiiEEENS1_10collective13CollectiveMmaINS1_34MainloopSm90TmaGmmaWarpSpecializedILi2ENS5_IJNS4_1CILi2EEENSA_ILi1EEESC_EEENS1_35KernelTmaWarpSpecializedCooperativeEEENS5_IJNSA_ILi512EEENSA_ILi384EEENSA_ILi64EEEEEENS_6half_tENS5_IJlSC_lEEESK_SL_NS4_8TiledMMAINS4_8MMA_AtomIJNS4_4SM904GMMA26MMA_64x192x16_F32F16F16_SSILNSP_5MajorE0ELSR_0ELNSP_7ScaleInE1ELSS_1EEEEEENS4_6LayoutISD_NS5_IJSC_NSA_ILi0EEESW_EEEEENS5_IJNS4_10UnderscoreESZ_SZ_EEEEENS4_13SM90_TMA_LOADENS4_14ComposedLayoutINS4_7SwizzleILi3ELi4ELi3EEENS4_18smem_ptr_flag_bitsILi16EEENSV_INS5_IJNSA_ILi8EEESI_EEENS5_IJSI_SC_EEEEEEEvNS4_8identityENS4_23SM90_TMA_LOAD_MULTICASTES1C_vS1D_EENS_8epilogue10collective6detail29Sm90TmaWarpSpecializedAdapterINS1H_15DefaultEpilogueISK_SL_SL_NS1G_6thread17LinearCombinationISK_Li1EffLNS1L_9ScaleType4KindE0ELNS_15FloatRoundStyleE2ESK_EENS1_15EpilogueDefaultEEEEEvvEEEEvNT_6ParamsE --------------------------
	.section	.nv.info._ZN7cutlass13device_kernelINS_4gemm6kernel13GemmUniversalIN4cute5tupleIJiiiiEEENS1_10collective13CollectiveMmaINS1_34MainloopSm90TmaGmmaWarpSpecializedILi2ENS5_IJNS4_1CILi2EEENSA_ILi1EEESC_EEENS1_35KernelTmaWarpSpecializedCooperativeEEENS5_IJNSA_ILi512EEENSA_ILi384EEENSA_ILi64EEEEEENS_6half_tENS5_IJlSC_lEEESK_SL_NS4_8TiledMMAINS4_8MMA_AtomIJNS4_4SM904GMMA26MMA_64x192x16_F32F16F16_SSILNSP_5MajorE0ELSR_0ELNSP_7ScaleInE1ELSS_1EEEEEENS4_6LayoutISD_NS5_IJSC_NSA_ILi0EEESW_EEEEENS5_IJNS4_10UnderscoreESZ_SZ_EEEEENS4_13SM90_TMA_LOADENS4_14ComposedLayoutINS4_7SwizzleILi3ELi4ELi3EEENS4_18smem_ptr_flag_bitsILi16EEENSV_INS5_IJNSA_ILi8EEESI_EEENS5_IJSI_SC_EEEEEEEvNS4_8identityENS4_23SM90_TMA_LOAD_MULTICASTES1C_vS1D_EENS_8epilogue10collective6detail29Sm90TmaWarpSpecializedAdapterINS1H_15DefaultEpilogueISK_SL_SL_NS1G_6thread17LinearCombinationISK_Li1EffLNS1L_9ScaleType4KindE0ELNS_15FloatRoundStyleE2ESK_EENS1_15EpilogueDefaultEEEEEvvEEEEvNT_6ParamsE,"",@"SHT_CUDA_INFO"
	.sectionflags	@""
	.align	4


	//----- nvinfo : EIATTR_CUDA_API_VERSION
	.align		4
        /*0000*/ 	.byte	0x04, 0x37
        /*0002*/ 	.short	(.L_21 - .L_20)
.L_20:
        /*0004*/ 	.word	0x00000082


	//----- nvinfo : EIATTR_KPARAM_INFO
	.align		4
.L_21:
        /*0008*/ 	.byte	0x04, 0x17
        /*000a*/ 	.short	(.L_23 - .L_22)
.L_22:
        /*000c*/ 	.word	0x00000000
        /*0010*/ 	.short	0x0000
        /*0012*/ 	.short	0x0070
        /*0014*/ 	.byte	0x00, 0xf0, 0x01, 0x10


	//----- nvinfo : EIATTR_SPARSE_MMA_MASK
	.align		4
.L_23:
        /*0018*/ 	.byte	0x03, 0x50
        /*001a*/ 	.short	0x0000


	//----- nvinfo : EIATTR_MAXREG_COUNT
	.align		4
        /*001c*/ 	.byte	0x03, 0x1b
        /*001e*/ 	.short	0x00a8


	//----- nvinfo : EIATTR_NUM_BARRIERS
	.align		4
        /*0020*/ 	.byte	0x02, 0x4c
        /*0022*/ 	.byte	0x01
	.zero		1


	//----- nvinfo : EIATTR_EXTERNS
	.align		4
        /*0024*/ 	.byte	0x04, 0x0f
        /*0026*/ 	.short	(.L_25 - .L_24)


	//   ....[0]....
	.align		4
.L_24:
        /*0028*/ 	.word	index@(__assertfail)


	//----- nvinfo : EIATTR_ANNOTATIONS
	.align		4
.L_25:
        /*002c*/ 	.byte	0x04, 0x55
        /*002e*/ 	.short	(.L_27 - .L_26)


	//   ....[0]....
.L_26:
        /*0030*/ 	.word	0x00000001
        /*0034*/ 	.byte	0x00, 0x07, 0x00, 0x00, 0x01, 0x00, 0x00, 0x00, 0xe0, 0x07, 0x00, 0x00, 0x01, 0x00, 0x00, 0x00
        /* <DEDUP_REMOVED lines=722> */
        /*2d64*/ 	.byte	0x90, 0xa7, 0x00, 0x00


	//----- nvinfo : EIATTR_MERCURY_ISA_VERSION
	.align		4
.L_27:
        /*2d68*/ 	.byte	0x03, 0x5f
        /*2d6a*/ 	.short	0x0101


	//----- nvinfo : EIATTR_INT_WARP_WIDE_INSTR_OFFSETS
	.align		4
        /*2d6c*/ 	.byte	0x04, 0x31
        /*2d6e*/ 	.short	(.L_29 - .L_28)


	//   ....[0]....
.L_28:
        /*2d70*/ 	.word	0x00000530


	//   ....[1]....
        /*2d74*/ 	.word	0x00000540


	//   ....[2]....
        /*2d78*/ 	.word	0x000006a0


	//----- nvinfo : EIATTR_COOP_GROUP_MASK_REGIDS
	.align		4
.L_29:
        /*2d7c*/ 	.byte	0x04, 0x29
        /*2d7e*/ 	.short	(.L_31 - .L_30)


	//   ....[0]....
.L_30:
        /*2d80*/ 	.word	0xffffffff


	//   ....[1]....
        /*2d84*/ 	.word	0xffffffff


	//   ....[2]....
        /*2d88*/ 	.word	0xffffffff


	//   ....[3]....
        /*2d8c*/ 	.word	0xffffffff


	//   ....[4]....
        /*2d90*/ 	.word	0xffffffff


	//   ....[5]....
        /*2d94*/ 	.word	0xffffffff


	//----- nvinfo : EIATTR_COOP_GROUP_INSTR_OFFSETS
	.align		4
.L_31:
        /*2d98*/ 	.byte	0x04, 0x28
        /*2d9a*/ 	.short	(.L_33 - .L_32)


	//   ....[0]....
.L_32:
        /*2d9c*/ 	.word	0x00000070


	//   ....[1]....
        /*2da0*/ 	.word	0x00000080


	//   ....[2]....
        /*2da4*/ 	.word	0x000001a0


	//   ....[3]....
        /*2da8*/ 	.word	0x00000390


	//   ....[4]....
        /*2dac*/ 	.word	0x00000820


	//   ....[5]....
        /*2db0*/ 	.word	0x000013f0


	//----- nvinfo : EIATTR_REG_RECONFIG
	.align		4
.L_33:
        /*2db4*/ 	.byte	0x01, 0x54
	.zero		2


	//----- nvinfo : EIATTR_SYSCALL_OFFSETS
	.align		4
        /*2db8*/ 	.byte	0x04, 0x46
        /*2dba*/ 	.short	(.L_35 - .L_34)


	//   ....[0]....
.L_34:
        /*2dbc*/ 	.word	0x000015a0


	//----- nvinfo : EIATTR_MBARRIER_INSTR_OFFSETS
	.align		4
.L_35:
        /*2dc0*/ 	.byte	0x04, 0x39
        /*2dc2*/ 	.short	(.L_37 - .L_36)


	//   ....[0]....
.L_36:
        /*2dc4*/ 	.word	0x00000320
        /*2dc8*/ 	.word	0x000000ff
        /*2dcc*/ 	.word	0x00000000
        /*2dd0*/ 	.short	0x0100
        /*2dd2*/ 	.byte	0x08
	.zero		1


	//   ....[1]....
        /*2dd4*/ 	.word	0x00000330
        /*2dd8*/ 	.word	0x000000ff
        /*2ddc*/ 	.word	0x00000010
        /*2de0*/ 	.short	0x0100
        /*2de2*/ 	.byte	0x08
	.zero		1


	//   ....[2]....
        /*2de4*/ 	.word	0x00000340
        /*2de8*/ 	.word	0x000000ff
        /*2dec*/ 	.word	0x00000008
        /*2df0*/ 	.short	0x0100
        /*2df2*/ 	.byte	0x08
	.zero		1


	//   ....[3]....
        /*2df4*/ 	.word	0x00000350
        /*2df8*/ 	.word	0x000000ff
        /*2dfc*/ 	.word	0x00000018
        /*2e00*/ 	.short	0x0100
        /*2e02*/ 	.byte	0x08
	.zero		1


	//   ....[4]....
        /*2e04*/ 	.word	0x00000720
        /*2e08*/ 	.word	0x000000ff
        /*2e0c*/ 	.word	0x00000030
        /*2e10*/ 	.short	0x0100
        /*2e12*/ 	.byte	0x06
	.zero		1


	//   ....[5]....
        /*2e14*/ 	.word	0x00000770
        /*2e18*/ 	.word	0x000000ff
        /*2e1c*/ 	.word	0x00000038
        /*2e20*/ 	.short	0x0100
        /*2e22*/ 	.byte	0x06
	.zero		1


	//   ....[6]....
        /*2e24*/ 	.word	0x00001640
        /*2e28*/ 	.word	0x00000003
        /*2e2c*/ 	.word	0x00000000
        /*2e30*/ 	.short	0x010a
        /*2e32*/ 	.byte	0x3f
	.zero		1


	//   ....[7]....
        /*2e34*/ 	.word	0x00001680
        /*2e38*/ 	.word	0x00000003
        /*2e3c*/ 	.word	0x00000000
        /*2e40*/ 	.short	0x010a
        /*2e42*/ 	.byte	0x3f
	.zero		1


	//   ....[8]....
        /*2e44*/ 	.word	0x00017f80
        /*2e48*/ 	.word	0x000000ff
        /*2e4c*/ 	.word	0x00000000
        /*2e50*/ 	.short	0x010a
        /*2e52*/ 	.byte	0x08
	.zero		1


	//   ....[9]....
        /*2e54*/ 	.word	0x00017fc0
        /*2e58*/ 	.word	0x000000ff
        /*2e5c*/ 	.word	0x00000000
        /*2e60*/ 	.short	0x010a
        /*2e62*/ 	.byte	0x08
	.zero		1


	//   ....[10]....
        /*2e64*/ 	.word	0x000309b0
        /*2e68*/ 	.word	0x00000003
        /*2e6c*/ 	.word	0x00000000
        /*2e70*/ 	.short	0x0101
        /*2e72*/ 	.byte	0x3f
	.zero		1


	//   ....[11]....
        /*2e74*/ 	.word	0x00030bb0
        /*2e78*/ 	.word	0x00000000
        /*2e7c*/ 	.word	0x00000000
        /*2e80*/ 	.short	0x0101
        /*2e82*/ 	.byte	0x3f
	.zero		1


	//   ....[12]....
        /*2e84*/ 	.word	0x000693a0
        /*2e88*/ 	.word	0x0000000f
        /*2e8c*/ 	.word	0x00000010
        /*2e90*/ 	.short	0x010a
        /*2e92*/ 	.byte	0x3f
	.zero		1


	//   ....[13]....
        /*2e94*/ 	.word	0x000697c0
        /*2e98*/ 	.word	0x00000002
        /*2e9c*/ 	.word	0x00000038
        /*2ea0*/ 	.short	0x0101
        /*2ea2*/ 	.byte	0x3f
	.zero		1


	//   ....[14]....
        /*2ea4*/ 	.word	0x00069f60
        /*2ea8*/ 	.word	0x00000005
        /*2eac*/ 	.word	0x00000000
        /*2eb0*/ 	.short	0x010a
        /*2eb2*/ 	.byte	0x3f
	.zero		1


	//   ....[15]....
        /*2eb4*/ 	.word	0x00069ff0
        /*2eb8*/ 	.word	0x00000003
        /*2ebc*/ 	.word	0x00000000
        /*2ec0*/ 	.short	0x010a
        /*2ec2*/ 	.byte	0x3f
	.zero		1


	//   ....[16]....
        /*2ec4*/ 	.word	0x0006a050
        /*2ec8*/ 	.word	0x00000003
        /*2ecc*/ 	.word	0x00000000
        /*2ed0*/ 	.short	0x010a
        /*2ed2*/ 	.byte	0x3f
	.zero		1


	//   ....[17]....
        /*2ed4*/ 	.word	0x0006a0b0
        /*2ed8*/ 	.word	0x00000005
        /*2edc*/ 	.word	0x00000000
        /*2ee0*/ 	.short	0x010a
        /*2ee2*/ 	.byte	0x3f
	.zero		1


	//   ....[18]....
        /*2ee4*/ 	.word	0x0006a180
        /*2ee8*/ 	.word	0x0000000f
        /*2eec*/ 	.word	0x00000010
        /*2ef0*/ 	.short	0x010a
        /*2ef2*/ 	.byte	0x3f
	.zero		1


	//   ....[19]....
        /*2ef4*/ 	.word	0x0006a250
        /*2ef8*/ 	.word	0x00000005
        /*2efc*/ 	.word	0x00000000
        /*2f00*/ 	.short	0x010a
        /*2f02*/ 	.byte	0x3f
	.zero		1


	//----- nvinfo : EIATTR_NUM_MBARRIERS
	.align		4
.L_37:
        /*2f04*/ 	.byte	0x03, 0x38
        /*2f06*/ 	.short	0x0006


	//----- nvinfo : EIATTR_EXIT_INSTR_OFFSETS
	.align		4
        /*2f08*/ 	.byte	0x04, 0x1c
        /*2f0a*/ 	.short	(.L_39 - .L_38)


	//   ....[0]....
.L_38:
        /*2f0c*/ 	.word	0x00000a80


	//   ....[1]....
        /*2f10*/ 	.word	0x00001310


	//   ....[2]....
        /*2f14*/ 	.word	0x00068a30


	//   ....[3]....
        /*2f18*/ 	.word	0x00069050


	//   ....[4]....
        /*2f1c*/ 	.word	0x0006a040


	//----- nvinfo : EIATTR_MAX_THREADS
	.align		4
.L_39:
        /*2f20*/ 	.byte	0x04, 0x05
        /*2f22*/ 	.short	(.L_41 - .L_40)
.L_40:
        /*2f24*/ 	.word	0x00000180
        /*2f28*/ 	.word	0x00000001
        /*2f2c*/ 	.word	0x00000001


	//----- nvinfo : EIATTR_CRS_STACK_SIZE
	.align		4
.L_41:
        /*2f30*/ 	.byte	0x04, 0x1e
        /*2f32*/ 	.short	(.L_43 - .L_42)
.L_42:
        /*2f34*/ 	.word	0x00000000


	//----- nvinfo : EIATTR_CBANK_PARAM_SIZE
	.align		4
.L_43:
        /*2f38*/ 	.byte	0x03, 0x19
        /*2f3a*/ 	.short	0x0470


	//----- nvinfo : EIATTR_PARAM_CBANK
	.align		4
        /*2f3c*/ 	.byte	0x04, 0x0a
        /*2f3e*/ 	.short	(.L_45 - .L_44)
	.align		4
.L_44:
        /*2f40*/ 	.word	index@(.nv.constant0._ZN7cutlass13device_kernelINS_4gemm6kernel13GemmUniversalIN4cute5tupleIJiiiiEEENS1_10collective13CollectiveMmaINS1_34MainloopSm90TmaGmmaWarpSpecializedILi2ENS5_IJNS4_1CILi2EEENSA_ILi1EEESC_EEENS1_35KernelTmaWarpSpecializedCooperativeEEENS5_IJNSA_ILi512EEENSA_ILi384EEENSA_ILi64EEEEEENS_6half_tENS5_IJlSC_lEEESK_SL_NS4_8TiledMMAINS4_8MMA_AtomIJNS4_4SM904GMMA26MMA_64x192x16_F32F16F16_SSILNSP_5MajorE0ELSR_0ELNSP_7ScaleInE1ELSS_1EEEEEENS4_6LayoutISD_NS5_IJSC_NSA_ILi0EEESW_EEEEENS5_IJNS4_10UnderscoreESZ_SZ_EEEEENS4_13SM90_TMA_LOADENS4_14ComposedLayoutINS4_7SwizzleILi3ELi4ELi3EEENS4_18smem_ptr_flag_bitsILi16EEENSV_INS5_IJNSA_ILi8EEESI_EEENS5_IJSI_SC_EEEEEEEvNS4_8identityENS4_23SM90_TMA_LOAD_MULTICASTES1C_vS1D_EENS_8epilogue10collective6detail29Sm90TmaWarpSpecializedAdapterINS1H_15DefaultEpilogueISK_SL_SL_NS1G_6thread17LinearCombinationISK_Li1EffLNS1L_9ScaleType4KindE0ELNS_15FloatRoundStyleE2ESK_EENS1_15EpilogueDefaultEEEEEvvEEEEvNT_6ParamsE)
        /*2f44*/ 	.short	0x0210
        /*2f46*/ 	.short	0x0470


	//----- nvinfo : EIATTR_SW_WAR
	.align		4
.L_45:
        /*2f48*/ 	.byte	0x04, 0x36
        /*2f4a*/ 	.short	(.L_47 - .L_46)
.L_46:
        /*2f4c*/ 	.word	0x00000008
.L_47:


//--------------------- .nv.callgraph             --------------------------
	.section	.nv.callgraph,"",@"SHT_CUDA_CALLGRAPH"
	.align	4
	.sectionentsize	8
	.align		4
        /*0000*/ 	.word	0x00000000
	.align		4
        /*0004*/ 	.word	0xffffffff
	.align		4
        /*0008*/ 	.word	index@(_ZN7cutlass13device_kernelINS_4gemm6kernel13GemmUniversalIN4cute5tupleIJiiiiEEENS1_10collective13CollectiveMmaINS1_34MainloopSm90TmaGmmaWarpSpecializedILi2ENS5_IJNS4_1CILi2EEENSA_ILi1EEESC_EEENS1_35KernelTmaWarpSpecializedCooperativeEEENS5_IJNSA_ILi512EEENSA_ILi384EEENSA_ILi64EEEEEENS_6half_tENS5_IJlSC_lEEESK_SL_NS4_8TiledMMAINS4_8MMA_AtomIJNS4_4SM904GMMA26MMA_64x192x16_F32F16F16_SSILNSP_5MajorE0ELSR_0ELNSP_7ScaleInE1ELSS_1EEEEEENS4_6LayoutISD_NS5_IJSC_NSA_ILi0EEESW_EEEEENS5_IJNS4_10UnderscoreESZ_SZ_EEEEENS4_13SM90_TMA_LOADENS4_14ComposedLayoutINS4_7SwizzleILi3ELi4ELi3EEENS4_18smem_ptr_flag_bitsILi16EEENSV_INS5_IJNSA_ILi8EEESI_EEENS5_IJSI_SC_EEEEEEEvNS4_8identityENS4_23SM90_TMA_LOAD_MULTICASTES1C_vS1D_EENS_8epilogue10collective6detail29Sm90TmaWarpSpecializedAdapterINS1H_15DefaultEpilogueISK_SL_SL_NS1G_6thread17LinearCombinationISK_Li1EffLNS1L_9ScaleType4KindE0ELNS_15FloatRoundStyleE2ESK_EENS1_15EpilogueDefaultEEEEEvvEEEEvNT_6ParamsE)
	.align		4
        /*000c*/ 	.word	index@(__assertfail)
	.align		4
        /*0010*/ 	.word	0x00000000
	.align		4
        /*0014*/ 	.word	0xfffffffe
	.align		4
        /*0018*/ 	.word	0x00000000
	.align		4
        /*001c*/ 	.word	0xfffffffd
	.align		4
        /*0020*/ 	.word	0x00000000
	.align		4
        /*0024*/ 	.word	0xfffffffc


//--------------------- .nv.constant4             --------------------------
	.section	.nv.constant4,"a",@progbits
	.align	8
	.align		8
.nv.constant4:
        /*0000*/ 	.dword	__assertfail
	.align		8
        /*0008*/ 	.dword	__unnamed_1
	.align		8
        /*0010*/ 	.dword	_ZN40_INTERNAL_698a1431_4_k_cu_c487ec01_177904cuda3std3__45__cpo5beginE
	.align		8
        /*0018*/ 	.dword	_ZN40_INTERNAL_698a1431_4_k_cu_c487ec01_177904cuda3std3__45__cpo3endE
	.align		8
        /*0020*/ 	.dword	_ZN40_INTERNAL_698a1431_4_k_cu_c487ec01_177904cuda3std3__45__cpo6cbeginE
	.align		8
        /*0028*/ 	.dword	_ZN40_INTERNAL_698a1431_4_k_cu_c487ec01_177904cuda3std3__45__cpo4cendE
	.align		8
        /*0030*/ 	.dword	_ZN40_INTERNAL_698a1431_4_k_cu_c487ec01_177904cuda3std3__442_GLOBAL__N__698a1431_4_k_cu_c487ec01_177906ignoreE
	.align		8
        /*0038*/ 	.dword	_ZN40_INTERNAL_698a1431_4_k_cu_c487ec01_177904cuda3std3__419piecewise_constructE
	.align		8
        /*0040*/ 	.dword	_ZN40_INTERNAL_698a1431_4_k_cu_c487ec01_177904cuda3std3__48in_placeE
	.align		8
        /*0048*/ 	.dword	_ZN40_INTERNAL_698a1431_4_k_cu_c487ec01_177904cuda3std6ranges3__45__cpo4swapE
	.align		8
        /*0050*/ 	.dword	_ZN40_INTERNAL_698a1431_4_k_cu_c487ec01_177904cuda3std6ranges3__45__cpo9iter_moveE
	.align		8
        /*0058*/ 	.dword	_ZN40_INTERNAL_698a1431_4_k_cu_c487ec01_177904cute7productE
	.align		8
        /*0060*/ 	.dword	_ZN40_INTERNAL_698a1431_4_k_cu_c487ec01_177904cute1_E
	.align		8
        /*0068*/ 	.dword	$str$22
	.align		8
        /*0070*/ 	.dword	$str$23


//--------------------- .text._ZN7cutlass13device_kernelINS_4gemm6kernel13GemmUniversalIN4cute5tupleIJiiiiEEENS1_10collective13CollectiveMmaINS1_34MainloopSm90TmaGmmaWarpSpecializedILi2ENS5_IJNS4_1CILi2EEENSA_ILi1EEESC_EEENS1_35KernelTmaWarpSpecializedCooperativeEEENS5_IJNSA_ILi512EEENSA_ILi384EEENSA_ILi64EEEEEENS_6half_tENS5_IJlSC_lEEESK_SL_NS4_8TiledMMAINS4_8MMA_AtomIJNS4_4SM904GMMA26MMA_64x192x16_F32F16F16_SSILNSP_5MajorE0ELSR_0ELNSP_7ScaleInE1ELSS_1EEEEEENS4_6LayoutISD_NS5_IJSC_NSA_ILi0EEESW_EEEEENS5_IJNS4_10UnderscoreESZ_SZ_EEEEENS4_13SM90_TMA_LOADENS4_14ComposedLayoutINS4_7SwizzleILi3ELi4ELi3EEENS4_18smem_ptr_flag_bitsILi16EEENSV_INS5_IJNSA_ILi8EEESI_EEENS5_IJSI_SC_EEEEEEEvNS4_8identityENS4_23SM90_TMA_LOAD_MULTICASTES1C_vS1D_EENS_8epilogue10collective6detail29Sm90TmaWarpSpecializedAdapterINS1H_15DefaultEpilogueISK_SL_SL_NS1G_6thread17LinearCombinationISK_Li1EffLNS1L_9ScaleType4KindE0ELNS_15FloatRoundStyleE2ESK_EENS1_15EpilogueDefaultEEEEEvvEEEEvNT_6ParamsE --------------------------
	.section	.text._ZN7cutlass13device_kernelINS_4gemm6kernel13GemmUniversalIN4cute5tupleIJiiiiEEENS1_10collective13CollectiveMmaINS1_34MainloopSm90TmaGmmaWarpSpecializedILi2ENS5_IJNS4_1CILi2EEENSA_ILi1EEESC_EEENS1_35KernelTmaWarpSpecializedCooperativeEEENS5_IJNSA_ILi512EEENSA_ILi384EEENSA_ILi64EEEEEENS_6half_tENS5_IJlSC_lEEESK_SL_NS4_8TiledMMAINS4_8MMA_AtomIJNS4_4SM904GMMA26MMA_64x192x16_F32F16F16_SSILNSP_5MajorE0ELSR_0ELNSP_7ScaleInE1ELSS_1EEEEEENS4_6LayoutISD_NS5_IJSC_NSA_ILi0EEESW_EEEEENS5_IJNS4_10UnderscoreESZ_SZ_EEEEENS4_13SM90_TMA_LOADENS4_14ComposedLayoutINS4_7SwizzleILi3ELi4ELi3EEENS4_18smem_ptr_flag_bitsILi16EEENSV_INS5_IJNSA_ILi8EEESI_EEENS5_IJSI_SC_EEEEEEEvNS4_8identityENS4_23SM90_TMA_LOAD_MULTICASTES1C_vS1D_EENS_8epilogue10collective6detail29Sm90TmaWarpSpecializedAdapterINS1H_15DefaultEpilogueISK_SL_SL_NS1G_6thread17LinearCombinationISK_Li1EffLNS1L_9ScaleType4KindE0ELNS_15FloatRoundStyleE2ESK_EENS1_15EpilogueDefaultEEEEEvvEEEEvNT_6ParamsE,"ax",@progbits
	.align	128
.text._ZN7cutlass13device_kernelINS_4gemm6kernel13GemmUniversalIN4cute5tupleIJiiiiEEENS1_10collective13CollectiveMmaINS1_34MainloopSm90TmaGmmaWarpSpecializedILi2ENS5_IJNS4_1CILi2EEENSA_ILi1EEESC_EEENS1_35KernelTmaWarpSpecializedCooperativeEEENS5_IJNSA_ILi512EEENSA_ILi384EEENSA_ILi64EEEEEENS_6half_tENS5_IJlSC_lEEESK_SL_NS4_8TiledMMAINS4_8MMA_AtomIJNS4_4SM904GMMA26MMA_64x192x16_F32F16F16_SSILNSP_5MajorE0ELSR_0ELNSP_7ScaleInE1ELSS_1EEEEEENS4_6LayoutISD_NS5_IJSC_NSA_ILi0EEESW_EEEEENS5_IJNS4_10UnderscoreESZ_SZ_EEEEENS4_13SM90_TMA_LOADENS4_14ComposedLayoutINS4_7SwizzleILi3ELi4ELi3EEENS4_18smem_ptr_flag_bitsILi16EEENSV_INS5_IJNSA_ILi8EEESI_EEENS5_IJSI_SC_EEEEEEEvNS4_8identityENS4_23SM90_TMA_LOAD_MULTICASTES1C_vS1D_EENS_8epilogue10collective6detail29Sm90TmaWarpSpecializedAdapterINS1H_15DefaultEpilogueISK_SL_SL_NS1G_6thread17LinearCombinationISK_Li1EffLNS1L_9ScaleType4KindE0ELNS_15FloatRoundStyleE2ESK_EENS1_15EpilogueDefaultEEEEEvvEEEEvNT_6ParamsE:
        .type           _ZN7cutlass13device_kernelINS_4gemm6kernel13GemmUniversalIN4cute5tupleIJiiiiEEENS1_10collective13CollectiveMmaINS1_34MainloopSm90TmaGmmaWarpSpecializedILi2ENS5_IJNS4_1CILi2EEENSA_ILi1EEESC_EEENS1_35KernelTmaWarpSpecializedCooperativeEEENS5_IJNSA_ILi512EEENSA_ILi384EEENSA_ILi64EEEEEENS_6half_tENS5_IJlSC_lEEESK_SL_NS4_8TiledMMAINS4_8MMA_AtomIJNS4_4SM904GMMA26MMA_64x192x16_F32F16F16_SSILNSP_5MajorE0ELSR_0ELNSP_7ScaleInE1ELSS_1EEEEEENS4_6LayoutISD_NS5_IJSC_NSA_ILi0EEESW_EEEEENS5_IJNS4_10UnderscoreESZ_SZ_EEEEENS4_13SM90_TMA_LOADENS4_14ComposedLayoutINS4_7SwizzleILi3ELi4ELi3EEENS4_18smem_ptr_flag_bitsILi16EEENSV_INS5_IJNSA_ILi8EEESI_EEENS5_IJSI_SC_EEEEEEEvNS4_8identityENS4_23SM90_TMA_LOAD_MULTICASTES1C_vS1D_EENS_8epilogue10collective6detail29Sm90TmaWarpSpecializedAdapterINS1H_15DefaultEpilogueISK_SL_SL_NS1G_6thread17LinearCombinationISK_Li1EffLNS1L_9ScaleType4KindE0ELNS_15FloatRoundStyleE2ESK_EENS1_15EpilogueDefaultEEEEEvvEEEEvNT_6ParamsE,@function
        .size           _ZN7cutlass13device_kernelINS_4gemm6kernel13GemmUniversalIN4cute5tupleIJiiiiEEENS1_10collective13CollectiveMmaINS1_34MainloopSm90TmaGmmaWarpSpecializedILi2ENS5_IJNS4_1CILi2EEENSA_ILi1EEESC_EEENS1_35KernelTmaWarpSpecializedCooperativeEEENS5_IJNSA_ILi512EEENSA_ILi384EEENSA_ILi64EEEEEENS_6half_tENS5_IJlSC_lEEESK_SL_NS4_8TiledMMAINS4_8MMA_AtomIJNS4_4SM904GMMA26MMA_64x192x16_F32F16F16_SSILNSP_5MajorE0ELSR_0ELNSP_7ScaleInE1ELSS_1EEEEEENS4_6LayoutISD_NS5_IJSC_NSA_ILi0EEESW_EEEEENS5_IJNS4_10UnderscoreESZ_SZ_EEEEENS4_13SM90_TMA_LOADENS4_14ComposedLayoutINS4_7SwizzleILi3ELi4ELi3EEENS4_18smem_ptr_flag_bitsILi16EEENSV_INS5_IJNSA_ILi8EEESI_EEENS5_IJSI_SC_EEEEEEEvNS4_8identityENS4_23SM90_TMA_LOAD_MULTICASTES1C_vS1D_EENS_8epilogue10collective6detail29Sm90TmaWarpSpecializedAdapterINS1H_15DefaultEpilogueISK_SL_SL_NS1G_6thread17LinearCombinationISK_Li1EffLNS1L_9ScaleType4KindE0ELNS_15FloatRoundStyleE2ESK_EENS1_15EpilogueDefaultEEEEEvvEEEEvNT_6ParamsE,(.L_x_1595 - _ZN7cutlass13device_kernelINS_4gemm6kernel13GemmUniversalIN4cute5tupleIJiiiiEEENS1_10collective13CollectiveMmaINS1_34MainloopSm90TmaGmmaWarpSpecializedILi2ENS5_IJNS4_1CILi2EEENSA_ILi1EEESC_EEENS1_35KernelTmaWarpSpecializedCooperativeEEENS5_IJNSA_ILi512EEENSA_ILi384EEENSA_ILi64EEEEEENS_6half_tENS5_IJlSC_lEEESK_SL_NS4_8TiledMMAINS4_8MMA_AtomIJNS4_4SM904GMMA26MMA_64x192x16_F32F16F16_SSILNSP_5MajorE0ELSR_0ELNSP_7ScaleInE1ELSS_1EEEEEENS4_6LayoutISD_NS5_IJSC_NSA_ILi0EEESW_EEEEENS5_IJNS4_10UnderscoreESZ_SZ_EEEEENS4_13SM90_TMA_LOADENS4_14ComposedLayoutINS4_7SwizzleILi3ELi4ELi3EEENS4_18smem_ptr_flag_bitsILi16EEENSV_INS5_IJNSA_ILi8EEESI_EEENS5_IJSI_SC_EEEEEEEvNS4_8identityENS4_23SM90_TMA_LOAD_MULTICASTES1C_vS1D_EENS_8epilogue10collective6detail29Sm90TmaWarpSpecializedAdapterINS1H_15DefaultEpilogueISK_SL_SL_NS1G_6thread17LinearCombinationISK_Li1EffLNS1L_9ScaleType4KindE0ELNS_15FloatRoundStyleE2ESK_EENS1_15EpilogueDefaultEEEEEvvEEEEvNT_6ParamsE)
        .other          _ZN7cutlass13device_kernelINS_4gemm6kernel13GemmUniversalIN4cute5tupleIJiiiiEEENS1_10collective13CollectiveMmaINS1_34MainloopSm90TmaGmmaWarpSpecializedILi2ENS5_IJNS4_1CILi2EEENSA_ILi1EEESC_EEENS1_35KernelTmaWarpSpecializedCooperativeEEENS5_IJNSA_ILi512EEENSA_ILi384EEENSA_ILi64EEEEEENS_6half_tENS5_IJlSC_lEEESK_SL_NS4_8TiledMMAINS4_8MMA_AtomIJNS4_4SM904GMMA26MMA_64x192x16_F32F16F16_SSILNSP_5MajorE0ELSR_0ELNSP_7ScaleInE1ELSS_1EEEEEENS4_6LayoutISD_NS5_IJSC_NSA_ILi0EEESW_EEEEENS5_IJNS4_10UnderscoreESZ_SZ_EEEEENS4_13SM90_TMA_LOADENS4_14ComposedLayoutINS4_7SwizzleILi3ELi4ELi3EEENS4_18smem_ptr_flag_bitsILi16EEENSV_INS5_IJNSA_ILi8EEESI_EEENS5_IJSI_SC_EEEEEEEvNS4_8identityENS4_23SM90_TMA_LOAD_MULTICASTES1C_vS1D_EENS_8epilogue10collective6detail29Sm90TmaWarpSpecializedAdapterINS1H_15DefaultEpilogueISK_SL_SL_NS1G_6thread17LinearCombinationISK_Li1EffLNS1L_9ScaleType4KindE0ELNS_15FloatRoundStyleE2ESK_EENS1_15EpilogueDefaultEEEEEvvEEEEvNT_6ParamsE,@"STO_CUDA_ENTRY STV_DEFAULT"
_ZN7cutlass13device_kernelINS_4gemm6kernel13GemmUniversalIN4cute5tupleIJiiiiEEENS1_10collective13CollectiveMmaINS1_34MainloopSm90TmaGmmaWarpSpecializedILi2ENS5_IJNS4_1CILi2EEENSA_ILi1EEESC_EEENS1_35KernelTmaWarpSpecializedCooperativeEEENS5_IJNSA_ILi512EEENSA_ILi384EEENSA_ILi64EEEEEENS_6half_tENS5_IJlSC_lEEESK_SL_NS4_8TiledMMAINS4_8MMA_AtomIJNS4_4SM904GMMA26MMA_64x192x16_F32F16F16_SSILNSP_5MajorE0ELSR_0ELNSP_7ScaleInE1ELSS_1EEEEEENS4_6LayoutISD_NS5_IJSC_NSA_ILi0EEESW_EEEEENS5_IJNS4_10UnderscoreESZ_SZ_EEEEENS4_13SM90_TMA_LOADENS4_14ComposedLayoutINS4_7SwizzleILi3ELi4ELi3EEENS4_18smem_ptr_flag_bitsILi16EEENSV_INS5_IJNSA_ILi8EEESI_EEENS5_IJSI_SC_EEEEEEEvNS4_8identityENS4_23SM90_TMA_LOAD_MULTICASTES1C_vS1D_EENS_8epilogue10collective6detail29Sm90TmaWarpSpecializedAdapterINS1H_15DefaultEpilogueISK_SL_SL_NS1G_6thread17LinearCombinationISK_Li1EffLNS1L_9ScaleType4KindE0ELNS_15FloatRoundStyleE2ESK_EENS1_15EpilogueDefaultEEEEEvvEEEEvNT_6ParamsE:
[----:B------:R-:W0:Y:S02]  /*0000*/  LDC R1, c[0x0][0x28] ;  /* 0x00000a00ff017b82 */ /* 0x000e240000000800 */
[----:B0-----:R-:W-:Y:S01]  /*0010*/  VIADD R1, R1, 0xffffd418 ;  /* 0xffffd41801017836 */ /* 0x001fe20000000000 */
[----:B------:R-:W0:Y:S01]  /*0020*/  S2R R4, SR_TID.X ;  /* 0x0000000000047919 */ /* 0x000e220000002100 */
[----:B------:R-:W-:Y:S01]  /*0030*/  ELECT P0, URZ, PT ;  /* 0x00000000003f782f */ /* 0x000fe20003800000 */
[----:B------:R-:W-:Y:S01]  /*0040*/  BSSY B0, `(.L_x_0) ;  /* 0x0000015000007945 */ /* 0x000fe20003800000 */
[--C-:B0-----:R-:W-:Y:S02]  /*0050*/  SHF.R.U32.HI R0, RZ, 0x5, R4.reuse ;  /* 0x00000005ff007819 */ /* 0x101fe40000011604 */
[----:B------:R-:W-:-:S03]  /*0060*/  SHF.R.U32.HI R2, RZ, 0x7, R4 ;  /* 0x00000007ff027819 */ /* 0x000fc60000011604 */
[----:B------:R-:W0:Y:S04]  /*0070*/  SHFL.IDX PT, R3, R0, RZ, 0x1f ;  /* 0x00001fff00037589 */ /* 0x000e2800000e0000 */
[----:B------:R-:W1:Y:S01]  /*0080*/  SHFL.IDX PT, R2, R2, RZ, 0x1f ;  /* 0x00001fff02027589 */ /* 0x000e6200000e0000 */
[----:B0-----:R-:W-:Y:S02]  /*0090*/  R2UR UR9, R3 ;  /* 0x00000000030972ca */ /* 0x001fe400000e0000 */
[----:B-1----:R-:W-:-:S11]  /*00a0*/  R2UR UR5, R2 ;  /* 0x00000000020572ca */ /* 0x002fd600000e0000 */
[----:B------:R-:W-:Y:S02]  /*00b0*/  USHF.R.S32.HI UR4, URZ, 0x1f, UR9 ;  /* 0x0000001f3f047899 */ /* 0x000fe40008011409 */
[----:B------:R-:W-:Y:S02]  /*00c0*/  ISETP.NE.OR P0, PT, RZ, UR9, !P0 ;  /* 0x00000009ff007c0c */ /* 0x000fe4000c705670 */
[----:B------:R-:W-:-:S04]  /*00d0*/  ULEA.HI UR4, UR4, UR9, URZ, 0x2 ;  /* 0x0000000904047291 */ /* 0x000fc8000f8f103f */
[----:B------:R-:W-:-:S04]  /*00e0*/  ULOP3.LUT UR4, UR4, 0xfffffffc, URZ, 0xc0, !UPT ;  /* 0xfffffffc04047892 */ /* 0x000fc8000f8ec03f */
[----:B------:R-:W-:-:S03]  /*00f0*/  UIADD3 UR9, UR9, -UR4, URZ ;  /* 0x8000000409097290 */ /* 0x000fc6000fffe03f */
[----:B------:R-:W-:Y:S09]  /*0100*/  @P0 BRA `(.L_x_1) ;  /* 0x0000000000200947 */ /* 0x000ff20003800000 */
[----:B------:R-:W-:Y:S02]  /*0110*/  ULDC.64 UR6, c[0x0][0x198] ;  /* 0x0000660000067ab9 */ /* 0x000fe40000000a00 */
[----:B------:R-:W-:Y:S02]  /*0120*/  UIADD3 UR10, UP0, UR6, 0xf0, URZ ;  /* 0x000000f0060a7890 */ /* 0x000fe4000ff1e03f */
[----:B------:R-:W-:Y:S02]  /*0130*/  UIADD3 UR6, UP1, UR6, 0x1f0, URZ ;  /* 0x000001f006067890 */ /* 0x000fe4000ff3e03f */
[----:B------:R-:W-:Y:S02]  /*0140*/  UIADD3.X UR11, URZ, UR7, URZ, UP0, !UPT ;  /* 0x000000073f0b7290 */ /* 0x000fe400087fe43f */
[----:B------:R-:W-:-:S07]  /*0150*/  UIADD3.X UR7, URZ, UR7, URZ, UP1, !UPT ;  /* 0x000000073f077290 */ /* 0x000fce0008ffe43f */
[----:B------:R0:W-:Y:S02]  /*0160*/  UTMACCTL.PF [UR10] ;  /* 0x000000000a0079b9 */ /* 0x0001e40008040000 */
[----:B------:R0:W-:Y:S02]  /*0170*/  UTMACCTL.PF [UR6] ;  /* 0x00000000060079b9 */ /* 0x0001e40008040000 */
[----:B0-----:R-:W-:Y:S01]  /*0180*/  NOP ;  /* 0x0000000000007918 */ /* 0x001fe20000000000 */
.L_x_1:
[----:B------:R-:W-:Y:S05]  /*0190*/  BSYNC B0 ;  /* 0x0000000000007941 */ /* 0x000fea0003800000 */
.L_x_0:
[----:B------:R-:W0:Y:S01]  /*01a0*/  SHFL.IDX PT, R2, R0, RZ, 0x1f ;  /* 0x00001fff00027589 */ /* 0x000e2200000e0000 */
[----:B------:R-:W-:Y:S01]  /*01b0*/  UISETP.NE.AND UP0, UPT, UR9, 0x3, UPT ;  /* 0x000000030900788c */ /* 0x000fe2000bf05270 */
[----:B------:R-:W-:Y:S01]  /*01c0*/  ISETP.NE.AND P1, PT, RZ, UR5, PT ;  /* 0x00000005ff007c0c */ /* 0x000fe2000bf25270 */
[----:B------:R-:W-:Y:S02]  /*01d0*/  UIADD3 UR16, UR5, -0x1, URZ ;  /* 0xffffffff05107890 */ /* 0x000fe4000fffe03f */
[----:B------:R-:W-:Y:S02]  /*01e0*/  UISETP.EQ.OR UP0, UPT, UR9, URZ, !UP0 ;  /* 0x0000003f0900728c */ /* 0x000fe4000c702670 */
[----:B------:R-:W-:Y:S02]  /*01f0*/  UISETP.GE.U32.AND UP1, UPT, UR16, 0x2, UPT ;  /* 0x000000021000788c */ /* 0x000fe4000bf26070 */
[----:B------:R-:W-:-:S04]  /*0200*/  UISETP.EQ.AND UP0, UPT, UR5, URZ, UP0 ;  /* 0x0000003f0500728c */ /* 0x000fc80008702270 */
[----:B------:R-:W-:-:S04]  /*0210*/  USEL UR38, URZ, 0x1, !UP0 ;  /* 0x000000013f267887 */ /* 0x000fc8000c000000 */
[----:B------:R-:W-:Y:S01]  /*0220*/  USEL UR38, UR38, 0x2, UP1 ;  /* 0x0000000226267887 */ /* 0x000fe20008800000 */
[----:B0-----:R-:W-:-:S13]  /*0230*/  ISETP.NE.AND P0, PT, R2, RZ, PT ;  /* 0x000000ff0200720c */ /* 0x001fda0003f05270 */
[----:B------:R-:W-:Y:S05]  /*0240*/  @P0 BRA `(.L_x_2) ;  /* 0x0000000000480947 */ /* 0x000fea0003800000 */
[----:B------:R-:W0:Y:S01]  /*0250*/  S2UR UR8, SR_CgaCtaId ;  /* 0x00000000000879c3 */ /* 0x000e220000008800 */
[----:B------:R-:W-:Y:S01]  /*0260*/  UMOV UR4, 0x400 ;  /* 0x0000040000047882 */ /* 0x000fe20000000000 */
[----:B------:R-:W-:Y:S01]  /*0270*/  UMOV UR5, 0x1 ;  /* 0x0000000100057882 */ /* 0x000fe20000000000 */
[----:B------:R-:W-:Y:S01]  /*0280*/  UMOV UR6, 0x4 ;  /* 0x0000000400067882 */ /* 0x000fe20000000000 */
[----:B------:R-:W-:Y:S01]  /*0290*/  ELECT P0, URZ, PT ;  /* 0x00000000003f782f */ /* 0x000fe20003800000 */
[----:B------:R-:W-:-:S04]  /*02a0*/  UIADD3 UR6, -UR6, 0x100000, URZ ;  /* 0x0010000006067890 */ /* 0x000fc8000fffe13f */
[----:B------:R-:W-:Y:S02]  /*02b0*/  USHF.L.U32 UR7, UR6, 0xb, URZ ;  /* 0x0000000b06077899 */ /* 0x000fe4000800063f */
[----:B------:R-:W-:Y:S02]  /*02c0*/  USHF.L.U32 UR6, UR6, 0x1, URZ ;  /* 0x0000000106067899 */ /* 0x000fe4000800063f */
[----:B0-----:R-:W-:Y:S02]  /*02d0*/  ULEA UR8, UR8, UR4, 0x18 ;  /* 0x0000000408087291 */ /* 0x001fe4000f8ec03f */
[----:B------:R-:W-:-:S04]  /*02e0*/  UIADD3 UR4, -UR5, 0x100000, URZ ;  /* 0x0010000005047890 */ /* 0x000fc8000fffe13f */
[----:B------:R-:W-:Y:S02]  /*02f0*/  USHF.L.U32 UR5, UR4, 0xb, URZ ;  /* 0x0000000b04057899 */ /* 0x000fe4000800063f */
[----:B------:R-:W-:Y:S01]  /*0300*/  USHF.L.U32 UR4, UR4, 0x1, URZ ;  /* 0x0000000104047899 */ /* 0x000fe2000800063f */
[----:B------:R-:W0:Y:S11]  /*0310*/  FENCE.VIEW.ASYNC.S ;  /* 0x00000000000073c6 */ /* 0x000e360000000000 */
[----:B0-----:R0:W1:Y:S01]  /*0320*/  SYNCS.EXCH.64 URZ, [UR8], UR4 ;  /* 0x00000004083f75b2 */ /* 0x0010620008000100 */
[----:B------:R0:W2:Y:S01]  /*0330*/  SYNCS.EXCH.64 URZ, [UR8+0x10], UR6 ;  /* 0x00001006083f75b2 */ /* 0x0000a20008000100 */
[----:B------:R0:W3:Y:S01]  /*0340*/  SYNCS.EXCH.64 URZ, [UR8+0x8], UR4 ;  /* 0x00000804083f75b2 */ /* 0x0000e20008000100 */
[----:B------:R0:W4:Y:S01]  /*0350*/  SYNCS.EXCH.64 URZ, [UR8+0x18], UR6 ;  /* 0x00001806083f75b2 */ /* 0x0001220008000100 */
[----:B------:R-:W-:Y:S01]  /*0360*/  NOP ;  /* 0x0000000000007918 */ /* 0x000fe20000000000 */
.L_x_2:
[----:B------:R-:W5:Y:S01]  /*0370*/  S2UR UR13, SR_CTAID.X ;  /* 0x00000000000d79c3 */ /* 0x000f620000002500 */
[----:B------:R-:W-:Y:S01]  /*0380*/  SHF.R.S32.HI R3, RZ, 0x1f, R4 ;  /* 0x0000001fff037819 */ /* 0x000fe20000011404 */
[----:B------:R5:W1:Y:S01]  /*0390*/  SHFL.IDX PT, R6, R0, RZ, 0x1f ;  /* 0x00001fff00067589 */ /* 0x000a6200000e0000 */
[----:B0-----:R-:W-:Y:S01]  /*03a0*/  ULDC UR4, c[0x0][0x150] ;  /* 0x0000540000047ab9 */ /* 0x001fe20000000800 */
[----:B------:R-:W-:Y:S02]  /*03b0*/  ELECT P0, URZ, PT ;  /* 0x00000000003f782f */ /* 0x000fe40003800000 */
[----:B------:R-:W-:Y:S01]  /*03c0*/  LEA.HI R3, R3, R4, RZ, 0x7 ;  /* 0x0000000403037211 */ /* 0x000fe200078f38ff */
[----:B------:R-:W-:Y:S01]  /*03d0*/  ULDC UR5, c[0x0][0x154] ;  /* 0x0000550000057ab9 */ /* 0x000fe20000000800 */
[----:B------:R-:W-:Y:S01]  /*03e0*/  SHF.R.S32.HI R7, RZ, 0x1f, R2 ;  /* 0x0000001fff077819 */ /* 0x000fe20000011402 */
[----:B------:R-:W0:Y:S01]  /*03f0*/  S2UR UR10, SR_CTAID.Y ;  /* 0x00000000000a79c3 */ /* 0x000e220000002600 */
[----:B------:R-:W-:Y:S01]  /*0400*/  LOP3.LUT R3, R3, 0xffffff80, RZ, 0xc0, !PT ;  /* 0xffffff8003037812 */ /* 0x000fe200078ec0ff */
[----:B------:R-:W-:Y:S01]  /*0410*/  ULDC UR8, c[0x0][0x144] ;  /* 0x0000510000087ab9 */ /* 0x000fe20000000800 */
[----:B------:R-:W-:Y:S01]  /*0420*/  LEA.HI R7, R7, R2, RZ, 0x2 ;  /* 0x0000000207077211 */ /* 0x000fe200078f10ff */
[----:B------:R-:W-:Y:S01]  /*0430*/  NOP ;  /* 0x0000000000007918 */ /* 0x000fe20000000000 */
[----:B------:R-:W-:Y:S01]  /*0440*/  NOP ;  /* 0x0000000000007918 */ /* 0x000fe20000000000 */
[----:B------:R-:W-:Y:S01]  /*0450*/  IMAD.IADD R3, R4, 0x1, -R3 ;  /* 0x0000000104037824 */ /* 0x000fe200078e0a03 */
[----:B------:R-:W-:Y:S01]  /*0460*/  LOP3.LUT R7, R7, 0x3ffffffc, RZ, 0xc0, !PT ;  /* 0x3ffffffc07077812 */ /* 0x000fe200078ec0ff */
[----:B------:R-:W-:-:S03]  /*0470*/  ULDC UR11, c[0x0][0x148] ;  /* 0x00005200000b7ab9 */ /* 0x000fc60000000800 */
[----:B------:R-:W-:Y:S02]  /*0480*/  SHF.R.S32.HI R4, RZ, 0x1f, R3 ;  /* 0x0000001fff047819 */ /* 0x000fe40000011403 */
[----:B------:R-:W-:Y:S02]  /*0490*/  IADD3 R2, R2, -R7, RZ ;  /* 0x8000000702027210 */ /* 0x000fe40007ffe0ff */
[----:B------:R-:W-:Y:S02]  /*04a0*/  LEA.HI R4, R4, R3, RZ, 0x3 ;  /* 0x0000000304047211 */ /* 0x000fe400078f18ff */
[----:B-----5:R-:W-:Y:S02]  /*04b0*/  I2FP.F32.U32 R5, UR13 ;  /* 0x0000000d00057c45 */ /* 0x020fe40008201000 */
[--C-:B------:R-:W-:Y:S02]  /*04c0*/  SHF.R.S32.HI R0, RZ, 0x3, R4.reuse ;  /* 0x00000003ff007819 */ /* 0x100fe40000011404 */
[----:B-1----:R-:W-:Y:S01]  /*04d0*/  ISETP.NE.OR P0, PT, R6, RZ, !P0 ;  /* 0x000000ff0600720c */ /* 0x002fe20004705670 */
[----:B------:R-:W-:Y:S01]  /*04e0*/  FMUL R8, R5, UR4 ;  /* 0x0000000405087c20 */ /* 0x000fe20008400000 */
[----:B------:R-:W-:-:S04]  /*04f0*/  SHF.R.S32.HI R5, RZ, 0x1f, R4 ;  /* 0x0000001fff057819 */ /* 0x000fc80000011404 */
[----:B------:R-:W-:Y:S01]  /*0500*/  LEA.HI R5, R5, R0, RZ, 0x2 ;  /* 0x0000000005057211 */ /* 0x000fe200078f10ff */
[----:B------:R-:W1:Y:S03]  /*0510*/  F2I.U32.TRUNC.NTZ R8, R8 ;  /* 0x0000000800087305 */ /* 0x000e66000020f000 */
[----:B------:R-:W-:-:S03]  /*0520*/  LOP3.LUT R5, R5, 0xfffffffc, RZ, 0xc0, !PT ;  /* 0xfffffffc05057812 */ /* 0x000fc600078ec0ff */
[----:B------:R-:W-:Y:S01]  /*0530*/  VOTEU.ALL UP0, P0 ;  /* 0x00000000003f7886 */ /* 0x000fe20000000000 */
[----:B------:R-:W-:Y:S01]  /*0540*/  VOTEU.ALL UP1, P0 ;  /* 0x00000000003f7886 */ /* 0x000fe20000020000 */
[----:B------:R-:W-:Y:S01]  /*0550*/  IMAD.IADD R5, R0, 0x1, -R5 ;  /* 0x0000000100057824 */ /* 0x000fe200078e0a05 */
[----:B0-----:R-:W-:Y:S02]  /*0560*/  I2FP.F32.U32 R0, UR10 ;  /* 0x0000000a00007c45 */ /* 0x001fe40008201000 */
[----:B------:R-:W0:Y:S01]  /*0570*/  @!UP0 S2UR UR7, SR_CgaCtaId ;  /* 0x00000000000789c3 */ /* 0x000e220000008800 */
[----:B------:R-:W-:Y:S01]  /*0580*/  IMAD R2, R2, 0x4, R5 ;  /* 0x0000000402027824 */ /* 0x000fe200078e0205 */
[----:B------:R-:W-:Y:S01]  /*0590*/  @!UP0 UMOV UR6, 0x400 ;  /* 0x0000040000068882 */ /* 0x000fe20000000000 */
[----:B------:R-:W-:Y:S01]  /*05a0*/  FMUL R4, R0, UR5 ;  /* 0x0000000500047c20 */ /* 0x000fe20008400000 */
[----:B-1----:R-:W-:Y:S02]  /*05b0*/  R2UR UR4, R8 ;  /* 0x00000000080472ca */ /* 0x002fe400000e0000 */
[----:B------:R-:W-:-:S03]  /*05c0*/  LEA.HI R0, R2, R2, RZ, 0x1 ;  /* 0x0000000202007211 */ /* 0x000fc600078f08ff */
[----:B------:R-:W1:Y:S01]  /*05d0*/  F2I.U32.TRUNC.NTZ R4, R4 ;  /* 0x0000000400047305 */ /* 0x000e62000020f000 */
[----:B------:R-:W-:-:S05]  /*05e0*/  LOP3.LUT R5, R0, 0xfffffffe, RZ, 0xc0, !PT ;  /* 0xfffffffe00057812 */ /* 0x000fca00078ec0ff */
[----:B------:R-:W-:Y:S02]  /*05f0*/  IMAD.IADD R5, R2, 0x1, -R5 ;  /* 0x0000000102057824 */ /* 0x000fe400078e0a05 */
[----:B------:R-:W-:-:S04]  /*0600*/  UIADD3 UR4, -UR4, URZ, URZ ;  /* 0x0000003f04047290 */ /* 0x000fc8000fffe13f */
[----:B------:R-:W-:Y:S01]  /*0610*/  UIMAD UR8, UR8, UR4, UR13 ;  /* 0x00000004080872a4 */ /* 0x000fe2000f8e020d */
[----:B-1----:R-:W-:Y:S02]  /*0620*/  R2UR UR12, R4 ;  /* 0x00000000040c72ca */ /* 0x002fe400000e0000 */
[----:B------:R-:W-:Y:S01]  /*0630*/  UMOV UR4, 0x20 ;  /* 0x0000002000047882 */ /* 0x000fe20000000000 */
[----:B0-----:R-:W-:Y:S02]  /*0640*/  @!UP0 ULEA UR6, UR7, UR6, 0x18 ;  /* 0x0000000607068291 */ /* 0x001fe4000f8ec03f */
[----:B------:R-:W-:Y:S01]  /*0650*/  ISETP.NE.AND P3, PT, R5, UR8, PT ;  /* 0x0000000805007c0c */ /* 0x000fe2000bf65270 */
[----:B------:R-:W-:-:S04]  /*0660*/  @!UP0 UIADD3 UR4, -UR4, 0x100000, URZ ;  /* 0x0010000004048890 */ /* 0x000fc8000fffe13f */
[----:B------:R-:W-:Y:S02]  /*0670*/  @!UP0 USHF.L.U32 UR5, UR4, 0xb, URZ ;  /* 0x0000000b04058899 */ /* 0x000fe4000800063f */
[----:B------:R-:W-:Y:S01]  /*0680*/  @!UP0 USHF.L.U32 UR4, UR4, 0x1, URZ ;  /* 0x0000000104048899 */ /* 0x000fe2000800063f */
[C---:B------:R-:W-:Y:S01]  /*0690*/  IMAD.SHL.U32 R5, R2.reuse, 0x4, RZ ;  /* 0x0000000402057824 */ /* 0x040fe200078e00ff */
[----:B------:R-:W-:Y:S01]  /*06a0*/  VOTEU.ALL UP0, P0 ;  /* 0x00000000003f7886 */ /* 0x000fe20000000000 */
[----:B------:R-:W0:Y:S01]  /*06b0*/  LDC R4, c[0x0][0x140] ;  /* 0x00005000ff047b82 */ /* 0x000e220000000800 */
[----:B------:R-:W-:Y:S02]  /*06c0*/  LOP3.LUT P0, RZ, R3, 0x7, RZ, 0xc0, !PT ;  /* 0x0000000703ff7812 */ /* 0x000fe4000780c0ff */
[----:B------:R-:W-:Y:S01]  /*06d0*/  LOP3.LUT R9, R2, 0xc, R5, 0x78, !PT ;  /* 0x0000000c02097812 */ /* 0x000fe200078e7805 */
[----:B------:R-:W-:-:S03]  /*06e0*/  UIADD3 UR12, -UR12, URZ, URZ ;  /* 0x0000003f0c0c7290 */ /* 0x000fc6000fffe13f */
[C---:B------:R-:W-:Y:S01]  /*06f0*/  ISETP.LT.U32.AND P0, PT, R9.reuse, 0x2, !P0 ;  /* 0x000000020900780c */ /* 0x040fe20004701070 */
[----:B------:R1:W-:Y:S04]  /*0700*/  STL [R1+0x904], R9 ;  /* 0x0009040901007387 */ /* 0x0003e80000100800 */
[----:B------:R-:W5:Y:S02]  /*0710*/  FENCE.VIEW.ASYNC.S ;  /* 0x00000000000073c6 */ /* 0x000f640000000000 */
[----:B-----5:R-:W0:Y:S01]  /*0720*/  @!UP0 SYNCS.EXCH.64 URZ, [UR6+0x30], UR4 ;  /* 0x00003004063f85b2 */ /* 0x020e220008000100 */
[----:B------:R-:W-:Y:S02]  /*0730*/  @P3 LEA.HI R0, R9, R9, RZ, 0x1 ;  /* 0x0000000909003211 */ /* 0x000fe400078f08ff */
[----:B------:R-:W-:-:S02]  /*0740*/  SEL R3, RZ, 0x1, !P0 ;  /* 0x00000001ff037807 */ /* 0x000fc40004000000 */
[----:B------:R-:W-:Y:S02]  /*0750*/  @P3 SHF.R.S32.HI R0, RZ, 0x1, R0 ;  /* 0x00000001ff003819 */ /* 0x000fe40000011400 */
[----:B0-----:R-:W-:Y:S01]  /*0760*/  ISETP.EQ.U32.AND P2, PT, R4, 0x1, PT ;  /* 0x000000010400780c */ /* 0x001fe20003f42070 */
[----:B------:R0:W1:Y:S01]  /*0770*/  @!UP1 SYNCS.EXCH.64 URZ, [UR6+0x38], UR4 ;  /* 0x00003804063f95b2 */ /* 0x0000620008000100 */
[----:B------:R-:W-:Y:S01]  /*0780*/  NOP ;  /* 0x0000000000007918 */ /* 0x000fe20000000000 */
[----:B0-----:R-:W-:-:S06]  /*0790*/  UIMAD UR4, UR11, UR12, UR10 ;  /* 0x0000000c0b0472a4 */ /* 0x001fcc000f8e020a */
[----:B------:R-:W-:Y:S02]  /*07a0*/  @P3 ISETP.NE.AND P4, PT, R0, UR4, PT ;  /* 0x0000000400003c0c */ /* 0x000fe4000bf85270 */
[----:B------:R-:W-:Y:S02]  /*07b0*/  MOV R0, 0x1 ;  /* 0x0000000100007802 */ /* 0x000fe40000000f00 */
[----:B------:R-:W-:-:S04]  /*07c0*/  @P3 SEL R0, RZ, 0x1, P4 ;  /* 0x00000001ff003807 */ /* 0x000fc80002000000 */
[----:B------:R-:W-:-:S05]  /*07d0*/  LOP3.LUT R0, R0, R3, RZ, 0xc0, !PT ;  /* 0x0000000300007212 */ /* 0x000fca00078ec0ff */
[----:B------:R0:W-:Y:S01]  /*07e0*/  STL [R1+0x900], R0 ;  /* 0x0009000001007387 */ /* 0x0001e20000100800 */
[----:B------:R-:W-:Y:S05]  /*07f0*/  @!P2 BRA `(.L_x_3) ;  /* 0x000000000008a947 */ /* 0x000fea0003800000 */
[----:B-1234-:R-:W-:Y:S01]  /*0800*/  UCGABAR_ARV ;  /* 0x00000000000079c7 */ /* 0x01efe20008000000 */
[----:B------:R-:W-:Y:S05]  /*0810*/  BRA `(.L_x_4) ;  /* 0x0000000000047947 */ /* 0x000fea0003800000 */
.L_x_3:
[----:B-1234-:R-:W-:Y:S01]  /*0820*/  NOP ;  /* 0x0000000000007918 */ /* 0x01efe20000000000 */
.L_x_4:
[----:B------:R-:W-:Y:S01]  /*0830*/  ULDC UR4, c[0x0][0x65c] ;  /* 0x0001970000047ab9 */ /* 0x000fe20000000800 */
[----:B------:R-:W-:Y:S01]  /*0840*/  UMOV UR5, URZ ;  /* 0x0000003f00057c82 */ /* 0x000fe20008000000 */
[----:B------:R-:W-:-:S03]  /*0850*/  UISETP.NE.AND UP0, UPT, UR4, 0x1, UPT ;  /* 0x000000010400788c */ /* 0x000fc6000bf05270 */
[----:B------:R-:W-:Y:S01]  /*0860*/  UMOV UR4, UR13 ;  /* 0x0000000d00047c82 */ /* 0x000fe20008000000 */
[----:B------:R-:W-:Y:S02]  /*0870*/  UP2UR UR39, UPR, URZ, 0x1 ;  /* 0x000000013f277883 */ /* 0x000fe40008000000 */
[----:B------:R-:W-:Y:S02]  /*0880*/  PLOP3.LUT P0, PT, PT, PT, UP0, 0x80, 0x0 ;  /* 0x000000000000781c */ /* 0x000fe40003f0f008 */
[----:B------:R-:W-:Y:S02]  /*0890*/  PLOP3.LUT P3, PT, PT, PT, UP0, 0x80, 0x0 ;  /* 0x000000000000781c */ /* 0x000fe40003f6f008 */
[----:B------:R-:W-:Y:S01]  /*08a0*/  PLOP3.LUT P5, PT, PT, PT, UP0, 0x80, 0x0 ;  /* 0x000000000000781c */ /* 0x000fe20003faf008 */
[----:B------:R-:W-:Y:S01]  /*08b0*/  @UP0 ULDC UR14, c[0x0][0x10] ;  /* 0x00000400000e0ab9 */ /* 0x000fe20000000800 */
[----:B------:R-:W-:Y:S01]  /*08c0*/  @UP0 UMOV UR6, UR10 ;  /* 0x0000000a00060c82 */ /* 0x000fe20008000000 */
[----:B------:R-:W-:Y:S01]  /*08d0*/  @UP0 UMOV UR7, URZ ;  /* 0x0000003f00070c82 */ /* 0x000fe20008000000 */
[----:B------:R-:W-:Y:S01]  /*08e0*/  PLOP3.LUT P4, PT, PT, PT, UP0, 0x80, 0x0 ;  /* 0x000000000000781c */ /* 0x000fe20003f8f008 */
[----:B------:R-:W-:-:S03]  /*08f0*/  @UP0 UIMAD.WIDE.U32 UR14, UR13, UR14, UR6 ;  /* 0x0000000e0d0e02a5 */ /* 0x000fc6000f8e0006 */
[----:B------:R-:W-:Y:S01]  /*0900*/  @!UP0 ULDC UR7, c[0x0][0xc] ;  /* 0x0000030000078ab9 */ /* 0x000fe20000000800 */
[----:B------:R-:W-:Y:S01]  /*0910*/  @UP0 UMOV UR6, URZ ;  /* 0x0000003f00060c82 */ /* 0x000fe20008000000 */
[----:B------:R-:W-:Y:S01]  /*0920*/  @!UP0 UIMAD.WIDE.U32 UR4, UR10, UR7, UR4 ;  /* 0x000000070a0482a5 */ /* 0x000fe2000f8e0004 */
[----:B------:R-:W-:Y:S01]  /*0930*/  IMAD.U32 R2, RZ, RZ, UR14 ;  /* 0x0000000eff027e24 */ /* 0x000fe2000f8e00ff */
[----:B------:R-:W-:Y:S02]  /*0940*/  @UP0 UIADD3 UR6, UR15, UR6, URZ ;  /* 0x000000060f060290 */ /* 0x000fe4000fffe03f */
[----:B------:R-:W-:Y:S02]  /*0950*/  IMAD.U32 R3, RZ, RZ, UR15 ;  /* 0x0000000fff037e24 */ /* 0x000fe4000f8e00ff */
[----:B------:R-:W-:Y:S01]  /*0960*/  @P0 IMAD.MOV.U32 R7, RZ, RZ, R2 ;  /* 0x000000ffff070224 */ /* 0x000fe200078e0002 */
[----:B------:R-:W-:Y:S01]  /*0970*/  MOV R5, UR5 ;  /* 0x0000000500057c02 */ /* 0x000fe20008000f00 */
[----:B------:R-:W-:Y:S01]  /*0980*/  IMAD.U32 R2, RZ, RZ, UR4 ;  /* 0x00000004ff027e24 */ /* 0x000fe2000f8e00ff */
[----:B------:R-:W-:Y:S01]  /*0990*/  @P3 MOV R6, UR6 ;  /* 0x0000000600063c02 */ /* 0x000fe20008000f00 */
[----:B------:R-:W-:-:S02]  /*09a0*/  IMAD.U32 R3, RZ, RZ, UR5 ;  /* 0x00000005ff037e24 */ /* 0x000fc4000f8e00ff */
[----:B------:R-:W-:Y:S02]  /*09b0*/  @!P5 IMAD.MOV.U32 R6, RZ, RZ, R5 ;  /* 0x000000ffff06d224 */ /* 0x000fe400078e0005 */
[----:B------:R-:W-:Y:S02]  /*09c0*/  @!P4 IMAD.MOV.U32 R7, RZ, RZ, R2 ;  /* 0x000000ffff07c224 */ /* 0x000fe400078e0002 */
[----:B------:R-:W-:Y:S01]  /*09d0*/  IMAD.U32 R4, RZ, RZ, UR4 ;  /* 0x00000004ff047e24 */ /* 0x000fe2000f8e00ff */
[----:B------:R1:W-:Y:S04]  /*09e0*/  STL [R1+0x910], R6 ;  /* 0x0009100601007387 */ /* 0x0003e80000100800 */
[----:B------:R1:W-:Y:S01]  /*09f0*/  STL [R1+0x914], R7 ;  /* 0x0009140701007387 */ /* 0x0003e20000100800 */
[----:B------:R-:W-:Y:S05]  /*0a00*/  @!P2 BRA `(.L_x_5) ;  /* 0x00000000000ca947 */ /* 0x000fea0003800000 */
[----:B------:R-:W-:Y:S01]  /*0a10*/  UCGABAR_WAIT ;  /* 0x0000000000007dc7 */ /* 0x000fe20008000000 */
[----:B------:R-:W-:Y:S01]  /*0a20*/  CCTL.IVALL ;  /* 0x00000000ff00798f */ /* 0x000fe20002000000 */
[----:B------:R-:W-:Y:S05]  /*0a30*/  BRA `(.L_x_6) ;  /* 0x0000000000047947 */ /* 0x000fea0003800000 */
.L_x_5:
[----:B------:R-:W-:Y:S06]  /*0a40*/  BAR.SYNC.DEFER_BLOCKING 0x0 ;  /* 0x0000000000007b1d */ /* 0x000fec0000010000 */
.L_x_6:
[----:B------:R-:W-:Y:S05]  /*0a50*/  @!P1 BRA `(.L_x_7) ;  /* 0x0000067c00f89947 */ /* 0x000fea0003800000 */
[----:B------:R-:W-:-:S06]  /*0a60*/  UISETP.GT.U32.AND UP0, UPT, UR16, 0x1, UPT ;  /* 0x000000011000788c */ /* 0x000fcc000bf04070 */
[----:B------:R-:W-:-:S13]  /*0a70*/  PLOP3.LUT P0, PT, PT, PT, UP0, 0x80, 0x0 ;  /* 0x000000000000781c */ /* 0x000fda0003f0f008 */
[----:B------:R-:W-:Y:S05]  /*0a80*/  @P0 EXIT ;  /* 0x000000000000094d */ /* 0x000fea0003800000 */
[----:B------:R-:W-:Y:S01]  /*0a90*/  ULDC.64 UR4, c[0x0][0x650] ;  /* 0x0001940000047ab9 */ /* 0x000fe20000000a00 */
[----:B------:R-:W-:Y:S01]  /*0aa0*/  UMOV UR40, 0xffffffff ;  /* 0xffffffff00287882 */ /* 0x000fe20000000000 */
[----:B------:R-:W-:Y:S01]  /*0ab0*/  ISETP.GE.U32.AND P0, PT, R7, UR4, PT ;  /* 0x0000000407007c0c */ /* 0x000fe2000bf06070 */
[----:B------:R-:W-:Y:S01]  /*0ac0*/  UMOV UR41, 0xffffffff ;  /* 0xffffffff00297882 */ /* 0x000fe20000000000 */
[----:B------:R-:W-:Y:S01]  /*0ad0*/  UMOV UR42, 0xffffffff ;  /* 0xffffffff002a7882 */ /* 0x000fe20000000000 */
[----:B0-----:R-:W-:Y:S02]  /*0ae0*/  PRMT R0, RZ, 0x7610, R0 ;  /* 0x00007610ff007816 */ /* 0x001fe40000000000 */
[----:B------:R-:W-:-:S13]  /*0af0*/  ISETP.GE.U32.AND.EX P0, PT, R6, UR5, PT, P0 ;  /* 0x0000000506007c0c */ /* 0x000fda000bf06100 */
[----:B------:R-:W-:Y:S05]  /*0b00*/  @P0 BRA `(.L_x_8) ;  /* 0x0000000400480947 */ /* 0x000fea0003800000 */
[----:B------:R-:W-:Y:S01]  /*0b10*/  ULDC.64 UR16, c[0x0][0x628] ;  /* 0x00018a0000107ab9 */ /* 0x000fe20000000a00 */
[C---:B------:R-:W-:Y:S01]  /*0b20*/  R2UR UR19, R7.reuse ;  /* 0x00000000071372ca */ /* 0x040fe200000e0000 */
[----:B------:R-:W-:Y:S01]  /*0b30*/  ULDC UR18, c[0x0][0x630] ;  /* 0x00018c0000127ab9 */ /* 0x000fe20000000800 */
[----:B------:R-:W-:Y:S02]  /*0b40*/  ISETP.NE.U32.AND P0, PT, RZ, UR16, PT ;  /* 0x00000010ff007c0c */ /* 0x000fe4000bf05070 */
[----:B------:R-:W-:Y:S02]  /*0b50*/  R2UR UR4, R7 ;  /* 0x00000000070472ca */ /* 0x000fe400000e0000 */
[----:B------:R-:W-:Y:S02]  /*0b60*/  ISETP.NE.AND.EX P0, PT, RZ, UR17, PT, P0 ;  /* 0x00000011ff007c0c */ /* 0x000fe4000bf05300 */
[----:B------:R-:W-:-:S11]  /*0b70*/  R2UR UR5, R6 ;  /* 0x00000000060572ca */ /* 0x000fd600000e0000 */
[----:B------:R-:W-:Y:S05]  /*0b80*/  @!P0 BRA `(.L_x_9) ;  /* 0x0000000000308947 */ /* 0x000fea0003800000 */
[----:B------:R-:W-:Y:S01]  /*0b90*/  R2UR UR4, R7 ;  /* 0x00000000070472ca */ /* 0x000fe200000e0000 */
[----:B------:R-:W-:Y:S01]  /*0ba0*/  ULDC UR9, c[0x0][0x634] ;  /* 0x00018d0000097ab9 */ /* 0x000fe20000000800 */
[----:B------:R-:W-:-:S11]  /*0bb0*/  R2UR UR13, R6 ;  /* 0x00000000060d72ca */ /* 0x000fd600000e0000 */
[----:B------:R-:W-:-:S04]  /*0bc0*/  UIADD3 UR9, UP0, UR4, UR9, URZ ;  /* 0x0000000904097290 */ /* 0x000fc8000ff1e03f */
[----:B------:R-:W-:-:S04]  /*0bd0*/  UIADD3.X UR13, URZ, UR13, URZ, UP0, !UPT ;  /* 0x0000000d3f0d7290 */ /* 0x000fc800087fe43f */
[----:B------:R-:W-:-:S04]  /*0be0*/  UIMAD.WIDE.U32 UR4, UR13, UR16, URZ ;  /* 0x000000100d0472a5 */ /* 0x000fc8000f8e003f */
[----:B------:R-:W-:Y:S02]  /*0bf0*/  UIMAD.WIDE.U32 UR6, UP0, UR9, UR17, UR4 ;  /* 0x00000011090672a5 */ /* 0x000fe4000f800004 */
[----:B------:R-:W-:Y:S02]  /*0c00*/  UIMAD.WIDE.U32 UR4, UR9, UR16, URZ ;  /* 0x00000010090472a5 */ /* 0x000fe4000f8e003f */
[----:B------:R-:W-:Y:S02]  /*0c10*/  UIADD3.X UR15, URZ, URZ, URZ, UP0, !UPT ;  /* 0x0000003f3f0f7290 */ /* 0x000fe400087fe43f */
[----:B------:R-:W-:Y:S01]  /*0c20*/  UIADD3 URZ, UP0, UR5, UR6, URZ ;  /* 0x00000006053f7290 */ /* 0x000fe2000ff1e03f */
[----:B------:R-:W-:-:S03]  /*0c30*/  UMOV UR14, UR7 ;  /* 0x00000007000e7c82 */ /* 0x000fc60008000000 */
[----:B------:R-:W-:-:S12]  /*0c40*/  UIMAD.WIDE.U32.X UR4, UR13, UR17, UR14, UP0 ;  /* 0x000000110d0472a5 */ /* 0x000fd800080e040e */
.L_x_9:
[----:B------:R-:W-:Y:S01]  /*0c50*/  USHF.R.U64 UR42, UR4, UR18, UR5 ;  /* 0x00000012042a7299 */ /* 0x000fe20008001205 */
[----:B------:R-:W-:Y:S01]  /*0c60*/  R2UR UR7, R6 ;  /* 0x00000000060772ca */ /* 0x000fe200000e0000 */
[----:B------:R-:W-:Y:S02]  /*0c70*/  USHF.R.U32.HI UR4, URZ, UR18, UR5 ;  /* 0x000000123f047299 */ /* 0x000fe40008011605 */
[----:B------:R-:W-:Y:S01]  /*0c80*/  UIADD3 UR5, UP0, URZ, -UR42, URZ ;  /* 0x8000002a3f057290 */ /* 0x000fe2000ff1e03f */
[----:B------:R-:W-:Y:S01]  /*0c90*/  ULDC.64 UR14, c[0x0][0x620] ;  /* 0x00018800000e7ab9 */ /* 0x000fe20000000a00 */
[----:B------:R-:W-:Y:S02]  /*0ca0*/  UMOV UR6, UR19 ;  /* 0x0000001300067c82 */ /* 0x000fe40008000000 */
[----:B------:R-:W-:Y:S01]  /*0cb0*/  UIADD3.X UR4, URZ, ~UR4, URZ, UP0, !UPT ;  /* 0x800000043f047290 */ /* 0x000fe200087fe43f */
[----:B------:R-:W-:Y:S01]  /*0cc0*/  ULDC UR9, c[0x0][0x618] ;  /* 0x0001860000097ab9 */ /* 0x000fe20000000800 */
[----:B------:R-:W-:-:S02]  /*0cd0*/  UIMAD UR12, UR11, UR12, UR10 ;  /* 0x0000000c0b0c72a4 */ /* 0x000fc4000f8e020a */
[----:B------:R-:W-:Y:S02]  /*0ce0*/  UIMAD UR4, UR4, UR14, URZ ;  /* 0x0000000e040472a4 */ /* 0x000fe4000f8e023f */
[----:B------:R-:W-:Y:S02]  /*0cf0*/  UIMAD.WIDE.U32 UR6, UR5, UR14, UR6 ;  /* 0x0000000e050672a5 */ /* 0x000fe4000f8e0006 */
[----:B------:R-:W-:Y:S01]  /*0d00*/  UIMAD UR4, UR5, UR15, UR4 ;  /* 0x0000000f050472a4 */ /* 0x000fe2000f8e0204 */
[----:B------:R-:W-:Y:S01]  /*0d10*/  ULDC UR10, c[0x0][0x608] ;  /* 0x00018200000a7ab9 */ /* 0x000fe20000000800 */
[----:B------:R-:W-:Y:S02]  /*0d20*/  ULDC UR18, c[0x0][0x658] ;  /* 0x0001960000127ab9 */ /* 0x000fe40000000800 */
[----:B------:R-:W-:Y:S01]  /*0d30*/  UIADD3 UR7, UR7, UR4, URZ ;  /* 0x0000000407077290 */ /* 0x000fe2000fffe03f */
[----:B------:R-:W-:Y:S02]  /*0d40*/  UMOV UR11, 0xffffffff ;  /* 0xffffffff000b7882 */ /* 0x000fe40000000000 */
[----:B------:R-:W-:Y:S01]  /*0d50*/  ULDC.64 UR4, c[0x0][0x640] ;  /* 0x0001900000047ab9 */ /* 0x000fe20000000a00 */
[----:B------:R-:W-:Y:S01]  /*0d60*/  USHF.R.U64 UR16, UR6, UR9, UR7 ;  /* 0x0000000906107299 */ /* 0x000fe20008001207 */
[----:B------:R-:W-:Y:S01]  /*0d70*/  ISETP.NE.U32.AND P0, PT, RZ, UR4, PT ;  /* 0x00000004ff007c0c */ /* 0x000fe2000bf05070 */
[----:B------:R-:W-:-:S02]  /*0d80*/  USHF.R.U32.HI UR7, URZ, UR9, UR7 ;  /* 0x000000093f077299 */ /* 0x000fc40008011607 */
[----:B------:R-:W-:Y:S01]  /*0d90*/  USHF.L.U32 UR6, UR11, UR18, URZ ;  /* 0x000000120b067299 */ /* 0x000fe2000800063f */
[----:B------:R-:W-:Y:S01]  /*0da0*/  ISETP.NE.AND.EX P0, PT, RZ, UR5, PT, P0 ;  /* 0x00000005ff007c0c */ /* 0x000fe2000bf05300 */
[----:B------:R-:W-:Y:S02]  /*0db0*/  USHF.R.U64 UR22, UR16, UR10, UR7 ;  /* 0x0000000a10167299 */ /* 0x000fe40008001207 */
[----:B------:R-:W-:Y:S02]  /*0dc0*/  USHF.R.U32.HI UR7, URZ, UR10, UR7 ;  /* 0x0000000a3f077299 */ /* 0x000fe40008011607 */
[----:B------:R-:W-:Y:S02]  /*0dd0*/  UISETP.NE.AND UP1, UPT, UR39, URZ, UPT ;  /* 0x0000003f2700728c */ /* 0x000fe4000bf25270 */
[----:B------:R-:W-:Y:S01]  /*0de0*/  USHF.R.U64 UR23, UR22, UR18, UR7 ;  /* 0x0000001216177299 */ /* 0x000fe20008001207 */
[----:B------:R-:W-:Y:S01]  /*0df0*/  ULDC UR17, c[0x0][0x600] ;  /* 0x0001800000117ab9 */ /* 0x000fe20000000800 */
[----:B------:R-:W-:-:S02]  /*0e00*/  ULOP3.LUT UR13, URZ, UR6, URZ, 0x33, !UPT ;  /* 0x000000063f0d7292 */ /* 0x000fc4000f8e333f */
[----:B------:R-:W-:Y:S02]  /*0e10*/  UIADD3 UR15, UR17, -0x1, URZ ;  /* 0xffffffff110f7890 */ /* 0x000fe4000fffe03f */
[----:B------:R-:W-:Y:S02]  /*0e20*/  USEL UR12, UR8, UR12, !UP1 ;  /* 0x0000000c080c7287 */ /* 0x000fe4000c800000 */
[----:B------:R-:W-:Y:S01]  /*0e30*/  USHF.R.U32.HI UR7, URZ, UR18, UR7 ;  /* 0x000000123f077299 */ /* 0x000fe20008011607 */
[----:B------:R-:W-:Y:S01]  /*0e40*/  ULDC UR19, c[0x0][0x648] ;  /* 0x0001920000137ab9 */ /* 0x000fe20000000800 */
[----:B------:R-:W-:Y:S01]  /*0e50*/  ULDC UR20, c[0x0][0x638] ;  /* 0x00018e0000147ab9 */ /* 0x000fe20000000800 */
[----:B------:R-:W-:Y:S01]  /*0e60*/  UMOV UR21, 0x1 ;  /* 0x0000000100157882 */ /* 0x000fe20000000000 */
[----:B------:R-:W-:Y:S01]  /*0e70*/  UMOV UR6, UR23 ;  /* 0x0000001700067c82 */ /* 0x000fe20008000000 */
[----:B------:R-:W-:Y:S07]  /*0e80*/  @!P0 BRA `(.L_x_10) ;  /* 0x0000000000308947 */ /* 0x000fee0003800000 */
[----:B------:R-:W-:Y:S02]  /*0e90*/  ULDC UR10, c[0x0][0x64c] ;  /* 0x00019300000a7ab9 */ /* 0x000fe40000000800 */
        /* <DEDUP_REMOVED lines=8> */
[----:B------:R-:W-:-:S07]  /*0f20*/  UIMAD.WIDE.U32.X UR4, UR14, UR5, UR10, UP0 ;  /* 0x000000050e0472a5 */ /* 0x000fce00080e040a */
[----:B------:R-:W-:Y:S01]  /*0f30*/  UMOV UR6, UR4 ;  /* 0x0000000400067c82 */ /* 0x000fe20008000000 */
[----:B------:R-:W-:-:S05]  /*0f40*/  UMOV UR7, UR5 ;  /* 0x0000000500077c82 */ /* 0x000fca0008000000 */
.L_x_10:
[----:B------:R-:W-:Y:S01]  /*0f50*/  USHF.R.U64 UR5, UR6, UR19, UR7 ;  /* 0x0000001306057299 */ /* 0x000fe20008001207 */
[----:B------:R-:W-:Y:S01]  /*0f60*/  IMAD.MOV.U32 R0, RZ, RZ, 0x1 ;  /* 0x00000001ff007424 */ /* 0x000fe200078e00ff */
[----:B------:R-:W-:Y:S02]  /*0f70*/  USHF.L.U32 UR4, UR21, UR18, URZ ;  /* 0x0000001215047299 */ /* 0x000fe4000800063f */
[----:B------:R-:W-:Y:S02]  /*0f80*/  ULOP3.LUT UR13, UR22, UR13, URZ, 0xc0, !UPT ;  /* 0x0000000d160d7292 */ /* 0x000fe4000f8ec03f */
[----:B------:R-:W-:Y:S02]  /*0f90*/  UIADD3 UR6, -UR5, URZ, URZ ;  /* 0x0000003f05067290 */ /* 0x000fe4000fffe13f */
[----:B------:R-:W-:Y:S02]  /*0fa0*/  UIMAD UR13, UR4, UR5, UR13 ;  /* 0x00000005040d72a4 */ /* 0x000fe4000f8e020d */
[----:B------:R-:W-:-:S02]  /*0fb0*/  ULOP3.LUT UR15, UR16, UR15, URZ, 0xc0, !UPT ;  /* 0x0000000f100f7292 */ /* 0x000fc4000f8ec03f */
[----:B------:R-:W-:Y:S01]  /*0fc0*/  UIMAD UR4, UR6, UR20, UR23 ;  /* 0x00000014060472a4 */ /* 0x000fe2000f8e0217 */
[----:B------:R-:W-:Y:S01]  /*0fd0*/  ULDC UR5, c[0x0][0x610] ;  /* 0x0001840000057ab9 */ /* 0x000fe20000000800 */
[----:B------:R-:W-:Y:S02]  /*0fe0*/  UISETP.NE.AND UP0, UPT, UR39, URZ, UPT ;  /* 0x0000003f2700728c */ /* 0x000fe4000bf05270 */
[----:B------:R-:W-:Y:S02]  /*0ff0*/  UIMAD UR12, UR13, UR5, UR12 ;  /* 0x000000050d0c72a4 */ /* 0x000fe4000f8e020c */
[----:B------:R-:W-:-:S04]  /*1000*/  UIMAD UR4, UR4, UR17, UR15 ;  /* 0x00000011040472a4 */ /* 0x000fc8000f8e020f */
[----:B------:R-:W-:Y:S02]  /*1010*/  USEL UR41, UR4, UR12, !UP0 ;  /* 0x0000000c04297287 */ /* 0x000fe4000c000000 */
[----:B------:R-:W-:-:S12]  /*1020*/  USEL UR40, UR12, UR4, !UP0 ;  /* 0x000000040c287287 */ /* 0x000fd8000c000000 */
.L_x_8:
[----:B------:R-:W-:-:S08]  /*1030*/  NOP ;  /* 0x0000000000007918 */ /* 0x000fd00000000000 */
[----:B------:R-:W0:Y:S02]  /*1040*/  USETMAXREG.TRY_ALLOC.CTAPOOL UP0, 0xf0 ;  /* 0x000000f0000079c8 */ /* 0x000e240008000600 */
[----:B0-----:R-:W-:-:S13]  /*1050*/  PLOP3.LUT P0, PT, PT, PT, UP0, 0x80, 0x0 ;  /* 0x000000000000781c */ /* 0x001fda0003f0f008 */
[----:B------:R-:W-:Y:S05]  /*1060*/  @!P0 BRA `(.L_x_8) ;  /* 0xfffffffc00f08947 */ /* 0x000fea000383ffff */
[----:B------:R-:W-:Y:S01]  /*1070*/  ULDC.64 UR4, c[0x0][0x598] ;  /* 0x0001660000047ab9 */ /* 0x000fe20000000a00 */
[----:B------:R-:W-:Y:S01]  /*1080*/  ULDC.64 UR46, c[0x0][0x208] ;  /* 0x00008200002e7ab9 */ /* 0x000fe20000000a00 */
[----:B------:R-:W-:-:S04]  /*1090*/  ISETP.NE.U32.AND P0, PT, RZ, UR4, PT ;  /* 0x00000004ff007c0c */ /* 0x000fc8000bf05070 */
[----:B------:R-:W-:-:S13]  /*10a0*/  ISETP.NE.AND.EX P0, PT, RZ, UR5, PT, P0 ;  /* 0x00000005ff007c0c */ /* 0x000fda000bf05300 */
[----:B------:R-:W-:Y:S05]  /*10b0*/  @!P0 BRA `(.L_x_11) ;  /* 0x00000000001c8947 */ /* 0x000fea0003800000 */
[----:B------:R-:W0:Y:S02]  /*10c0*/  LDC.64 R2, c[0x0][0x598] ;  /* 0x00016600ff027b82 */ /* 0x000e240000000a00 */
[----:B0-----:R-:W2:Y:S02]  /*10d0*/  LDG.E.64 R2, desc[UR46][R2.64] ;  /* 0x0000002e02027981 */ /* 0x001ea4000c1e1b00 */
[----:B--2---:R-:W-:-:S04]  /*10e0*/  ISETP.NE.U32.AND P0, PT, R2, RZ, PT ;  /* 0x000000ff0200720c */ /* 0x004fc80003f05070 */
[----:B------:R-:W-:-:S13]  /*10f0*/  ISETP.NE.AND.EX P0, PT, R3, RZ, PT, P0 ;  /* 0x000000ff0300720c */ /* 0x000fda0003f05300 */
[----:B------:R-:W-:Y:S05]  /*1100*/  @!P0 BRA `(.L_x_11) ;  /* 0x0000000000088947 */ /* 0x000fea0003800000 */
[----:B------:R0:W5:Y:S01]  /*1110*/  LD.E R2, desc[UR46][R2.64] ;  /* 0x0000002e02027980 */ /* 0x000162000c101900 */
[----:B------:R-:W-:Y:S05]  /*1120*/  BRA `(.L_x_12) ;  /* 0x0000000000247947 */ /* 0x000fea0003800000 */
.L_x_11:
[----:B------:R-:W-:Y:S02]  /*1130*/  ULDC.64 UR4, c[0x0][0x588] ;  /* 0x0001620000047ab9 */ /* 0x000fe40000000a00 */
[----:B------:R-:W-:-:S04]  /*1140*/  ISETP.NE.U32.AND P0, PT, RZ, UR4, PT ;  /* 0x00000004ff007c0c */ /* 0x000fc8000bf05070 */
[----:B------:R-:W-:-:S13]  /*1150*/  ISETP.NE.AND.EX P0, PT, RZ, UR5, PT, P0 ;  /* 0x00000005ff007c0c */ /* 0x000fda000bf05300 */
[----:B------:R-:W-:Y:S05]  /*1160*/  @!P0 BRA `(.L_x_13) ;  /* 0x00000000000c8947 */ /* 0x000fea0003800000 */
[----:B------:R-:W0:Y:S02]  /*1170*/  LDC.64 R2, c[0x0][0x588] ;  /* 0x00016200ff027b82 */ /* 0x000e240000000a00 */
[----:B0-----:R2:W5:Y:S01]  /*1180*/  LDG.E R2, desc[UR46][R2.64] ;  /* 0x0000002e02027981 */ /* 0x001562000c1e1900 */
[----:B------:R-:W-:Y:S05]  /*1190*/  BRA `(.L_x_12) ;  /* 0x0000000000087947 */ /* 0x000fea0003800000 */
.L_x_13:
[----:B------:R-:W-:Y:S02]  /*11a0*/  ULDC UR4, c[0x0][0x580] ;  /* 0x0001600000047ab9 */ /* 0x000fe40000000800 */
[----:B------:R-:W-:-:S07]  /*11b0*/  MOV R2, UR4 ;  /* 0x0000000400027c02 */ /* 0x000fce0008000f00 */
.L_x_12:
[----:B------:R-:W-:Y:S02]  /*11c0*/  ULDC.64 UR4, c[0x0][0x5a0] ;  /* 0x0001680000047ab9 */ /* 0x000fe40000000a00 */
[----:B------:R-:W-:-:S04]  /*11d0*/  ISETP.NE.U32.AND P0, PT, RZ, UR4, PT ;  /* 0x00000004ff007c0c */ /* 0x000fc8000bf05070 */
[----:B------:R-:W-:-:S13]  /*11e0*/  ISETP.NE.AND.EX P0, PT, RZ, UR5, PT, P0 ;  /* 0x00000005ff007c0c */ /* 0x000fda000bf05300 */
[----:B------:R-:W-:Y:S05]  /*11f0*/  @!P0 BRA `(.L_x_14) ;  /* 0x00000000001c8947 */ /* 0x000fea0003800000 */
[----:B------:R-:W3:Y:S02]  /*1200*/  LDC.64 R4, c[0x0][0x5a0] ;  /* 0x00016800ff047b82 */ /* 0x000ee40000000a00 */
[----:B---3--:R-:W3:Y:S02]  /*1210*/  LDG.E.64 R4, desc[UR46][R4.64] ;  /* 0x0000002e04047981 */ /* 0x008ee4000c1e1b00 */
[----:B---3--:R-:W-:-:S04]  /*1220*/  ISETP.NE.U32.AND P0, PT, R4, RZ, PT ;  /* 0x000000ff0400720c */ /* 0x008fc80003f05070 */
[----:B------:R-:W-:-:S13]  /*1230*/  ISETP.NE.AND.EX P0, PT, R5, RZ, PT, P0 ;  /* 0x000000ff0500720c */ /* 0x000fda0003f05300 */
[----:B------:R-:W-:Y:S05]  /*1240*/  @!P0 BRA `(.L_x_14) ;  /* 0x0000000000088947 */ /* 0x000fea0003800000 */
[----:B------:R3:W5:Y:S01]  /*1250*/  LD.E R16, desc[UR46][R4.64] ;  /* 0x0000002e04107980 */ /* 0x000762000c101900 */
[----:B------:R-:W-:Y:S05]  /*1260*/  BRA `(.L_x_15) ;  /* 0x0000000000247947 */ /* 0x000fea0003800000 */
.L_x_14:
[----:B------:R-:W-:Y:S02]  /*1270*/  ULDC.64 UR4, c[0x0][0x590] ;  /* 0x0001640000047ab9 */ /* 0x000fe40000000a00 */
[----:B------:R-:W-:-:S04]  /*1280*/  ISETP.NE.U32.AND P0, PT, RZ, UR4, PT ;  /* 0x00000004ff007c0c */ /* 0x000fc8000bf05070 */
[----:B------:R-:W-:-:S13]  /*1290*/  ISETP.NE.AND.EX P0, PT, RZ, UR5, PT, P0 ;  /* 0x00000005ff007c0c */ /* 0x000fda000bf05300 */
[----:B------:R-:W-:Y:S05]  /*12a0*/  @!P0 BRA `(.L_x_16) ;  /* 0x00000000000c8947 */ /* 0x000fea0003800000 */
[----:B------:R-:W3:Y:S02]  /*12b0*/  LDC.64 R16, c[0x0][0x590] ;  /* 0x00016400ff107b82 */ /* 0x000ee40000000a00 */
[----:B---3--:R4:W5:Y:S01]  /*12c0*/  LDG.E R16, desc[UR46][R16.64] ;  /* 0x0000002e10107981 */ /* 0x008962000c1e1900 */
[----:B------:R-:W-:Y:S05]  /*12d0*/  BRA `(.L_x_15) ;  /* 0x0000000000087947 */ /* 0x000fea0003800000 */
.L_x_16:
[----:B------:R-:W-:Y:S02]  /*12e0*/  ULDC UR4, c[0x0][0x584] ;  /* 0x0001610000047ab9 */ /* 0x000fe40000000800 */
[----:B------:R-:W-:-:S07]  /*12f0*/  IMAD.U32 R16, RZ, RZ, UR4 ;  /* 0x00000004ff107e24 */ /* 0x000fce000f8e00ff */
.L_x_15:
[----:B------:R-:W-:-:S13]  /*1300*/  LOP3.LUT P0, RZ, R0, 0xff, RZ, 0xc0, !PT ;  /* 0x000000ff00ff7812 */ /* 0x000fda000780c0ff */
[----:B------:R-:W-:Y:S05]  /*1310*/  @!P0 EXIT ;  /* 0x000000000000894d */ /* 0x000fea0003800000 */
[----:B------:R-:W-:Y:S01]  /*1320*/  ULDC UR4, c[0x0][0x28c] ;  /* 0x0000a30000047ab9 */ /* 0x000fe20000000800 */
[----:B------:R-:W-:Y:S01]  /*1330*/  UMOV UR36, URZ ;  /* 0x0000003f00247c82 */ /* 0x000fe20008000000 */
[----:B------:R-:W-:Y:S01]  /*1340*/  UIADD3 UR4, UR4, 0x3f, URZ ;  /* 0x0000003f04047890 */ /* 0x000fe2000fffe03f */
[----:B------:R-:W-:-:S03]  /*1350*/  UMOV UR37, URZ ;  /* 0x0000003f00257c82 */ /* 0x000fc60008000000 */
[----:B------:R-:W-:-:S04]  /*1360*/  USHF.R.S32.HI UR5, URZ, 0x1f, UR4 ;  /* 0x0000001f3f057899 */ /* 0x000fc80008011404 */
[----:B------:R-:W-:-:S04]  /*1370*/  ULEA.HI UR5, UR5, UR4, URZ, 0x6 ;  /* 0x0000000405057291 */ /* 0x000fc8000f8f303f */
[----:B------:R-:W-:-:S12]  /*1380*/  USHF.R.S32.HI UR43, URZ, 0x6, UR5 ;  /* 0x000000063f2b7899 */ /* 0x000fd80008011405 */
.L_x_1564:
[----:B------:R-:W0:Y:S01]  /*1390*/  S2R R0, SR_TID.X ;  /* 0x0000000000007919 */ /* 0x000e220000002100 */
[----:B------:R-:W1:Y:S01]  /*13a0*/  S2UR UR6, SR_CgaCtaId ;  /* 0x00000000000679c3 */ /* 0x000e620000008800 */
[----:B------:R-:W-:Y:S02]  /*13b0*/  UMOV UR44, 0x400 ;  /* 0x00000400002c7882 */ /* 0x000fe40000000000 */
[----:B-1----:R-:W-:Y:S01]  /*13c0*/  ULEA UR44, UR6, UR44, 0x18 ;  /* 0x0000002c062c7291 */ /* 0x002fe2000f8ec03f */
[----:B0-----:R-:W-:-:S04]  /*13d0*/  LOP3.LUT R0, R0, 0x80, RZ, 0xc0, !PT ;  /* 0x0000008000007812 */ /* 0x001fc800078ec0ff */
[----:B------:R-:W-:-:S06]  /*13e0*/  SHF.R.U32.HI R0, RZ, 0x7, R0 ;  /* 0x00000007ff007819 */ /* 0x000fcc0000011600 */
[----:B------:R-:W0:Y:S02]  /*13f0*/  SHFL.IDX PT, R0, R0, RZ, 0x1f ;  /* 0x00001fff00007589 */ /* 0x000e2400000e0000 */
[----:B0-----:R-:W-:-:S13]  /*1400*/  R2UR UR4, R0 ;  /* 0x00000000000472ca */ /* 0x001fda00000e0000 */
[----:B------:R-:W-:-:S04]  /*1410*/  ULEA.HI UR5, UR4, UR4, URZ, 0x1 ;  /* 0x0000000404057291 */ /* 0x000fc8000f8f083f */
[----:B------:R-:W-:-:S04]  /*1420*/  ULOP3.LUT UR5, UR5, 0x7fffe, URZ, 0xc0, !UPT ;  /* 0x0007fffe05057892 */ /* 0x000fc8000f8ec03f */
[----:B------:R-:W-:-:S03]  /*1430*/  UIADD3 UR5, UR4, -UR5, URZ ;  /* 0x8000000504057290 */ /* 0x000fc6000fffe03f */
[----:B------:R-:W-:Y:S01]  /*1440*/  ULDC UR4, c[0x0][0x28c] ;  /* 0x0000a30000047ab9 */ /* 0x000fe20000000800 */
[----:B------:R-:W-:Y:S01]  /*1450*/  ULEA UR5, UR5, UR44, 0xd ;  /* 0x0000002c05057291 */ /* 0x000fe2000f8e683f */
[----:B------:R-:W-:-:S03]  /*1460*/  ISETP.LT.AND P0, PT, RZ, UR4, PT ;  /* 0x00000004ff007c0c */ /* 0x000fc6000bf01270 */
[----:B------:R-:W-:-:S04]  /*1470*/  UIADD3 UR5, UR5, 0x100, URZ ;  /* 0x0000010005057890 */ /* 0x000fc8000fffe03f */
[----:B------:R-:W-:-:S04]  /*1480*/  USHF.R.U32.HI UR5, URZ, 0x4, UR5 ;  /* 0x000000043f057899 */ /* 0x000fc80008011605 */
[----:B------:R-:W-:Y:S02]  /*1490*/  ULOP3.LUT UR45, UR5, 0x3fff, URZ, 0xc0, !UPT ;  /* 0x00003fff052d7892 */ /* 0x000fe4000f8ec03f */
[----:B---34-:R-:W-:Y:S10]  /*14a0*/  @P0 BRA `(.L_x_17) ;  /* 0x0000000000400947 */ /* 0x018ff40003800000 */
[----:B------:R-:W-:Y:S01]  /*14b0*/  MOV R0, 0x0 ;  /* 0x0000000000007802 */ /* 0x000fe20000000f00 */
[----:B------:R-:W-:Y:S01]  /*14c0*/  ULDC.64 UR4, c[0x4][0x68] ;  /* 0x01001a0000047ab9 */ /* 0x000fe20000000a00 */
[----:B------:R-:W-:Y:S01]  /*14d0*/  ULDC.64 UR6, c[0x4][0x8] ;  /* 0x0100020000067ab9 */ /* 0x000fe20000000a00 */
[----:B---3--:R-:W-:Y:S01]  /*14e0*/  IMAD.U32 R4, RZ, RZ, UR4 ;  /* 0x00000004ff047e24 */ /* 0x008fe2000f8e00ff */
[----:B------:R0:W1:Y:S01]  /*14f0*/  LDC.64 R14, c[0x4][R0] ;  /* 0x01000000000e7b82 */ /* 0x0000620000000a00 */
[----:B------:R-:W-:Y:S01]  /*1500*/  IMAD.U32 R5, RZ, RZ, UR5 ;  /* 0x00000005ff057e24 */ /* 0x000fe2000f8e00ff */
[----:B------:R-:W-:Y:S01]  /*1510*/  ULDC.64 UR4, c[0x4][0x70] ;  /* 0x01001c0000047ab9 */ /* 0x000fe20000000a00 */
[----:B------:R-:W-:Y:S01]  /*1520*/  IMAD.U32 R10, RZ, RZ, UR6 ;  /* 0x00000006ff0a7e24 */ /* 0x000fe2000f8e00ff */
[----:B------:R-:W-:Y:S01]  /*1530*/  MOV R6, UR4 ;  /* 0x0000000400067c02 */ /* 0x000fe20008000f00 */
[----:B------:R-:W-:Y:S01]  /*1540*/  IMAD.U32 R7, RZ, RZ, UR5 ;  /* 0x00000005ff077e24 */ /* 0x000fe2000f8e00ff */
[----:B------:R-:W-:Y:S01]  /*1550*/  MOV R8, 0x1e1 ;  /* 0x000001e100087802 */ /* 0x000fe20000000f00 */
[----:B------:R-:W-:-:S02]  /*1560*/  IMAD.U32 R11, RZ, RZ, UR7 ;  /* 0x00000007ff0b7e24 */ /* 0x000fc4000f8e00ff */
[----:B------:R-:W-:Y:S02]  /*1570*/  IMAD.MOV.U32 R12, RZ, RZ, 0x1 ;  /* 0x00000001ff0c7424 */ /* 0x000fe400078e00ff */
[----:B0-----:R-:W-:-:S07]  /*1580*/  IMAD.MOV.U32 R13, RZ, RZ, RZ ;  /* 0x000000ffff0d7224 */ /* 0x001fce00078e00ff */
[----:B------:R-:W-:-:S07]  /*1590*/  LEPC R20, `(.L_x_17) ;  /* 0x000000001014794e */ /* 0x000fce0000000000 */
[----:B-12-45:R-:W-:Y:S05]  /*15a0*/  CALL.ABS.NOINC R14 ;  /* 0x000000000e007343 */ /* 0x036fea0003c00000 */
.L_x_17:
[----:B------:R-:W-:-:S06]  /*15b0*/  ULOP3.LUT UR4, UR38, 0x1, URZ, 0xfc, !UPT ;  /* 0x0000000126047892 */ /* 0x000fcc000f8efc3f */
[----:B------:R-:W-:-:S05]  /*15c0*/  IMAD.U32 R0, RZ, RZ, UR4 ;  /* 0x00000004ff007e24 */ /* 0x000fca000f8e00ff */
[----:B------:R-:W-:-:S13]  /*15d0*/  ISETP.NE.AND P0, PT, R0, 0x3, PT ;  /* 0x000000030000780c */ /* 0x000fda0003f05270 */
[----:B------:R-:W-:Y:S05]  /*15e0*/  @!P0 BRA `(.L_x_18) ;  /* 0x0000000000048947 */ /* 0x000fea0003800000 */
[----:B------:R-:W-:Y:S01]  /*15f0*/  BPT.TRAP 0x1 ;  /* 0x000000040000795c */ /* 0x000fe20000300000 */
.L_x_18:
[----:B------:R-:W-:Y:S01]  /*1600*/  IMAD.U32 R0, RZ, RZ, UR36 ;  /* 0x00000024ff007e24 */ /* 0x000fe2000f8e00ff */
[----:B--2---:R-:W-:-:S04]  /*1610*/  MOV R3, UR37 ;  /* 0x0000002500037c02 */ /* 0x004fc80008000f00 */
[----:B------:R-:W-:Y:S02]  /*1620*/  LEA R3, R3, UR44, 0x3 ;  /* 0x0000002c03037c11 */ /* 0x000fe4000f8e18ff */
[----:B------:R-:W-:-:S04]  /*1630*/  SHF.L.U32 R0, R0, 0x1f, RZ ;  /* 0x0000001f00007819 */ /* 0x000fc800000006ff */
[----:B------:R0:W1:Y:S01]  /*1640*/  SYNCS.PHASECHK.TRANS64.TRYWAIT P1, [R3+URZ], R0 ;  /* 0x00000000030075a7 */ /* 0x000062000802017f */
[----:B------:R-:W-:Y:S05]  /*1650*/  @!P0 BRA `(.L_x_19) ;  /* 0x0000000000048947 */ /* 0x000fea0003800000 */
[----:B------:R-:W-:Y:S01]  /*1660*/  BPT.TRAP 0x1 ;  /* 0x000000040000795c */ /* 0x000fe20000300000 */
.L_x_19:
[----:B-1----:R-:W-:Y:S05]  /*1670*/  @P1 BRA `(.L_x_20) ;  /* 0x0000000000081947 */ /* 0x002fea0003800000 */
[----:B------:R-:W1:Y:S02]  /*1680*/  SYNCS.PHASECHK.TRANS64.TRYWAIT P1, [R3+URZ], R0 ;  /* 0x00000000030075a7 */ /* 0x000e64000802017f */
[----:B-1----:R-:W-:Y:S05]  /*1690*/  @!P1 BRA `(.L_x_21) ;  /* 0x00000688006c9947 */ /* 0x002fea0003800000 */
.L_x_20:
[----:B------:R-:W-:-:S04]  /*16a0*/  UISETP.LT.AND UP0, UPT, UR43, 0x1, UPT ;  /* 0x000000012b00788c */ /* 0x000fc8000bf01270 */
[----:B------:R-:W-:-:S06]  /*16b0*/  USEL UR4, UR43, 0x1, UP0 ;  /* 0x000000012b047887 */ /* 0x000fcc0008000000 */
[----:B---3--:R-:W-:Y:S01]  /*16c0*/  IMAD.U32 R4, RZ, RZ, UR4 ;  /* 0x00000004ff047e24 */ /* 0x008fe2000f8e00ff */
[----:B------:R-:W-:Y:S05]  /*16d0*/  WARPSYNC.ALL ;  /* 0x0000000000007948 */ /* 0x000fea0003800000 */
[----:B------:R-:W-:-:S04]  /*16e0*/  IADD3 R4, -R4, UR43, RZ ;  /* 0x0000002b04047c10 */ /* 0x000fc8000fffe1ff */
[----:B------:R-:W-:Y:S01]  /*16f0*/  ISETP.GE.AND P1, PT, R4, 0x1, PT ;  /* 0x000000010400780c */ /* 0x000fe20003f26270 */
[----:B------:R-:W-:Y:S01]  /*1700*/  UIADD3 UR4, UR44, 0x20100, URZ ;  /* 0x000201002c047890 */ /* 0x000fe2000fffe03f */
[----:B------:R-:W-:Y:S01]  /*1710*/  WARPGROUP.ARRIVE ;  /* 0x00000000000079c5 */ /* 0x000fe20000000000 */
[----:B------:R-:W-:Y:S01]  /*1720*/  UMOV UR9, 0x40000040 ;  /* 0x4000004000097882 */ /* 0x000fe20000000000 */
[----:B------:R-:W-:Y:S01]  /*1730*/  UMOV UR11, 0x40000040 ;  /* 0x40000040000b7882 */ /* 0x000fe20000000000 */
[----:B------:R-:W-:Y:S01]  /*1740*/  USHF.R.U32.HI UR4, URZ, 0x4, UR4 ;  /* 0x000000043f047899 */ /* 0x000fe20008011604 */
[----:B------:R2:W-:Y:S01]  /*1750*/  STL [R1+0xa58], R18 ;  /* 0x000a581201007387 */ /* 0x0005e20000100800 */
[----:B------:R-:W-:Y:S01]  /*1760*/  UMOV UR13, UR9 ;  /* 0x00000009000d7c82 */ /* 0x000fe20008000000 */
[----:B------:R-:W-:Y:S01]  /*1770*/  UMOV UR15, 0x40000040 ;  /* 0x40000040000f7882 */ /* 0x000fe20000000000 */
[----:B------:R-:W-:Y:S01]  /*1780*/  ULOP3.LUT UR5, UR4, 0x3fff, URZ, 0xc0, !UPT ;  /* 0x00003fff04057892 */ /* 0x000fe2000f8ec03f */
[----:B------:R4:W-:Y:S01]  /*1790*/  STL [R1+0xa54], R17 ;  /* 0x000a541101007387 */ /* 0x0009e20000100800 */
[----:B------:R-:W-:-:S02]  /*17a0*/  ULOP3.LUT UR4, UR45, 0x10000, URZ, 0xfc, !UPT ;  /* 0x000100002d047892 */ /* 0x000fc4000f8efc3f */
[----:B------:R-:W-:Y:S01]  /*17b0*/  ULOP3.LUT UR5, UR5, 0x10000, URZ, 0xfc, !UPT ;  /* 0x0001000005057892 */ /* 0x000fe2000f8efc3f */
[----:B-----5:R3:W-:Y:S01]  /*17c0*/  STL [R1+0xa50], R16 ;  /* 0x000a501001007387 */ /* 0x0207e20000100800 */
[----:B------:R-:W-:Y:S02]  /*17d0*/  ULEA UR6, UR37, UR4, 0xc ;  /* 0x0000000425067291 */ /* 0x000fe4000f8e603f */
[----:B------:R-:W-:Y:S01]  /*17e0*/  UIMAD UR7, UR37, 0xc00, UR5 ;  /* 0x00000c00250778a4 */ /* 0x000fe2000f8e0205 */
[----:B------:R3:W-:Y:S03]  /*17f0*/  STL [R1+0xa4c], R4 ;  /* 0x000a4c0401007387 */ /* 0x0007e60000100800 */
[----:B------:R-:W-:Y:S01]  /*1800*/  UIADD3 UR14, UR7, 0x600, URZ ;  /* 0x00000600070e7890 */ /* 0x000fe2000fffe03f */
[----:B------:R3:W-:Y:S01]  /*1810*/  STL [R1+0xa48], R2 ;  /* 0x000a480201007387 */ /* 0x0007e20000100800 */
[----:B------:R-:W-:Y:S01]  /*1820*/  UMOV UR8, UR6 ;  /* 0x0000000600087c82 */ /* 0x000fe20008000000 */
[----:B------:R-:W-:Y:S01]  /*1830*/  UMOV UR10, UR7 ;  /* 0x00000007000a7c82 */ /* 0x000fe20008000000 */
[----:B------:R-:W-:Y:S01]  /*1840*/  UMOV UR12, UR8 ;  /* 0x00000008000c7c82 */ /* 0x000fe20008000000 */
[----:B------:R-:W-:Y:S03]  /*1850*/  HGMMA.64x192x16.F32 R100, gdesc[UR8], RZ, !UPT, gsb0 ;  /* 0x02e00000086479f0 */ /* 0x000fe6000c0008ff */
[----:B------:R-:W-:-:S02]  /*1860*/  WARPGROUP.DEPBAR.LE gsb0, 0x0 ;  /* 0x00008000000079c5 */ /* 0x000fc40000010000 */
[----:B------:R-:W-:Y:S01]  /*1870*/  IMAD.MOV.U32 R76, RZ, RZ, R120 ;  /* 0x000000ffff4c7224 */ /* 0x000fe200078e0078 */
[----:B------:R-:W-:Y:S01]  /*1880*/  MOV R75, R121 ;  /* 0x00000079004b7202 */ /* 0x000fe20000000f00 */
        /* <DEDUP_REMOVED lines=35> */
[----:B01----:R-:W-:Y:S01]  /*1ac0*/  MOV R3, R193 ;  /* 0x000000c100037202 */ /* 0x003fe20000000f00 */
        /* <DEDUP_REMOVED lines=10> */
[----:B------:R-:W-:-:S02]  /*1b70*/  IMAD.MOV.U32 R44, RZ, RZ, R152 ;  /* 0x000000ffff2c7224 */ /* 0x000fc400078e0098 */
[----:B------:R-:W-:Y:S02]  /*1b80*/  IMAD.MOV.U32 R42, RZ, RZ, R154 ;  /* 0x000000ffff2a7224 */ /* 0x000fe400078e009a */
[----:B------:R-:W-:Y:S02]  /*1b90*/  IMAD.MOV.U32 R41, RZ, RZ, R155 ;  /* 0x000000ffff297224 */ /* 0x000fe400078e009b */
[----:B------:R-:W-:Y:S02]  /*1ba0*/  IMAD.MOV.U32 R40, RZ, RZ, R156 ;  /* 0x000000ffff287224 */ /* 0x000fe400078e009c */
[----:B------:R-:W-:Y:S02]  /*1bb0*/  IMAD.MOV.U32 R38, RZ, RZ, R158 ;  /* 0x000000ffff267224 */ /* 0x000fe400078e009e */
[----:B------:R-:W-:Y:S02]  /*1bc0*/  IMAD.MOV.U32 R37, RZ, RZ, R159 ;  /* 0x000000ffff257224 */ /* 0x000fe400078e009f */
        /* <DEDUP_REMOVED lines=13> */
[----:B--2---:R-:W-:Y:S02]  /*1ca0*/  IMAD.MOV.U32 R18, RZ, RZ, R178 ;  /* 0x000000ffff127224 */ /* 0x004fe400078e00b2 */
[----:B----4-:R-:W-:Y:S02]  /*1cb0*/  IMAD.MOV.U32 R17, RZ, RZ, R179 ;  /* 0x000000ffff117224 */ /* 0x010fe400078e00b3 */
[----:B---3--:R-:W-:Y:S02]  /*1cc0*/  IMAD.MOV.U32 R16, RZ, RZ, R180 ;  /* 0x000000ffff107224 */ /* 0x008fe400078e00b4 */
        /* <DEDUP_REMOVED lines=11> */
[----:B------:R-:W-:Y:S01]  /*1d80*/  WARPGROUP.ARRIVE ;  /* 0x00000000000079c5 */ /* 0x000fe20000000000 */
[----:B------:R-:W-:Y:S02]  /*1d90*/  IMAD.MOV.U32 R77, RZ, RZ, R119 ;  /* 0x000000ffff4d7224 */ /* 0x000fe400078e0077 */
[----:B------:R-:W-:Y:S01]  /*1da0*/  STL [R1+0x260c], R0 ;  /* 0x00260c0001007387 */ /* 0x000fe20000100800 */
[----:B------:R-:W-:Y:S02]  /*1db0*/  IMAD.MOV.U32 R78, RZ, RZ, R118 ;  /* 0x000000ffff4e7224 */ /* 0x000fe400078e0076 */
[----:B------:R-:W-:Y:S01]  /*1dc0*/  HGMMA.64x192x16.F32 R120, gdesc[UR12], RZ, !UPT, gsb0 ;  /* 0x02e000000c7879f0 */ /* 0x000fe2000c0008ff */
[----:B------:R-:W-:Y:S01]  /*1dd0*/  STL [R1+0x2608], R2 ;  /* 0x0026080201007387 */ /* 0x000fe20000100800 */
[----:B------:R-:W-:Y:S01]  /*1de0*/  IMAD.MOV.U32 R80, RZ, RZ, R116 ;  /* 0x000000ffff507224 */ /* 0x000fe200078e0074 */
[----:B------:R-:W-:Y:S01]  /*1df0*/  UIADD3 UR12, UR6, 0x400, URZ ;  /* 0x00000400060c7890 */ /* 0x000fe2000fffe03f */
[----:B------:R-:W-:Y:S01]  /*1e00*/  IMAD.MOV.U32 R81, RZ, RZ, R115 ;  /* 0x000000ffff517224 */ /* 0x000fe200078e0073 */
[----:B------:R-:W-:Y:S01]  /*1e10*/  STL [R1+0x2604], R3 ;  /* 0x0026040301007387 */ /* 0x000fe20000100800 */
[----:B------:R-:W-:Y:S01]  /*1e20*/  IMAD.MOV.U32 R82, RZ, RZ, R114 ;  /* 0x000000ffff527224 */ /* 0x000fe200078e0072 */
[----:B------:R-:W-:Y:S01]  /*1e30*/  UMOV UR13, 0x40000040 ;  /* 0x40000040000d7882 */ /* 0x000fe20000000000 */
[----:B------:R-:W-:Y:S01]  /*1e40*/  IMAD.MOV.U32 R84, RZ, RZ, R112 ;  /* 0x000000ffff547224 */ /* 0x000fe200078e0070 */
[----:B------:R-:W-:Y:S01]  /*1e50*/  STL [R1+0x2600], R4 ;  /* 0x0026000401007387 */ /* 0x000fe20000100800 */
[----:B------:R-:W-:Y:S01]  /*1e60*/  IMAD.MOV.U32 R85, RZ, RZ, R111 ;  /* 0x000000ffff557224 */ /* 0x000fe200078e006f */
[----:B------:R-:W-:Y:S01]  /*1e70*/  UMOV UR8, UR12 ;  /* 0x0000000c00087c82 */ /* 0x000fe20008000000 */
[----:B------:R-:W-:Y:S01]  /*1e80*/  IMAD.MOV.U32 R86, RZ, RZ, R110 ;  /* 0x000000ffff567224 */ /* 0x000fe200078e006e */
[----:B------:R-:W-:Y:S01]  /*1e90*/  STL [R1+0x25fc], R5 ;  /* 0x0025fc0501007387 */ /* 0x000fe20000100800 */
[----:B------:R-:W-:Y:S01]  /*1ea0*/  IMAD.MOV.U32 R88, RZ, RZ, R108 ;  /* 0x000000ffff587224 */ /* 0x000fe200078e006c */
[----:B------:R-:W-:Y:S01]  /*1eb0*/  UMOV UR9, UR13 ;  /* 0x0000000d00097c82 */ /* 0x000fe20008000000 */
[----:B------:R-:W-:Y:S01]  /*1ec0*/  IMAD.MOV.U32 R89, RZ, RZ, R107 ;  /* 0x000000ffff597224 */ /* 0x000fe200078e006b */
[----:B------:R-:W-:Y:S01]  /*1ed0*/  STL [R1+0x25f8], R6 ;  /* 0x0025f80601007387 */ /* 0x000fe20000100800 */
[----:B------:R-:W-:-:S02]  /*1ee0*/  IMAD.MOV.U32 R90, RZ, RZ, R106 ;  /* 0x000000ffff5a7224 */ /* 0x000fc400078e006a */
[----:B------:R-:W-:Y:S01]  /*1ef0*/  IMAD.MOV.U32 R92, RZ, RZ, R104 ;  /* 0x000000ffff5c7224 */ /* 0x000fe200078e0068 */
[----:B------:R-:W-:Y:S01]  /*1f00*/  STL [R1+0x25f4], R7 ;  /* 0x0025f40701007387 */ /* 0x000fe20000100800 */
[----:B------:R-:W-:Y:S02]  /*1f10*/  IMAD.MOV.U32 R93, RZ, RZ, R103 ;  /* 0x000000ffff5d7224 */ /* 0x000fe400078e0067 */
[----:B------:R-:W-:Y:S01]  /*1f20*/  IMAD.MOV.U32 R94, RZ, RZ, R102 ;  /* 0x000000ffff5e7224 */ /* 0x000fe200078e0066 */
[----:B------:R-:W-:Y:S01]  /*1f30*/  STL [R1+0x25f0], R8 ;  /* 0x0025f00801007387 */ /* 0x000fe20000100800 */
[----:B------:R-:W-:-:S03]  /*1f40*/  IMAD.MOV.U32 R96, RZ, RZ, R100 ;  /* 0x000000ffff607224 */ /* 0x000fc600078e0064 */
[----:B------:R-:W-:Y:S04]  /*1f50*/  STL [R1+0x25ec], R9 ;  /* 0x0025ec0901007387 */ /* 0x000fe80000100800 */
        /* <DEDUP_REMOVED lines=41> */
[----:B------:R-:W-:Y:S01]  /*21f0*/  STL [R1+0x2544], R51 ;  /* 0x0025443301007387 */ /* 0x000fe20000100800 */
[----:B------:R-:W-:-:S02]  /*2200*/  WARPGROUP.DEPBAR.LE gsb0, 0x0 ;  /* 0x00008000000079c5 */ /* 0x000fc40000010000 */
[----:B------:R-:W-:Y:S01]  /*2210*/  IMAD.MOV.U32 R235, RZ, RZ, R173 ;  /* 0x000000ffffeb7224 */ /* 0x000fe200078e00ad */
[----:B------:R-:W-:Y:S01]  /*2220*/  STL [R1+0x2540], R52 ;  /* 0x0025403401007387 */ /* 0x000fe20000100800 */
[----:B------:R-:W-:Y:S01]  /*2230*/  MOV R234, R174 ;  /* 0x000000ae00ea7202 */ /* 0x000fe20000000f00 */
[----:B------:R-:W-:Y:S01]  /*2240*/  IMAD.MOV.U32 R233, RZ, RZ, R175 ;  /* 0x000000ffffe97224 */ /* 0x000fe200078e00af */
[----:B------:R-:W-:Y:S01]  /*2250*/  MOV R230, R178 ;  /* 0x000000b200e67202 */ /* 0x000fe20000000f00 */
[----:B------:R-:W-:Y:S01]  /*2260*/  STL [R1+0x253c], R53 ;  /* 0x00253c3501007387 */ /* 0x000fe20000100800 */
[----:B------:R-:W-:Y:S01]  /*2270*/  IMAD.MOV.U32 R232, RZ, RZ, R176 ;  /* 0x000000ffffe87224 */ /* 0x000fe200078e00b0 */
[----:B------:R-:W-:Y:S01]  /*2280*/  MOV R226, R182 ;  /* 0x000000b600e27202 */ /* 0x000fe20000000f00 */
[----:B------:R-:W-:Y:S01]  /*2290*/  IMAD.MOV.U32 R231, RZ, RZ, R177 ;  /* 0x000000ffffe77224 */ /* 0x000fe200078e00b1 */
        /* <DEDUP_REMOVED lines=39> */
[----:B------:R-:W-:Y:S02]  /*2510*/  IMAD.MOV.U32 R107, RZ, RZ, R205 ;  /* 0x000000ffff6b7224 */ /* 0x000fe400078e00cd */
        /* <DEDUP_REMOVED lines=39> */
[----:B------:R-:W-:Y:S04]  /*2790*/  STL.64 [R1+0x180], R120 ;  /* 0x0001807801007387 */ /* 0x000fe80000100a00 */
        /* <DEDUP_REMOVED lines=25> */
[----:B------:R0:W-:Y:S04]  /*2930*/  STL [R1+0x250], R172 ;  /* 0x000250ac01007387 */ /* 0x0001e80000100800 */
[----:B------:R1:W-:Y:S04]  /*2940*/  STL [R1+0x26b8], R97 ;  /* 0x0026b86101007387 */ /* 0x0003e80000100800 */
[----:B------:R2:W-:Y:S01]  /*2950*/  STL [R1+0x26b4], R98 ;  /* 0x0026b46201007387 */ /* 0x0005e20000100800 */
[----:B0-----:R-:W-:-:S03]  /*2960*/  WARPGROUP.ARRIVE ;  /* 0x00000000000079c5 */ /* 0x001fc60000000000 */
[----:B------:R0:W-:Y:S03]  /*2970*/  STL [R1+0x26b0], R99 ;  /* 0x0026b06301007387 */ /* 0x0001e60000100800 */
[----:B------:R-:W-:Y:S01]  /*2980*/  HGMMA.64x192x16.F32 R120, gdesc[UR12], RZ, !UPT, gsb0 ;  /* 0x02e000000c7879f0 */ /* 0x000fe2000c0008ff */
[----:B------:R3:W-:Y:S04]  /*2990*/  STL [R1+0x26ac], R100 ;  /* 0x0026ac6401007387 */ /* 0x0007e80000100800 */
[----:B------:R4:W-:Y:S04]  /*29a0*/  STL [R1+0x26a8], R101 ;  /* 0x0026a86501007387 */ /* 0x0009e80000100800 */
[----:B------:R-:W-:Y:S04]  /*29b0*/  STL [R1+0x26a4], R102 ;  /* 0x0026a46601007387 */ /* 0x000fe80000100800 */
[----:B------:R4:W-:Y:S04]  /*29c0*/  STL [R1+0x26a0], R103 ;  /* 0x0026a06701007387 */ /* 0x0009e80000100800 */
[----:B------:R4:W-:Y:S04]  /*29d0*/  STL [R1+0x269c], R104 ;  /* 0x00269c6801007387 */ /* 0x0009e80000100800 */
[----:B------:R-:W-:Y:S04]  /*29e0*/  STL [R1+0x2698], R105 ;  /* 0x0026986901007387 */ /* 0x000fe80000100800 */
[----:B------:R-:W-:Y:S04]  /*29f0*/  STL [R1+0x2694], R106 ;  /* 0x0026946a01007387 */ /* 0x000fe80000100800 */
[----:B------:R4:W-:Y:S04]  /*2a00*/  STL [R1+0x2690], R107 ;  /* 0x0026906b01007387 */ /* 0x0009e80000100800 */
[----:B------:R-:W-:Y:S04]  /*2a10*/  STL [R1+0x268c], R108 ;  /* 0x00268c6c01007387 */ /* 0x000fe80000100800 */
        /* <DEDUP_REMOVED lines=30> */
[----:B------:R4:W-:Y:S01]  /*2c00*/  STL [R1+0x2610], R235 ;  /* 0x002610eb01007387 */ /* 0x0009e20000100800 */
        /* <DEDUP_REMOVED lines=97> */
[----:B------:R-:W-:-:S03]  /*3220*/  WARPGROUP.ARRIVE ;  /* 0x00000000000079c5 */ /* 0x000fc60000000000 */
[----:B------:R-:W-:Y:S03]  /*3230*/  STL [R1+0x2838], R96 ;  /* 0x0028386001007387 */ /* 0x000fe60000100800 */
[----:B------:R-:W-:Y:S01]  /*3240*/  HGMMA.64x192x16.F32 R120, gdesc[UR8], RZ, !UPT, gsb0 ;  /* 0x02e00000087879f0 */ /* 0x000fe2000c0008ff */
[----:B------:R-:W-:Y:S01]  /*3250*/  STL [R1+0x2834], R95 ;  /* 0x0028345f01007387 */ /* 0x000fe20000100800 */
[----:B------:R-:W-:Y:S01]  /*3260*/  UIADD3 UR8, UR6, 0x800, URZ ;  /* 0x0000080006087890 */ /* 0x000fe2000fffe03f */
[----:B------:R-:W-:Y:S02]  /*3270*/  UMOV UR9, 0x40000040 ;  /* 0x4000004000097882 */ /* 0x000fe40000000000 */
[----:B------:R-:W-:Y:S01]  /*3280*/  STL [R1+0x2830], R94 ;  /* 0x0028305e01007387 */ /* 0x000fe20000100800 */
[----:B------:R-:W-:-:S03]  /*3290*/  UMOV UR13, UR9 ;  /* 0x00000009000d7c82 */ /* 0x000fc60008000000 */
[----:B------:R-:W-:Y:S01]  /*32a0*/  STL [R1+0x282c], R93 ;  /* 0x00282c5d01007387 */ /* 0x000fe20000100800 */
[----:B------:R-:W-:-:S03]  /*32b0*/  UMOV UR12, UR8 ;  /* 0x00000008000c7c82 */ /* 0x000fc60008000000 */
        /* <DEDUP_REMOVED lines=48> */
[----:B-1----:R-:W-:Y:S01]  /*35c0*/  IMAD.MOV.U32 R97, RZ, RZ, R173 ;  /* 0x000000ffff617224 */ /* 0x002fe200078e00ad */
[----:B------:R-:W-:Y:S01]  /*35d0*/  STL [R1+0x276c], R45 ;  /* 0x00276c2d01007387 */ /* 0x000fe20000100800 */
[----:B--2---:R-:W-:Y:S01]  /*35e0*/  IMAD.MOV.U32 R98, RZ, RZ, R174 ;  /* 0x000000ffff627224 */ /* 0x004fe200078e00ae */
[----:B0-----:R-:W-:Y:S01]  /*35f0*/  MOV R99, R175 ;  /* 0x000000af00637202 */ /* 0x001fe20000000f00 */
[----:B---3--:R-:W-:Y:S01]  /*3600*/  IMAD.MOV.U32 R100, RZ, RZ, R176 ;  /* 0x000000ffff647224 */ /* 0x008fe200078e00b0 */
[----:B------:R-:W-:Y:S01]  /*3610*/  STL [R1+0x2768], R44 ;  /* 0x0027682c01007387 */ /* 0x000fe20000100800 */
[----:B----4-:R-:W-:Y:S01]  /*3620*/  IMAD.MOV.U32 R101, RZ, RZ, R177 ;  /* 0x000000ffff657224 */ /* 0x010fe200078e00b1 */
        /* <DEDUP_REMOVED lines=107> */
[----:B------:R0:W-:Y:S02]  /*3ce0*/  STL [R1+0x6d0], R172 ;  /* 0x0006d0ac01007387 */ /* 0x0001e40000100800 */
[----:B0-----:R-:W-:-:S06]  /*3cf0*/  WARPGROUP.ARRIVE ;  /* 0x00000000000079c5 */ /* 0x001fcc0000000000 */
[----:B------:R-:W-:Y:S03]  /*3d00*/  HGMMA.64x192x16.F32 R120, gdesc[UR8], RZ, !UPT, gsb0 ;  /* 0x02e00000087879f0 */ /* 0x000fe6000c0008ff */
[----:B------:R-:W-:Y:S02]  /*3d10*/  WARPGROUP.DEPBAR.LE gsb0, 0x0 ;  /* 0x00008000000079c5 */ /* 0x000fe40000010000 */
        /* <DEDUP_REMOVED lines=96> */
[----:B------:R-:W-:-:S06]  /*4320*/  WARPGROUP.ARRIVE ;  /* 0x00000000000079c5 */ /* 0x000fcc0000000000 */
[----:B------:R-:W-:Y:S03]  /*4330*/  HGMMA.64x192x16.F32 R120, gdesc[UR12], RZ, !UPT, gsb0 ;  /* 0x02e000000c7879f0 */ /* 0x000fe6000c0008ff */
[----:B------:R-:W-:Y:S02]  /*4340*/  WARPGROUP.DEPBAR.LE gsb0, 0x0 ;  /* 0x00008000000079c5 */ /* 0x000fe40000010000 */
        /* <DEDUP_REMOVED lines=44> */
[----:B------:R0:W-:Y:S04]  /*4610*/  STL.64 [R1+0x1ba8], R126 ;  /* 0x001ba87e01007387 */ /* 0x0001e80000100a00 */
[----:B------:R1:W-:Y:S04]  /*4620*/  STL.64 [R1+0x1ba0], R124 ;  /* 0x001ba07c01007387 */ /* 0x0003e80000100a00 */
[----:B------:R2:W-:Y:S04]  /*4630*/  STL.64 [R1+0x1b98], R122 ;  /* 0x001b987a01007387 */ /* 0x0005e80000100a00 */
[----:B------:R3:W-:Y:S01]  /*4640*/  STL.64 [R1+0x1b90], R120 ;  /* 0x001b907801007387 */ /* 0x0007e20000100a00 */
[----:B0-----:R-:W-:-:S02]  /*4650*/  IMAD.MOV.U32 R126, RZ, RZ, R90 ;  /* 0x000000ffff7e7224 */ /* 0x001fc400078e005a */
[----:B-1----:R-:W-:Y:S02]  /*4660*/  IMAD.MOV.U32 R124, RZ, RZ, R92 ;  /* 0x000000ffff7c7224 */ /* 0x002fe400078e005c */
[----:B--2---:R-:W-:Y:S01]  /*4670*/  IMAD.MOV.U32 R122, RZ, RZ, R94 ;  /* 0x000000ffff7a7224 */ /* 0x004fe200078e005e */
[----:B------:R-:W-:Y:S01]  /*4680*/  MOV R123, R93 ;  /* 0x0000005d007b7202 */ /* 0x000fe20000000f00 */
[----:B---3--:R-:W-:Y:S02]  /*4690*/  IMAD.MOV.U32 R120, RZ, RZ, R96 ;  /* 0x000000ffff787224 */ /* 0x008fe400078e0060 */
[----:B------:R-:W2:Y:S01]  /*46a0*/  LDL.LU R96, [R1+0x2838] ;  /* 0x0028380001607983 */ /* 0x000ea20000300800 */
[----:B------:R-:W-:-:S03]  /*46b0*/  IMAD.MOV.U32 R121, RZ, RZ, R95 ;  /* 0x000000ffff797224 */ /* 0x000fc600078e005f */
[----:B------:R-:W3:Y:S01]  /*46c0*/  LDL.LU R95, [R1+0x2834] ;  /* 0x00283400015f7983 */ /* 0x000ee20000300800 */
[----:B------:R-:W-:-:S03]  /*46d0*/  IMAD.MOV.U32 R125, RZ, RZ, R91 ;  /* 0x000000ffff7d7224 */ /* 0x000fc600078e005b */
[----:B------:R-:W4:Y:S01]  /*46e0*/  LDL.LU R94, [R1+0x2830] ;  /* 0x00283000015e7983 */ /* 0x000f220000300800 */
[----:B------:R-:W-:-:S03]  /*46f0*/  MOV R127, R89 ;  /* 0x00000059007f7202 */ /* 0x000fc60000000f00 */
[----:B------:R-:W2:Y:S01]  /*4700*/  LDL.LU R93, [R1+0x282c] ;  /* 0x00282c00015d7983 */ /* 0x000ea20000300800 */
[----:B------:R-:W-:-:S03]  /*4710*/  IMAD.MOV.U32 R128, RZ, RZ, R88 ;  /* 0x000000ffff807224 */ /* 0x000fc600078e0058 */
[----:B------:R-:W3:Y:S01]  /*4720*/  LDL.LU R92, [R1+0x2828] ;  /* 0x00282800015c7983 */ /* 0x000ee20000300800 */
[----:B------:R-:W-:-:S03]  /*4730*/  IMAD.MOV.U32 R129, RZ, RZ, R87 ;  /* 0x000000ffff817224 */ /* 0x000fc600078e0057 */
[----:B------:R-:W4:Y:S01]  /*4740*/  LDL.LU R91, [R1+0x2824] ;  /* 0x00282400015b7983 */ /* 0x000f220000300800 */
[----:B------:R-:W-:-:S03]  /*4750*/  IMAD.MOV.U32 R130, RZ, RZ, R86 ;  /* 0x000000ffff827224 */ /* 0x000fc600078e0056 */
[----:B------:R-:W2:Y:S01]  /*4760*/  LDL.LU R90, [R1+0x2820] ;  /* 0x00282000015a7983 */ /* 0x000ea20000300800 */
[----:B------:R-:W-:-:S03]  /*4770*/  MOV R131, R85 ;  /* 0x0000005500837202 */ /* 0x000fc60000000f00 */
[----:B------:R-:W3:Y:S01]  /*4780*/  LDL.LU R89, [R1+0x281c] ;  /* 0x00281c0001597983 */ /* 0x000ee20000300800 */
[----:B------:R-:W-:-:S03]  /*4790*/  IMAD.MOV.U32 R132, RZ, RZ, R84 ;  /* 0x000000ffff847224 */ /* 0x000fc600078e0054 */
[----:B------:R-:W4:Y:S01]  /*47a0*/  LDL.LU R88, [R1+0x2818] ;  /* 0x0028180001587983 */ /* 0x000f220000300800 */
[----:B------:R-:W-:-:S03]  /*47b0*/  IMAD.MOV.U32 R133, RZ, RZ, R83 ;  /* 0x000000ffff857224 */ /* 0x000fc600078e0053 */
[----:B------:R-:W2:Y:S01]  /*47c0*/  LDL.LU R87, [R1+0x2814] ;  /* 0x0028140001577983 */ /* 0x000ea20000300800 */
[----:B------:R-:W-:-:S03]  /*47d0*/  IMAD.MOV.U32 R134, RZ, RZ, R82 ;  /* 0x000000ffff867224 */ /* 0x000fc600078e0052 */
[----:B------:R-:W3:Y:S01]  /*47e0*/  LDL.LU R86, [R1+0x2810] ;  /* 0x0028100001567983 */ /* 0x000ee20000300800 */
[----:B------:R-:W-:-:S03]  /*47f0*/  MOV R135, R81 ;  /* 0x0000005100877202 */ /* 0x000fc60000000f00 */
[----:B------:R-:W4:Y:S01]  /*4800*/  LDL.LU R85, [R1+0x280c] ;  /* 0x00280c0001557983 */ /* 0x000f220000300800 */
[----:B------:R-:W-:-:S03]  /*4810*/  IMAD.MOV.U32 R136, RZ, RZ, R80 ;  /* 0x000000ffff887224 */ /* 0x000fc600078e0050 */
        /* <DEDUP_REMOVED lines=153> */
[----:B------:R-:W-:Y:S01]  /*51b0*/  IMAD.MOV.U32 R214, RZ, RZ, R2 ;  /* 0x000000ffffd67224 */ /* 0x000fe200078e0002 */
[----:B------:R-:W-:Y:S02]  /*51c0*/  MOV R215, R0 ;  /* 0x0000000000d77202 */ /* 0x000fe40000000f00 */
[----:B------:R-:W4:Y:S01]  /*51d0*/  LDL.LU R7, [R1+0x26d4] ;  /* 0x0026d40001077983 */ /* 0x000f220000300800 */
[----:B------:R-:W-:-:S03]  /*51e0*/  IMAD.MOV.U32 R213, RZ, RZ, R3 ;  /* 0x000000ffffd57224 */ /* 0x000fc600078e0003 */
[----:B------:R-:W2:Y:S04]  /*51f0*/  LDL.LU R6, [R1+0x26d0] ;  /* 0x0026d00001067983 */ /* 0x000ea80000300800 */
[----:B------:R-:W3:Y:S04]  /*5200*/  LDL.LU R5, [R1+0x26cc] ;  /* 0x0026cc0001057983 */ /* 0x000ee80000300800 */
[----:B------:R-:W2:Y:S04]  /*5210*/  LDL.LU R4, [R1+0x26c8] ;  /* 0x0026c80001047983 */ /* 0x000ea80000300800 */
[----:B------:R-:W2:Y:S04]  /*5220*/  LDL.LU R3, [R1+0x26c4] ;  /* 0x0026c40001037983 */ /* 0x000ea80000300800 */
[----:B------:R-:W2:Y:S04]  /*5230*/  LDL.LU R2, [R1+0x26c0] ;  /* 0x0026c00001027983 */ /* 0x000ea80000300800 */
[----:B------:R-:W2:Y:S04]  /*5240*/  LDL.LU R0, [R1+0x26bc] ;  /* 0x0026bc0001007983 */ /* 0x000ea80000300800 */
        /* <DEDUP_REMOVED lines=48> */
[----:B0-----:R-:W4:Y:S04]  /*5550*/  LDL.LU R120, [R1+0x600] ;  /* 0x0006000001787983 */ /* 0x001f280000300800 */
[----:B------:R-:W4:Y:S04]  /*5560*/  LDL.LU R121, [R1+0x604] ;  /* 0x0006040001797983 */ /* 0x000f280000300800 */
[----:B------:R-:W3:Y:S04]  /*5570*/  LDL.LU R122, [R1+0x608] ;  /* 0x00060800017a7983 */ /* 0x000ee80000300800 */
[----:B------:R-:W3:Y:S04]  /*5580*/  LDL.LU R123, [R1+0x60c] ;  /* 0x00060c00017b7983 */ /* 0x000ee80000300800 */
[----:B------:R-:W2:Y:S04]  /*5590*/  LDL.LU R124, [R1+0x610] ;  /* 0x00061000017c7983 */ /* 0x000ea80000300800 */
[----:B------:R-:W2:Y:S04]  /*55a0*/  LDL.LU R125, [R1+0x614] ;  /* 0x00061400017d7983 */ /* 0x000ea80000300800 */
[----:B------:R-:W4:Y:S04]  /*55b0*/  LDL.LU R126, [R1+0x618] ;  /* 0x00061800017e7983 */ /* 0x000f280000300800 */
        /* <DEDUP_REMOVED lines=45> */
[----:B------:R-:W2:Y:S01]  /*5890*/  LDL.LU R172, [R1+0x6d0] ;  /* 0x0006d00001ac7983 */ /* 0x000ea20000300800 */
[----:B------:R-:W-:-:S02]  /*58a0*/  IMAD.MOV.U32 R173, RZ, RZ, R97 ;  /* 0x000000ffffad7224 */ /* 0x000fc400078e0061 */
[----:B------:R-:W-:Y:S01]  /*58b0*/  IMAD.MOV.U32 R174, RZ, RZ, R98 ;  /* 0x000000ffffae7224 */ /* 0x000fe200078e0062 */
[----:B------:R-:W4:Y:S01]  /*58c0*/  LDL.LU R97, [R1+0x26b8] ;  /* 0x0026b80001617983 */ /* 0x000f220000300800 */
[----:B------:R-:W-:Y:S01]  /*58d0*/  IMAD.MOV.U32 R175, RZ, RZ, R99 ;  /* 0x000000ffffaf7224 */ /* 0x000fe200078e0063 */
[----:B------:R-:W-:Y:S02]  /*58e0*/  MOV R176, R100 ;  /* 0x0000006400b07202 */ /* 0x000fe40000000f00 */
[----:B------:R-:W4:Y:S01]  /*58f0*/  LDL.LU R98, [R1+0x26b4] ;  /* 0x0026b40001627983 */ /* 0x000f220000300800 */
[----:B------:R-:W-:-:S03]  /*5900*/  IMAD.MOV.U32 R177, RZ, RZ, R101 ;  /* 0x000000ffffb17224 */ /* 0x000fc600078e0065 */
[----:B------:R-:W4:Y:S01]  /*5910*/  LDL.LU R99, [R1+0x26b0] ;  /* 0x0026b00001637983 */ /* 0x000f220000300800 */
[----:B------:R-:W-:-:S03]  /*5920*/  IMAD.MOV.U32 R178, RZ, RZ, R102 ;  /* 0x000000ffffb27224 */ /* 0x000fc600078e0066 */
        /* <DEDUP_REMOVED lines=8> */
[----:B------:R-:W-:-:S03]  /*59b0*/  IMAD.MOV.U32 R183, RZ, RZ, R107 ;  /* 0x000000ffffb77224 */ /* 0x000fc600078e006b */
[----:B------:R-:W4:Y:S01]  /*59c0*/  LDL.LU R104, [R1+0x269c] ;  /* 0x00269c0001687983 */ /* 0x000f220000300800 */
[----:B------:R-:W-:-:S03]  /*59d0*/  MOV R184, R108 ;  /* 0x0000006c00b87202 */ /* 0x000fc60000000f00 */
        /* <DEDUP_REMOVED lines=55> */
[----:B------:R-:W-:Y:S01]  /*5d50*/  MOV R212, R232 ;  /* 0x000000e800d47202 */ /* 0x000fe20000000f00 */
[----:B------:R-:W-:Y:S02]  /*5d60*/  IMAD.MOV.U32 R214, RZ, RZ, R234 ;  /* 0x000000ffffd67224 */ /* 0x000fe400078e00ea */
[----:B------:R-:W4:Y:S01]  /*5d70*/  LDL.LU R229, [R1+0x2628] ;  /* 0x0026280001e57983 */ /* 0x000f220000300800 */
[----:B------:R-:W-:-:S03]  /*5d80*/  IMAD.MOV.U32 R215, RZ, RZ, R235 ;  /* 0x000000ffffd77224 */ /* 0x000fc600078e00eb */
[----:B------:R-:W4:Y:S01]  /*5d90*/  LDL.LU R230, [R1+0x2624] ;  /* 0x0026240001e67983 */ /* 0x000f220000300800 */
[----:B------:R-:W-:-:S03]  /*5da0*/  IMAD.MOV.U32 R213, RZ, RZ, R233 ;  /* 0x000000ffffd57224 */ /* 0x000fc600078e00e9 */
[----:B------:R-:W4:Y:S04]  /*5db0*/  LDL.LU R231, [R1+0x2620] ;  /* 0x0026200001e77983 */ /* 0x000f280000300800 */
[----:B------:R-:W4:Y:S04]  /*5dc0*/  LDL.LU R232, [R1+0x261c] ;  /* 0x00261c0001e87983 */ /* 0x000f280000300800 */
[----:B------:R-:W4:Y:S04]  /*5dd0*/  LDL.LU R233, [R1+0x2618] ;  /* 0x0026180001e97983 */ /* 0x000f280000300800 */
[----:B------:R-:W4:Y:S04]  /*5de0*/  LDL.LU R234, [R1+0x2614] ;  /* 0x0026140001ea7983 */ /* 0x000f280000300800 */
[----:B------:R-:W4:Y:S04]  /*5df0*/  LDL.LU R235, [R1+0x2610] ;  /* 0x0026100001eb7983 */ /* 0x000f280000300800 */
        /* <DEDUP_REMOVED lines=21> */
[----:B--2---:R-:W-:Y:S04]  /*5f50*/  STL.64 [R1+0x1f60], R172 ;  /* 0x001f60ac01007387 */ /* 0x004fe80000100a00 */
[----:B---3--:R-:W-:Y:S04]  /*5f60*/  STL.64 [R1+0x1f58], R170 ;  /* 0x001f58aa01007387 */ /* 0x008fe80000100a00 */
[----:B----4-:R-:W-:Y:S04]  /*5f70*/  STL.64 [R1+0x1f50], R168 ;  /* 0x001f50a801007387 */ /* 0x010fe80000100a00 */
        /* <DEDUP_REMOVED lines=24> */
[----:B0-----:R-:W-:Y:S01]  /*6100*/  IMAD.MOV.U32 R126, RZ, RZ, R7 ;  /* 0x000000ffff7e7224 */ /* 0x001fe200078e0007 */
[----:B-1----:R-:W-:Y:S01]  /*6110*/  MOV R124, R5 ;  /* 0x00000005007c7202 */ /* 0x002fe20000000f00 */
[----:B------:R-:W-:-:S02]  /*6120*/  IMAD.MOV.U32 R125, RZ, RZ, R6 ;  /* 0x000000ffff7d7224 */ /* 0x000fc400078e0006 */
[----:B--2---:R-:W-:Y:S01]  /*6130*/  IMAD.MOV.U32 R122, RZ, RZ, R3 ;  /* 0x000000ffff7a7224 */ /* 0x004fe200078e0003 */
[----:B---3--:R-:W-:Y:S01]  /*6140*/  MOV R120, R0 ;  /* 0x0000000000787202 */ /* 0x008fe20000000f00 */
[----:B------:R-:W-:Y:S01]  /*6150*/  IMAD.MOV.U32 R121, RZ, RZ, R2 ;  /* 0x000000ffff797224 */ /* 0x000fe200078e0002 */
[----:B------:R-:W2:Y:S01]  /*6160*/  LDL.LU R0, [R1+0x260c] ;  /* 0x00260c0001007983 */ /* 0x000ea20000300800 */
[----:B------:R-:W-:-:S03]  /*6170*/  IMAD.MOV.U32 R123, RZ, RZ, R4 ;  /* 0x000000ffff7b7224 */ /* 0x000fc600078e0004 */
[----:B------:R-:W3:Y:S04]  /*6180*/  LDL.LU R2, [R1+0x2608] ;  /* 0x0026080001027983 */ /* 0x000ee80000300800 */
[----:B------:R-:W4:Y:S01]  /*6190*/  LDL.LU R3, [R1+0x2604] ;  /* 0x0026040001037983 */ /* 0x000f220000300800 */
[----:B------:R-:W-:-:S03]  /*61a0*/  IMAD.MOV.U32 R127, RZ, RZ, R8 ;  /* 0x000000ffff7f7224 */ /* 0x000fc600078e0008 */
[----:B------:R-:W2:Y:S01]  /*61b0*/  LDL.LU R4, [R1+0x2600] ;  /* 0x0026000001047983 */ /* 0x000ea20000300800 */
[----:B------:R-:W-:-:S03]  /*61c0*/  MOV R128, R9 ;  /* 0x0000000900807202 */ /* 0x000fc60000000f00 */
[----:B------:R-:W2:Y:S01]  /*61d0*/  LDL.LU R5, [R1+0x25fc] ;  /* 0x0025fc0001057983 */ /* 0x000ea20000300800 */
[----:B------:R-:W-:-:S03]  /*61e0*/  IMAD.MOV.U32 R129, RZ, RZ, R10 ;  /* 0x000000ffff817224 */ /* 0x000fc600078e000a */
[----:B------:R-:W2:Y:S01]  /*61f0*/  LDL.LU R6, [R1+0x25f8] ;  /* 0x0025f80001067983 */ /* 0x000ea20000300800 */
[----:B------:R-:W-:-:S03]  /*6200*/  IMAD.MOV.U32 R130, RZ, RZ, R11 ;  /* 0x000000ffff827224 */ /* 0x000fc600078e000b */
[----:B------:R-:W3:Y:S01]  /*6210*/  LDL.LU R7, [R1+0x25f4] ;  /* 0x0025f40001077983 */ /* 0x000ee20000300800 */
[----:B------:R-:W-:-:S03]  /*6220*/  IMAD.MOV.U32 R131, RZ, RZ, R12 ;  /* 0x000000ffff837224 */ /* 0x000fc600078e000c */
[----:B------:R-:W2:Y:S01]  /*6230*/  LDL.LU R8, [R1+0x25f0] ;  /* 0x0025f00001087983 */ /* 0x000ea20000300800 */
[----:B------:R-:W-:-:S03]  /*6240*/  MOV R132, R13 ;  /* 0x0000000d00847202 */ /* 0x000fc60000000f00 */
[----:B------:R-:W2:Y:S01]  /*6250*/  LDL.LU R9, [R1+0x25ec] ;  /* 0x0025ec0001097983 */ /* 0x000ea20000300800 */
[----:B------:R-:W-:-:S03]  /*6260*/  IMAD.MOV.U32 R133, RZ, RZ, R14 ;  /* 0x000000ffff857224 */ /* 0x000fc600078e000e */
[----:B------:R-:W2:Y:S01]  /*6270*/  LDL.LU R10, [R1+0x25e8] ;  /* 0x0025e800010a7983 */ /* 0x000ea20000300800 */
[----:B------:R-:W-:-:S03]  /*6280*/  IMAD.MOV.U32 R134, RZ, RZ, R15 ;  /* 0x000000ffff867224 */ /* 0x000fc600078e000f */
[----:B------:R-:W2:Y:S01]  /*6290*/  LDL.LU R11, [R1+0x25e4] ;  /* 0x0025e400010b7983 */ /* 0x000ea20000300800 */
        /* <DEDUP_REMOVED lines=161> */
[----:B------:R-:W2:Y:S04]  /*6cb0*/  LDL.LU R92, [R1+0x24a0] ;  /* 0x0024a000015c7983 */ /* 0x000ea80000300800 */
        /* <DEDUP_REMOVED lines=52> */
[----:B0-----:R-:W2:Y:S04]  /*7000*/  LDL.LU R120, [R1+0x180] ;  /* 0x0001800001787983 */ /* 0x001ea80000300800 */
[----:B------:R-:W2:Y:S04]  /*7010*/  LDL.LU R121, [R1+0x184] ;  /* 0x0001840001797983 */ /* 0x000ea80000300800 */
        /* <DEDUP_REMOVED lines=50> */
[----:B------:R-:W2:Y:S01]  /*7340*/  LDL.LU R172, [R1+0x250] ;  /* 0x0002500001ac7983 */ /* 0x000ea20000300800 */
[----:B------:R-:W-:Y:S01]  /*7350*/  IMAD.MOV.U32 R214, RZ, RZ, R98 ;  /* 0x000000ffffd67224 */ /* 0x000fe200078e0062 */
[----:B------:R-:W-:Y:S01]  /*7360*/  MOV R213, R99 ;  /* 0x0000006300d57202 */ /* 0x000fe20000000f00 */
[----:B------:R-:W-:Y:S01]  /*7370*/  IMAD.MOV.U32 R215, RZ, RZ, R97 ;  /* 0x000000ffffd77224 */ /* 0x000fe200078e0061 */
[----:B------:R-:W-:Y:S01]  /*7380*/  MOV R209, R103 ;  /* 0x0000006700d17202 */ /* 0x000fe20000000f00 */
[----:B------:R-:W-:Y:S01]  /*7390*/  IMAD.MOV.U32 R212, RZ, RZ, R100 ;  /* 0x000000ffffd47224 */ /* 0x000fe200078e0064 */
[----:B------:R-:W-:Y:S01]  /*73a0*/  MOV R205, R107 ;  /* 0x0000006b00cd7202 */ /* 0x000fe20000000f00 */
[----:B------:R-:W-:Y:S01]  /*73b0*/  IMAD.MOV.U32 R210, RZ, RZ, R102 ;  /* 0x000000ffffd27224 */ /* 0x000fe200078e0066 */
[----:B------:R-:W-:Y:S01]  /*73c0*/  STL.64 [R1+0x2308], R214 ;  /* 0x002308d601007387 */ /* 0x000fe20000100a00 */
[----:B------:R-:W-:Y:S01]  /*73d0*/  IMAD.MOV.U32 R211, RZ, RZ, R101 ;  /* 0x000000ffffd37224 */ /* 0x000fe200078e0065 */
[----:B------:R-:W-:Y:S01]  /*73e0*/  MOV R201, R111 ;  /* 0x0000006f00c97202 */ /* 0x000fe20000000f00 */
[----:B------:R-:W-:Y:S01]  /*73f0*/  IMAD.MOV.U32 R208, RZ, RZ, R104 ;  /* 0x000000ffffd07224 */ /* 0x000fe200078e0068 */
[----:B------:R4:W-:Y:S01]  /*7400*/  STL.64 [R1+0x2300], R212 ;  /* 0x002300d401007387 */ /* 0x0009e20000100a00 */
        /* <DEDUP_REMOVED lines=29> */
[----:B------:R-:W-:Y:S01]  /*75e0*/  UIADD3 UR12, UR6, 0xc00, URZ ;  /* 0x00000c00060c7890 */ /* 0x000fe2000fffe03f */
[----:B------:R-:W-:Y:S01]  /*75f0*/  IMAD.MOV.U32 R186, RZ, RZ, R222 ;  /* 0x000000ffffba7224 */ /* 0x000fe200078e00de */
[----:B------:R-:W-:Y:S01]  /*7600*/  STL.64 [R1+0x22c0], R196 ;  /* 0x0022c0c401007387 */ /* 0x000fe20000100a00 */
[----:B------:R-:W-:Y:S01]  /*7610*/  IMAD.MOV.U32 R187, RZ, RZ, R221 ;  /* 0x000000ffffbb7224 */ /* 0x000fe200078e00dd */
[----:B------:R-:W-:Y:S01]  /*7620*/  UMOV UR13, 0x40000040 ;  /* 0x40000040000d7882 */ /* 0x000fe20000000000 */
[----:B------:R-:W-:Y:S01]  /*7630*/  IMAD.MOV.U32 R184, RZ, RZ, R224 ;  /* 0x000000ffffb87224 */ /* 0x000fe200078e00e0 */
[----:B------:R-:W-:Y:S01]  /*7640*/  STL.64 [R1+0x22b8], R194 ;  /* 0x0022b8c201007387 */ /* 0x000fe20000100a00 */
[----:B------:R-:W-:Y:S01]  /*7650*/  IMAD.MOV.U32 R182, RZ, RZ, R226 ;  /* 0x000000ffffb67224 */ /* 0x000fe200078e00e2 */
[----:B----4-:R-:W-:Y:S01]  /*7660*/  MOV R213, R3 ;  /* 0x0000000300d57202 */ /* 0x010fe20000000f00 */
[----:B------:R-:W-:Y:S01]  /*7670*/  IMAD.MOV.U32 R183, RZ, RZ, R225 ;  /* 0x000000ffffb77224 */ /* 0x000fe200078e00e1 */
[----:B------:R1:W-:Y:S01]  /*7680*/  STL.64 [R1+0x22b0], R192 ;  /* 0x0022b0c001007387 */ /* 0x0003e20000100a00 */
[----:B------:R-:W-:Y:S01]  /*7690*/  IMAD.MOV.U32 R180, RZ, RZ, R228 ;  /* 0x000000ffffb47224 */ /* 0x000fe200078e00e4 */
[----:B---3--:R-:W-:Y:S01]  /*76a0*/  MOV R209, R7 ;  /* 0x0000000700d17202 */ /* 0x008fe20000000f00 */
[----:B------:R-:W-:Y:S01]  /*76b0*/  IMAD.MOV.U32 R178, RZ, RZ, R230 ;  /* 0x000000ffffb27224 */ /* 0x000fe200078e00e6 */
[----:B------:R3:W-:Y:S01]  /*76c0*/  STL.64 [R1+0x22a8], R190 ;  /* 0x0022a8be01007387 */ /* 0x0007e20000100a00 */
[----:B------:R-:W-:Y:S01]  /*76d0*/  IMAD.MOV.U32 R179, RZ, RZ, R229 ;  /* 0x000000ffffb37224 */ /* 0x000fe200078e00e5 */
[----:B--2---:R-:W-:Y:S01]  /*76e0*/  MOV R205, R11 ;  /* 0x0000000b00cd7202 */ /* 0x004fe20000000f00 */
[----:B------:R-:W-:Y:S01]  /*76f0*/  IMAD.MOV.U32 R176, RZ, RZ, R232 ;  /* 0x000000ffffb07224 */ /* 0x000fe200078e00e8 */
[----:B------:R2:W-:Y:S01]  /*7700*/  STL.64 [R1+0x22a0], R188 ;  /* 0x0022a0bc01007387 */ /* 0x0005e20000100a00 */
[----:B------:R-:W-:Y:S01]  /*7710*/  IMAD.MOV.U32 R174, RZ, RZ, R234 ;  /* 0x000000ffffae7224 */ /* 0x000fe200078e00ea */
[----:B0-----:R-:W-:Y:S01]  /*7720*/  MOV R201, R15 ;  /* 0x0000000f00c97202 */ /* 0x001fe20000000f00 */
[----:B------:R-:W-:Y:S01]  /*7730*/  IMAD.MOV.U32 R175, RZ, RZ, R233 ;  /* 0x000000ffffaf7224 */ /* 0x000fe200078e00e9 */
[----:B------:R0:W-:Y:S01]  /*7740*/  STL.64 [R1+0x2298], R186 ;  /* 0x002298ba01007387 */ /* 0x0001e20000100a00 */
[----:B-1----:R-:W-:Y:S01]  /*7750*/  IMAD.MOV.U32 R192, RZ, RZ, R24 ;  /* 0x000000ffffc07224 */ /* 0x002fe200078e0018 */
[----:B------:R-:W-:Y:S01]  /*7760*/  MOV R197, R19 ;  /* 0x0000001300c57202 */ /* 0x000fe20000000f00 */
[----:B------:R-:W-:Y:S01]  /*7770*/  IMAD.MOV.U32 R214, RZ, RZ, R2 ;  /* 0x000000ffffd67224 */ /* 0x000fe200078e0002 */
[----:B------:R1:W-:Y:S01]  /*7780*/  STL.64 [R1+0x2290], R184 ;  /* 0x002290b801007387 */ /* 0x0003e20000100a00 */
[----:B---3--:R-:W-:Y:S01]  /*7790*/  IMAD.MOV.U32 R190, RZ, RZ, R26 ;  /* 0x000000ffffbe7224 */ /* 0x008fe200078e001a */
[----:B------:R-:W-:Y:S01]  /*77a0*/  MOV R193, R23 ;  /* 0x0000001700c17202 */ /* 0x000fe20000000f00 */
[----:B------:R-:W-:Y:S01]  /*77b0*/  IMAD.MOV.U32 R191, RZ, RZ, R25 ;  /* 0x000000ffffbf7224 */ /* 0x000fe200078e0019 */
[----:B------:R3:W-:Y:S01]  /*77c0*/  STL.64 [R1+0x2288], R182 ;  /* 0x002288b601007387 */ /* 0x0007e20000100a00 */
[----:B--2---:R-:W-:Y:S01]  /*77d0*/  IMAD.MOV.U32 R188, RZ, RZ, R28 ;  /* 0x000000ffffbc7224 */ /* 0x004fe200078e001c */
[----:B------:R-:W-:Y:S01]  /*77e0*/  MOV R189, R27 ;  /* 0x0000001b00bd7202 */ /* 0x000fe20000000f00 */
[----:B------:R-:W-:Y:S01]  /*77f0*/  IMAD.MOV.U32 R215, RZ, RZ, R0 ;  /* 0x000000ffffd77224 */ /* 0x000fe200078e0000 */
[----:B------:R2:W-:Y:S01]  /*7800*/  STL.64 [R1+0x2280], R180 ;  /* 0x002280b401007387 */ /* 0x0005e20000100a00 */
[----:B0-----:R-:W-:Y:S01]  /*7810*/  IMAD.MOV.U32 R186, RZ, RZ, R30 ;  /* 0x000000ffffba7224 */ /* 0x001fe200078e001e */
[----:B------:R-:W-:Y:S01]  /*7820*/  UIADD3 UR8, UR6, 0x2, URZ ;  /* 0x0000000206087890 */ /* 0x000fe2000fffe03f */
[----:B------:R-:W-:Y:S01]  /*7830*/  IMAD.MOV.U32 R187, RZ, RZ, R29 ;  /* 0x000000ffffbb7224 */ /* 0x000fe200078e001d */
[----:B------:R0:W-:Y:S01]  /*7840*/  STL.64 [R1+0x2278], R178 ;  /* 0x002278b201007387 */ /* 0x0001e20000100a00 */
[----:B-1----:R-:W-:Y:S01]  /*7850*/  IMAD.MOV.U32 R184, RZ, RZ, R32 ;  /* 0x000000ffffb87224 */ /* 0x002fe200078e0020 */
[----:B------:R-:W-:Y:S01]  /*7860*/  MOV R185, R31 ;  /* 0x0000001f00b97202 */ /* 0x000fe20000000f00 */
[----:B------:R-:W-:Y:S01]  /*7870*/  IMAD.MOV.U32 R212, RZ, RZ, R4 ;  /* 0x000000ffffd47224 */ /* 0x000fe200078e0004 */
[----:B------:R1:W-:Y:S01]  /*7880*/  STL.64 [R1+0x2270], R176 ;  /* 0x002270b001007387 */ /* 0x0003e20000100a00 */
[----:B---3--:R-:W-:-:S02]  /*7890*/  IMAD.MOV.U32 R182, RZ, RZ, R34 ;  /* 0x000000ffffb67224 */ /* 0x008fc400078e0022 */
[----:B------:R-:W-:Y:S01]  /*78a0*/  IMAD.MOV.U32 R183, RZ, RZ, R33 ;  /* 0x000000ffffb77224 */ /* 0x000fe200078e0021 */
[----:B------:R3:W-:Y:S01]  /*78b0*/  STL.64 [R1+0x2268], R174 ;  /* 0x002268ae01007387 */ /* 0x0007e20000100a00 */
[----:B--2---:R-:W-:Y:S01]  /*78c0*/  IMAD.MOV.U32 R180, RZ, RZ, R36 ;  /* 0x000000ffffb47224 */ /* 0x004fe200078e0024 */
[----:B------:R-:W-:Y:S01]  /*78d0*/  MOV R181, R35 ;  /* 0x0000002300b57202 */ /* 0x000fe20000000f00 */
[----:B------:R-:W-:Y:S02]  /*78e0*/  IMAD.MOV.U32 R210, RZ, RZ, R6 ;  /* 0x000000ffffd27224 */ /* 0x000fe400078e0006 */
[----:B0-----:R-:W-:Y:S02]  /*78f0*/  IMAD.MOV.U32 R178, RZ, RZ, R38 ;  /* 0x000000ffffb27224 */ /* 0x001fe400078e0026 */
[----:B------:R-:W-:Y:S01]  /*7900*/  IMAD.MOV.U32 R179, RZ, RZ, R37 ;  /* 0x000000ffffb37224 */ /* 0x000fe200078e0025 */
[----:B-1----:R-:W-:Y:S01]  /*7910*/  MOV R177, R39 ;  /* 0x0000002700b17202 */ /* 0x002fe20000000f00 */
[----:B------:R-:W-:-:S02]  /*7920*/  IMAD.MOV.U32 R176, RZ, RZ, R40 ;  /* 0x000000ffffb07224 */ /* 0x000fc400078e0028 */
[----:B------:R-:W-:Y:S02]  /*7930*/  IMAD.MOV.U32 R211, RZ, RZ, R5 ;  /* 0x000000ffffd37224 */ /* 0x000fe400078e0005 */
[----:B---3--:R-:W-:Y:S02]  /*7940*/  IMAD.MOV.U32 R174, RZ, RZ, R42 ;  /* 0x000000ffffae7224 */ /* 0x008fe400078e002a */
        /* <DEDUP_REMOVED lines=12> */
[----:B------:R-:W-:Y:S01]  /*7a10*/  IMAD.MOV.U32 R195, RZ, RZ, R21 ;  /* 0x000000ffffc37224 */ /* 0x000fe200078e0015 */
[----:B------:R0:W-:Y:S04]  /*7a20*/  STL.64 [R1+0x2260], R172 ;  /* 0x002260ac01007387 */ /* 0x0001e80000100a00 */
[----:B------:R1:W-:Y:S04]  /*7a30*/  STL.64 [R1+0x2258], R170 ;  /* 0x002258aa01007387 */ /* 0x0003e80000100a00 */
[----:B------:R2:W-:Y:S04]  /*7a40*/  STL.64 [R1+0x2250], R168 ;  /* 0x002250a801007387 */ /* 0x0005e80000100a00 */
[----:B------:R3:W-:Y:S01]  /*7a50*/  STL.64 [R1+0x2248], R166 ;  /* 0x002248a601007387 */ /* 0x0007e20000100a00 */
[----:B0-----:R-:W-:Y:S01]  /*7a60*/  IMAD.MOV.U32 R172, RZ, RZ, R44 ;  /* 0x000000ffffac7224 */ /* 0x001fe200078e002c */
[----:B------:R-:W-:-:S02]  /*7a70*/  MOV R173, R43 ;  /* 0x0000002b00ad7202 */ /* 0x000fc40000000f00 */
[----:B------:R0:W-:Y:S01]  /*7a80*/  STL.64 [R1+0x2240], R164 ;  /* 0x002240a401007387 */ /* 0x0001e20000100a00 */
[----:B-1----:R-:W-:Y:S02]  /*7a90*/  IMAD.MOV.U32 R170, RZ, RZ, R46 ;  /* 0x000000ffffaa7224 */ /* 0x002fe400078e002e */
[----:B------:R-:W-:Y:S01]  /*7aa0*/  IMAD.MOV.U32 R171, RZ, RZ, R45 ;  /* 0x000000ffffab7224 */ /* 0x000fe200078e002d */
[----:B------:R1:W-:Y:S01]  /*7ab0*/  STL.64 [R1+0x2238], R162 ;  /* 0x002238a201007387 */ /* 0x0003e20000100a00 */
[----:B--2---:R-:W-:Y:S01]  /*7ac0*/  IMAD.MOV.U32 R168, RZ, RZ, R48 ;  /* 0x000000ffffa87224 */ /* 0x004fe200078e0030 */
[----:B------:R-:W-:Y:S02]  /*7ad0*/  MOV R169, R47 ;  /* 0x0000002f00a97202 */ /* 0x000fe40000000f00 */
[----:B------:R2:W-:Y:S01]  /*7ae0*/  STL.64 [R1+0x2230], R160 ;  /* 0x002230a001007387 */ /* 0x0005e20000100a00 */
[----:B---3--:R-:W-:Y:S02]  /*7af0*/  IMAD.MOV.U32 R166, RZ, RZ, R50 ;  /* 0x000000ffffa67224 */ /* 0x008fe400078e0032 */
[----:B------:R-:W-:Y:S01]  /*7b00*/  IMAD.MOV.U32 R167, RZ, RZ, R49 ;  /* 0x000000ffffa77224 */ /* 0x000fe200078e0031 */
        /* <DEDUP_REMOVED lines=60> */
[----:B0-----:R-:W-:Y:S01]  /*7ed0*/  MOV R125, R91 ;  /* 0x0000005b007d7202 */ /* 0x001fe20000000f00 */
[----:B------:R-:W-:Y:S01]  /*7ee0*/  IMAD.MOV.U32 R124, RZ, RZ, R92 ;  /* 0x000000ffff7c7224 */ /* 0x000fe200078e005c */
[----:B------:R-:W-:Y:S01]  /*7ef0*/  STL.64 [R1+0x2488], R214 ;  /* 0x002488d601007387 */ /* 0x000fe20000100a00 */
[----:B-1----:R-:W-:-:S02]  /*7f00*/  IMAD.MOV.U32 R122, RZ, RZ, R94 ;  /* 0x000000ffff7a7224 */ /* 0x002fc400078e005e */
[----:B------:R-:W-:Y:S01]  /*7f10*/  IMAD.MOV.U32 R123, RZ, RZ, R93 ;  /* 0x000000ffff7b7224 */ /* 0x000fe200078e005d */
[----:B------:R-:W-:Y:S01]  /*7f20*/  STL.64 [R1+0x2480], R212 ;  /* 0x002480d401007387 */ /* 0x000fe20000100a00 */
[----:B--2---:R-:W-:Y:S01]  /*7f30*/  IMAD.MOV.U32 R120, RZ, RZ, R96 ;  /* 0x000000ffff787224 */ /* 0x004fe200078e0060 */
[----:B------:R-:W-:Y:S02]  /*7f40*/  MOV R121, R95 ;  /* 0x0000005f00797202 */ /* 0x000fe40000000f00 */
[----:B------:R-:W-:Y:S01]  /*7f50*/  WARPGROUP.ARRIVE ;  /* 0x00000000000079c5 */ /* 0x000fe20000000000 */
[----:B------:R-:W-:Y:S04]  /*7f60*/  STL.64 [R1+0x2478], R210 ;  /* 0x002478d201007387 */ /* 0x000fe80000100a00 */
[----:B------:R-:W-:Y:S01]  /*7f70*/  STL.64 [R1+0x2470], R208 ;  /* 0x002470d001007387 */ /* 0x000fe20000100a00 */
[----:B------:R-:W-:Y:S01]  /*7f80*/  HGMMA.64x192x16.F32 R24, gdesc[UR12], RZ, !UPT, gsb0 ;  /* 0x02e000000c1879f0 */ /* 0x000fe2000c0008ff */
[----:B------:R-:W-:Y:S01]  /*7f90*/  UMOV UR14, UR10 ;  /* 0x0000000a000e7c82 */ /* 0x000fe20008000000 */
[----:B------:R-:W-:Y:S01]  /*7fa0*/  UMOV UR15, UR11 ;  /* 0x0000000b000f7c82 */ /* 0x000fe20008000000 */
        /* <DEDUP_REMOVED lines=43> */
[----:B------:R0:W-:Y:S01]  /*8260*/  STL.64 [R1+0x2310], R120 ;  /* 0x0023107801007387 */ /* 0x0001e20000100a00 */
[----:B------:R-:W-:-:S02]  /*8270*/  WARPGROUP.DEPBAR.LE gsb0, 0x0 ;  /* 0x00008000000079c5 */ /* 0x000fc40000010000 */
[----:B0-----:R-:W-:-:S06]  /*8280*/  WARPGROUP.ARRIVE ;  /* 0x00000000000079c5 */ /* 0x001fcc0000000000 */
[----:B------:R-:W-:Y:S03]  /*8290*/  HGMMA.64x192x16.F32 R120, gdesc[UR12], RZ, !UPT, gsb0 ;  /* 0x02e000000c7879f0 */ /* 0x000fe6000c0008ff */
[----:B------:R-:W-:Y:S02]  /*82a0*/  WARPGROUP.DEPBAR.LE gsb0, 0x0 ;  /* 0x00008000000079c5 */ /* 0x000fe40000010000 */
[----:B------:R-:W-:Y:S01]  /*82b0*/  STL.64 [R1+0x300], R120 ;  /* 0x0003007801007387 */ /* 0x000fe20000100a00 */
[----:B------:R-:W-:Y:S01]  /*82c0*/  MOV R2, R214 ;  /* 0x000000d600027202 */ /* 0x000fe20000000f00 */
[----:B------:R-:W-:Y:S01]  /*82d0*/  IMAD.MOV.U32 R0, RZ, RZ, R215 ;  /* 0x000000ffff007224 */ /* 0x000fe200078e00d7 */
[----:B------:R-:W-:Y:S01]  /*82e0*/  MOV R6, R210 ;  /* 0x000000d200067202 */ /* 0x000fe20000000f00 */
[----:B------:R-:W-:Y:S01]  /*82f0*/  STL.64 [R1+0x308], R122 ;  /* 0x0003087a01007387 */ /* 0x000fe20000100a00 */
[----:B------:R-:W-:Y:S01]  /*8300*/  IMAD.MOV.U32 R4, RZ, RZ, R212 ;  /* 0x000000ffff047224 */ /* 0x000fe200078e00d4 */
[----:B------:R-:W-:Y:S01]  /*8310*/  MOV R10, R206 ;  /* 0x000000ce000a7202 */ /* 0x000fe20000000f00 */
[----:B------:R-:W-:Y:S01]  /*8320*/  IMAD.MOV.U32 R3, RZ, RZ, R213 ;  /* 0x000000ffff037224 */ /* 0x000fe200078e00d5 */
        /* <DEDUP_REMOVED lines=33> */
[----:B------:R-:W-:-:S02]  /*8540*/  IMAD.MOV.U32 R220, RZ, RZ, R188 ;  /* 0x000000ffffdc7224 */ /* 0x000fc400078e00bc */
[----:B------:R-:W-:Y:S01]  /*8550*/  IMAD.MOV.U32 R219, RZ, RZ, R189 ;  /* 0x000000ffffdb7224 */ /* 0x000fe200078e00bd */
[----:B------:R-:W-:Y:S01]  /*8560*/  STL.64 [R1+0x358], R142 ;  /* 0x0003588e01007387 */ /* 0x000fe20000100a00 */
[----:B------:R-:W-:Y:S02]  /*8570*/  IMAD.MOV.U32 R221, RZ, RZ, R187 ;  /* 0x000000ffffdd7224 */ /* 0x000fe400078e00bb */
[----:B------:R-:W-:Y:S01]  /*8580*/  IMAD.MOV.U32 R224, RZ, RZ, R184 ;  /* 0x000000ffffe07224 */ /* 0x000fe200078e00b8 */
[----:B------:R-:W-:Y:S01]  /*8590*/  STL.64 [R1+0x360], R144 ;  /* 0x0003609001007387 */ /* 0x000fe20000100a00 */
[----:B------:R-:W-:Y:S02]  /*85a0*/  IMAD.MOV.U32 R223, RZ, RZ, R185 ;  /* 0x000000ffffdf7224 */ /* 0x000fe400078e00b9 */
        /* <DEDUP_REMOVED lines=11> */
[----:B------:R-:W-:-:S03]  /*8660*/  IMAD.MOV.U32 R235, RZ, RZ, R173 ;  /* 0x000000ffffeb7224 */ /* 0x000fc600078e00ad */
        /* <DEDUP_REMOVED lines=10> */
[----:B------:R-:W2:Y:S04]  /*8710*/  LDL.LU.64 R214, [R1+0x2488] ;  /* 0x0024880001d67983 */ /* 0x000ea80000300a00 */
        /* <DEDUP_REMOVED lines=20> */
[----:B0-----:R-:W2:Y:S04]  /*8860*/  LDL.LU.64 R172, [R1+0x23e0] ;  /* 0x0023e00001ac7983 */ /* 0x001ea80000300a00 */
        /* <DEDUP_REMOVED lines=25> */
[----:B------:R-:W2:Y:S01]  /*8a00*/  LDL.LU.64 R120, [R1+0x2310] ;  /* 0x0023100001787983 */ /* 0x000ea20000300a00 */
[----:B------:R-:W-:Y:S01]  /*8a10*/  UIADD3 UR10, UR7, 0x2, URZ ;  /* 0x00000002070a7890 */ /* 0x000fe2000fffe03f */
[----:B------:R-:W-:Y:S01]  /*8a20*/  UMOV UR9, 0x40000040 ;  /* 0x4000004000097882 */ /* 0x000fe20000000000 */
[----:B------:R-:W-:Y:S01]  /*8a30*/  UMOV UR11, 0x40000040 ;  /* 0x40000040000b7882 */ /* 0x000fe20000000000 */
[----:B--2---:R-:W-:-:S06]  /*8a40*/  WARPGROUP.ARRIVE ;  /* 0x00000000000079c5 */ /* 0x004fcc0000000000 */
[----:B------:R-:W-:Y:S03]  /*8a50*/  HGMMA.64x192x16.F32 R120, gdesc[UR8], R120, gsb0 ;  /* 0x02e00000087879f0 */ /* 0x000fe60008000878 */
        /* <DEDUP_REMOVED lines=98> */
[----:B------:R-:W-:Y:S01]  /*9080*/  UMOV UR12, UR8 ;  /* 0x00000008000c7c82 */ /* 0x000fe20008000000 */
[----:B------:R-:W-:Y:S01]  /*9090*/  UMOV UR13, UR9 ;  /* 0x00000009000d7c82 */ /* 0x000fe20008000000 */
        /* <DEDUP_REMOVED lines=102> */
[----:B--2---:R-:W-:-:S07]  /*9700*/  WARPGROUP.ARRIVE ;  /* 0x00000000000079c5 */ /* 0x004fce0000000000 */
[----:B------:R-:W-:Y:S03]  /*9710*/  HGMMA.64x192x16.F32 R120, gdesc[UR12], R120, gsb0 ;  /* 0x02e000000c7879f0 */ /* 0x000fe60008000878 */
[----:B------:R-:W-:Y:S02]  /*9720*/  WARPGROUP.DEPBAR.LE gsb0, 0x0 ;  /* 0x00008000000079c5 */ /* 0x000fe40000010000 */
[----:B------:R-:W-:Y:S04]  /*9730*/  STL.64 [R1], R120 ;  /* 0x0000007801007387 */ /* 0x000fe80000100a00 */
        /* <DEDUP_REMOVED lines=95> */
[----:B------:R-:W-:Y:S01]  /*9d30*/  UMOV UR8, UR12 ;  /* 0x0000000c00087c82 */ /* 0x000fe20008000000 */
[----:B------:R-:W-:Y:S01]  /*9d40*/  UMOV UR9, UR13 ;  /* 0x0000000d00097c82 */ /* 0x000fe20008000000 */
        /* <DEDUP_REMOVED lines=203> */
[----:B------:R-:W-:Y:S01]  /*aa00*/  HGMMA.64x192x16.F32 R120, gdesc[UR12], R120, gsb0 ;  /* 0x02e000000c7879f0 */ /* 0x000fe20008000878 */
[----:B------:R-:W-:Y:S01]  /*aa10*/  UIADD3 UR12, UR6, 0xc02, URZ ;  /* 0x00000c02060c7890 */ /* 0x000fe2000fffe03f */
[----:B------:R-:W-:Y:S01]  /*aa20*/  UMOV UR13, 0x40000040 ;  /* 0x40000040000d7882 */ /* 0x000fe20000000000 */
[----:B------:R-:W-:Y:S02]  /*aa30*/  WARPGROUP.DEPBAR.LE gsb0, 0x0 ;  /* 0x00008000000079c5 */ /* 0x000fe40000010000 */
[----:B------:R-:W-:Y:S01]  /*aa40*/  WARPGROUP.ARRIVE ;  /* 0x00000000000079c5 */ /* 0x000fe20000000000 */
[----:B------:R-:W-:Y:S04]  /*aa50*/  STL.64 [R1+0x1a08], R214 ;  /* 0x001a08d601007387 */ /* 0x000fe80000100a00 */
[----:B------:R-:W-:Y:S10]  /*aa60*/  STL.64 [R1+0x1a00], R212 ;  /* 0x001a00d401007387 */ /* 0x000ff40000100a00 */
[----:B------:R-:W-:Y:S01]  /*aa70*/  HGMMA.64x192x16.F32 R24, gdesc[UR12], R24, gsb0 ;  /* 0x02e000000c1879f0 */ /* 0x000fe20008000818 */
        /* <DEDUP_REMOVED lines=91> */
[----:B------:R-:W-:-:S03]  /*b030*/  WARPGROUP.DEPBAR.LE gsb0, 0x0 ;  /* 0x00008000000079c5 */ /* 0x000fc60000010000 */
[----:B------:R-:W2:Y:S04]  /*b040*/  LDL.LU.64 R210, [R1+0x8e8] ;  /* 0x0008e80001d27983 */ /* 0x000ea80000300a00 */
[----:B------:R-:W2:Y:S04]  /*b050*/  LDL.LU.64 R212, [R1+0x8f0] ;  /* 0x0008f00001d47983 */ /* 0x000ea80000300a00 */
[----:B------:R-:W2:Y:S04]  /*b060*/  LDL.LU.64 R214, [R1+0x8f8] ;  /* 0x0008f80001d67983 */ /* 0x000ea80000300a00 */
[----:B------:R0:W-:Y:S04]  /*b070*/  STL [R1+0x14dc], R24 ;  /* 0x0014dc1801007387 */ /* 0x0001e80000100800 */
        /* <DEDUP_REMOVED lines=95> */
[----:B0-----:R-:W2:Y:S04]  /*b670*/  LDL.LU R24, [R1+0x300] ;  /* 0x0003000001187983 */ /* 0x001ea80000300800 */
[----:B-1----:R-:W2:Y:S04]  /*b680*/  LDL.LU R25, [R1+0x304] ;  /* 0x0003040001197983 */ /* 0x002ea80000300800 */
[----:B---3--:R-:W3:Y:S04]  /*b690*/  LDL.LU R26, [R1+0x308] ;  /* 0x00030800011a7983 */ /* 0x008ee80000300800 */
[----:B----4-:R-:W3:Y:S04]  /*b6a0*/  LDL.LU R27, [R1+0x30c] ;  /* 0x00030c00011b7983 */ /* 0x010ee80000300800 */
[----:B------:R-:W3:Y:S04]  /*b6b0*/  LDL.LU R28, [R1+0x310] ;  /* 0x00031000011c7983 */ /* 0x000ee80000300800 */
        /* <DEDUP_REMOVED lines=33> */
[----:B--2---:R-:W3:Y:S04]  /*b8d0*/  LDL.LU R62, [R1+0x398] ;  /* 0x00039800013e7983 */ /* 0x004ee80000300800 */
        /* <DEDUP_REMOVED lines=13> */
[----:B------:R-:W3:Y:S01]  /*b9b0*/  LDL.LU R76, [R1+0x3d0] ;  /* 0x0003d000014c7983 */ /* 0x000ee20000300800 */
        /* <DEDUP_REMOVED lines=23> */
[----:B------:R-:W-:Y:S01]  /*bb30*/  UMOV UR8, UR12 ;  /* 0x0000000c00087c82 */ /* 0x000fe20008000000 */
[----:B------:R-:W-:Y:S01]  /*bb40*/  IMAD.MOV.U32 R93, RZ, RZ, R219 ;  /* 0x000000ffff5d7224 */ /* 0x000fe200078e00db */
[----:B------:R-:W-:Y:S01]  /*bb50*/  UMOV UR9, UR13 ;  /* 0x0000000d00097c82 */ /* 0x000fe20008000000 */
        /* <DEDUP_REMOVED lines=18> */
[----:B------:R-:W-:-:S06]  /*bc80*/  IMAD.MOV.U32 R118, RZ, RZ, R2 ;  /* 0x000000ffff767224 */ /* 0x000fcc00078e0002 */
[----:B---3--:R-:W-:-:S06]  /*bc90*/  WARPGROUP.ARRIVE ;  /* 0x00000000000079c5 */ /* 0x008fcc0000000000 */
[----:B------:R-:W-:Y:S01]  /*bca0*/  HGMMA.64x192x16.F32 R24, gdesc[UR8], R24, gsb0 ;  /* 0x02e00000081879f0 */ /* 0x000fe20008000818 */
[----:B------:R-:W-:Y:S02]  /*bcb0*/  UIADD3 UR8, UR6, 0x4, URZ ;  /* 0x0000000406087890 */ /* 0x000fe4000fffe03f */
[----:B------:R-:W-:Y:S01]  /*bcc0*/  UIADD3 UR10, UR7, 0x4, URZ ;  /* 0x00000004070a7890 */ /* 0x000fe2000fffe03f */
[----:B------:R-:W-:Y:S01]  /*bcd0*/  UMOV UR9, 0x40000040 ;  /* 0x4000004000097882 */ /* 0x000fe20000000000 */
[----:B------:R-:W-:Y:S01]  /*bce0*/  UMOV UR11, 0x40000040 ;  /* 0x40000040000b7882 */ /* 0x000fe20000000000 */
[----:B------:R-:W-:Y:S02]  /*bcf0*/  WARPGROUP.DEPBAR.LE gsb0, 0x0 ;  /* 0x00008000000079c5 */ /* 0x000fe40000010000 */
[----:B------:R-:W-:Y:S01]  /*bd00*/  WARPGROUP.ARRIVE ;  /* 0x00000000000079c5 */ /* 0x000fe20000000000 */
[----:B------:R-:W-:Y:S04]  /*bd10*/  STL.64 [R1+0x300], R24 ;  /* 0x0003001801007387 */ /* 0x000fe80000100a00 */
[----:B------:R-:W-:Y:S07]  /*bd20*/  STL.64 [R1+0x308], R26 ;  /* 0x0003081a01007387 */ /* 0x000fee0000100a00 */
        /* <DEDUP_REMOVED lines=46> */
[----:B------:R4:W-:Y:S01]  /*c010*/  STL.64 [R1+0x478], R118 ;  /* 0x0004787601007387 */ /* 0x0009e20000100a00 */
[----:B------:R-:W-:-:S02]  /*c020*/  WARPGROUP.DEPBAR.LE gsb0, 0x0 ;  /* 0x00008000000079c5 */ /* 0x000fc40000010000 */
[----:B0-----:R-:W-:Y:S01]  /*c030*/  IMAD.MOV.U32 R67, RZ, RZ, R120 ;  /* 0x000000ffff437224 */ /* 0x001fe200078e0078 */
[----:B-1----:R-:W-:Y:S01]  /*c040*/  MOV R70, R123 ;  /* 0x0000007b00467202 */ /* 0x002fe20000000f00 */
[----:B------:R-:W-:Y:S01]  /*c050*/  IMAD.MOV.U32 R68, RZ, RZ, R121 ;  /* 0x000000ffff447224 */ /* 0x000fe200078e0079 */
[----:B--2---:R-:W-:Y:S01]  /*c060*/  MOV R74, R127 ;  /* 0x0000007f004a7202 */ /* 0x004fe20000000f00 */
[----:B------:R-:W-:Y:S01]  /*c070*/  IMAD.MOV.U32 R69, RZ, RZ, R122 ;  /* 0x000000ffff457224 */ /* 0x000fe200078e007a */
[----:B------:R-:W2:Y:S01]  /*c080*/  LDL.LU.64 R120, [R1+0x180] ;  /* 0x0001800001787983 */ /* 0x000ea20000300a00 */
[----:B------:R-:W-:Y:S01]  /*c090*/  IMAD.MOV.U32 R71, RZ, RZ, R124 ;  /* 0x000000ffff477224 */ /* 0x000fe200078e007c */
[----:B---3--:R-:W-:Y:S01]  /*c0a0*/  MOV R78, R131 ;  /* 0x00000083004e7202 */ /* 0x008fe20000000f00 */
[----:B------:R-:W-:Y:S01]  /*c0b0*/  IMAD.MOV.U32 R72, RZ, RZ, R125 ;  /* 0x000000ffff487224 */ /* 0x000fe200078e007d */
[----:B------:R-:W2:Y:S01]  /*c0c0*/  LDL.LU.64 R122, [R1+0x188] ;  /* 0x00018800017a7983 */ /* 0x000ea20000300a00 */
[----:B------:R-:W-:Y:S01]  /*c0d0*/  IMAD.MOV.U32 R73, RZ, RZ, R126 ;  /* 0x000000ffff497224 */ /* 0x000fe200078e007e */
[----:B----4-:R-:W-:Y:S01]  /*c0e0*/  MOV R82, R135 ;  /* 0x0000008700527202 */ /* 0x010fe20000000f00 */
[----:B------:R-:W-:Y:S01]  /*c0f0*/  IMAD.MOV.U32 R75, RZ, RZ, R128 ;  /* 0x000000ffff4b7224 */ /* 0x000fe200078e0080 */
[----:B------:R-:W2:Y:S01]  /*c100*/  LDL.LU.64 R124, [R1+0x190] ;  /* 0x00019000017c7983 */ /* 0x000ea20000300a00 */
[----:B------:R-:W-:Y:S01]  /*c110*/  IMAD.MOV.U32 R76, RZ, RZ, R129 ;  /* 0x000000ffff4c7224 */ /* 0x000fe200078e0081 */
[----:B------:R-:W-:Y:S01]  /*c120*/  MOV R86, R139 ;  /* 0x0000008b00567202 */ /* 0x000fe20000000f00 */
        /* <DEDUP_REMOVED lines=78> */
[----:B------:R-:W-:-:S02]  /*c610*/  IMAD.MOV.U32 R226, RZ, RZ, R182 ;  /* 0x000000ffffe27224 */ /* 0x000fc400078e00b6 */
[----:B------:R-:W-:Y:S01]  /*c620*/  IMAD.MOV.U32 R224, RZ, RZ, R184 ;  /* 0x000000ffffe07224 */ /* 0x000fe200078e00b8 */
[----:B------:R-:W2:Y:S01]  /*c630*/  LDL.LU.64 R166, [R1+0x238] ;  /* 0x0002380001a67983 */ /* 0x000ea20000300a00 */
[----:B------:R-:W-:Y:S02]  /*c640*/  IMAD.MOV.U32 R223, RZ, RZ, R185 ;  /* 0x000000ffffdf7224 */ /* 0x000fe400078e00b9 */
[----:B------:R-:W-:Y:S01]  /*c650*/  IMAD.MOV.U32 R222, RZ, RZ, R186 ;  /* 0x000000ffffde7224 */ /* 0x000fe200078e00ba */
[----:B------:R-:W2:Y:S01]  /*c660*/  LDL.LU.64 R168, [R1+0x240] ;  /* 0x0002400001a87983 */ /* 0x000ea20000300a00 */
[----:B------:R-:W-:Y:S02]  /*c670*/  IMAD.MOV.U32 R220, RZ, RZ, R188 ;  /* 0x000000ffffdc7224 */ /* 0x000fe400078e00bc */
        /* <DEDUP_REMOVED lines=29> */
[----:B------:R-:W-:-:S03]  /*c850*/  IMAD.MOV.U32 R2, RZ, RZ, R214 ;  /* 0x000000ffff027224 */ /* 0x000fc600078e00d6 */
        /* <DEDUP_REMOVED lines=66> */
[----:B--2---:R-:W-:-:S06]  /*cc80*/  WARPGROUP.ARRIVE ;  /* 0x00000000000079c5 */ /* 0x004fcc0000000000 */
[----:B------:R-:W-:Y:S01]  /*cc90*/  HGMMA.64x192x16.F32 R120, gdesc[UR12], R120, gsb0 ;  /* 0x02e000000c7879f0 */ /* 0x000fe20008000878 */
        /* <DEDUP_REMOVED lines=47> */
[----:B------:R-:W-:-:S03]  /*cf90*/  WARPGROUP.DEPBAR.LE gsb0, 0x0 ;  /* 0x00008000000079c5 */ /* 0x000fc60000010000 */
[----:B------:R0:W-:Y:S04]  /*cfa0*/  STL.64 [R1+0x180], R120 ;  /* 0x0001807801007387 */ /* 0x0001e80000100a00 */
        /* <DEDUP_REMOVED lines=25> */
[----:B------:R4:W-:Y:S04]  /*d140*/  STL [R1+0x250], R172 ;  /* 0x000250ac01007387 */ /* 0x0009e80000100800 */
[----:B0-----:R-:W4:Y:S04]  /*d150*/  LDL.LU.64 R120, [R1] ;  /* 0x0000000001787983 */ /* 0x001f280000300a00 */
[----:B-1----:R-:W4:Y:S04]  /*d160*/  LDL.LU.64 R122, [R1+0x8] ;  /* 0x00000800017a7983 */ /* 0x002f280000300a00 */
[----:B--2---:R-:W2:Y:S04]  /*d170*/  LDL.LU.64 R124, [R1+0x10] ;  /* 0x00001000017c7983 */ /* 0x004ea80000300a00 */
[----:B---3--:R-:W2:Y:S04]  /*d180*/  LDL.LU.64 R126, [R1+0x18] ;  /* 0x00001800017e7983 */ /* 0x008ea80000300a00 */
[----:B----4-:R-:W2:Y:S04]  /*d190*/  LDL.LU.64 R128, [R1+0x20] ;  /* 0x0000200001807983 */ /* 0x010ea80000300a00 */
        /* <DEDUP_REMOVED lines=17> */
[----:B------:R-:W-:-:S03]  /*d2b0*/  IMAD.MOV.U32 R24, RZ, RZ, R173 ;  /* 0x000000ffff187224 */ /* 0x000fc600078e00ad */
[----:B------:R-:W2:Y:S01]  /*d2c0*/  LDL.LU.64 R164, [R1+0xb0] ;  /* 0x0000b00001a47983 */ /* 0x000ea20000300a00 */
[----:B------:R-:W-:-:S03]  /*d2d0*/  IMAD.MOV.U32 R25, RZ, RZ, R174 ;  /* 0x000000ffff197224 */ /* 0x000fc600078e00ae */
[----:B------:R-:W2:Y:S01]  /*d2e0*/  LDL.LU.64 R166, [R1+0xb8] ;  /* 0x0000b80001a67983 */ /* 0x000ea20000300a00 */
[----:B------:R-:W-:-:S03]  /*d2f0*/  IMAD.MOV.U32 R26, RZ, RZ, R175 ;  /* 0x000000ffff1a7224 */ /* 0x000fc600078e00af */
[----:B------:R-:W2:Y:S01]  /*d300*/  LDL.LU.64 R168, [R1+0xc0] ;  /* 0x0000c00001a87983 */ /* 0x000ea20000300a00 */
[----:B------:R-:W-:Y:S01]  /*d310*/  MOV R27, R176 ;  /* 0x000000b0001b7202 */ /* 0x000fe20000000f00 */
[----:B------:R-:W-:Y:S02]  /*d320*/  IMAD.MOV.U32 R28, RZ, RZ, R177 ;  /* 0x000000ffff1c7224 */ /* 0x000fe400078e00b1 */
[----:B------:R-:W2:Y:S01]  /*d330*/  LDL.LU.64 R170, [R1+0xc8] ;  /* 0x0000c80001aa7983 */ /* 0x000ea20000300a00 */
[----:B------:R-:W-:-:S03]  /*d340*/  IMAD.MOV.U32 R29, RZ, RZ, R178 ;  /* 0x000000ffff1d7224 */ /* 0x000fc600078e00b2 */
[----:B------:R-:W2:Y:S01]  /*d350*/  LDL.LU.64 R172, [R1+0xd0] ;  /* 0x0000d00001ac7983 */ /* 0x000ea20000300a00 */
[----:B------:R-:W-:Y:S01]  /*d360*/  IMAD.MOV.U32 R30, RZ, RZ, R179 ;  /* 0x000000ffff1e7224 */ /* 0x000fe200078e00b3 */
[----:B------:R-:W-:Y:S02]  /*d370*/  MOV R31, R180 ;  /* 0x000000b4001f7202 */ /* 0x000fe40000000f00 */
[----:B------:R-:W2:Y:S01]  /*d380*/  LDL.LU.64 R174, [R1+0xd8] ;  /* 0x0000d80001ae7983 */ /* 0x000ea20000300a00 */
[----:B------:R-:W-:-:S03]  /*d390*/  IMAD.MOV.U32 R32, RZ, RZ, R181 ;  /* 0x000000ffff207224 */ /* 0x000fc600078e00b5 */
[----:B------:R-:W2:Y:S01]  /*d3a0*/  LDL.LU.64 R176, [R1+0xe0] ;  /* 0x0000e00001b07983 */ /* 0x000ea20000300a00 */
[----:B------:R-:W-:Y:S01]  /*d3b0*/  IMAD.MOV.U32 R33, RZ, RZ, R182 ;  /* 0x000000ffff217224 */ /* 0x000fe200078e00b6 */
[----:B------:R-:W-:Y:S01]  /*d3c0*/  MOV R35, R184 ;  /* 0x000000b800237202 */ /* 0x000fe20000000f00 */
[----:B------:R-:W-:Y:S01]  /*d3d0*/  IMAD.MOV.U32 R34, RZ, RZ, R183 ;  /* 0x000000ffff227224 */ /* 0x000fe200078e00b7 */
        /* <DEDUP_REMOVED lines=45> */
[----:B------:R-:W-:Y:S02]  /*d6b0*/  IMAD.MOV.U32 R65, RZ, RZ, R214 ;  /* 0x000000ffff417224 */ /* 0x000fe400078e00d6 */
[----:B------:R-:W-:Y:S01]  /*d6c0*/  IMAD.MOV.U32 R66, RZ, RZ, R215 ;  /* 0x000000ffff427224 */ /* 0x000fe200078e00d7 */
[----:B------:R-:W2:Y:S04]  /*d6d0*/  LDL.LU.64 R210, [R1+0x168] ;  /* 0x0001680001d27983 */ /* 0x000ea80000300a00 */
[----:B------:R-:W2:Y:S04]  /*d6e0*/  LDL.LU.64 R212, [R1+0x170] ;  /* 0x0001700001d47983 */ /* 0x000ea80000300a00 */
[----:B------:R-:W2:Y:S01]  /*d6f0*/  LDL.LU.64 R214, [R1+0x178] ;  /* 0x0001780001d67983 */ /* 0x000ea20000300a00 */
[----:B------:R-:W-:Y:S01]  /*d700*/  UIADD3 UR12, UR6, 0x404, URZ ;  /* 0x00000404060c7890 */ /* 0x000fe2000fffe03f */
[----:B------:R-:W-:-:S02]  /*d710*/  UMOV UR13, 0x40000040 ;  /* 0x40000040000d7882 */ /* 0x000fc40000000000 */
        /* <DEDUP_REMOVED lines=44> */
[----:B------:R-:W-:Y:S01]  /*d9e0*/  STL [R1+0x1660], R24 ;  /* 0x0016601801007387 */ /* 0x000fe20000100800 */
[----:B------:R-:W-:-:S02]  /*d9f0*/  WARPGROUP.DEPBAR.LE gsb0, 0x0 ;  /* 0x00008000000079c5 */ /* 0x000fc40000010000 */
[----:B------:R-:W-:Y:S01]  /*da00*/  MOV R0, R120 ;  /* 0x0000007800007202 */ /* 0x000fe20000000f00 */
[----:B------:R-:W-:Y:S01]  /*da10*/  IMAD.MOV.U32 R2, RZ, RZ, R121 ;  /* 0x000000ffff027224 */ /* 0x000fe200078e0079 */
[----:B------:R-:W-:Y:S01]  /*da20*/  MOV R5, R124 ;  /* 0x0000007c00057202 */ /* 0x000fe20000000f00 */
[----:B------:R-:W-:Y:S01]  /*da30*/  IMAD.MOV.U32 R3, RZ, RZ, R122 ;  /* 0x000000ffff037224 */ /* 0x000fe200078e007a */
[----:B------:R-:W2:Y:S01]  /*da40*/  LDL.LU.64 R120, [R1+0x480] ;  /* 0x0004800001787983 */ /* 0x000ea20000300a00 */
[----:B------:R-:W-:Y:S02]  /*da50*/  IMAD.MOV.U32 R4, RZ, RZ, R123 ;  /* 0x000000ffff047224 */ /* 0x000fe400078e007b */
[----:B------:R-:W-:Y:S01]  /*da60*/  IMAD.MOV.U32 R6, RZ, RZ, R125 ;  /* 0x000000ffff067224 */ /* 0x000fe200078e007d */
[----:B------:R-:W3:Y:S01]  /*da70*/  LDL.LU.64 R122, [R1+0x488] ;  /* 0x00048800017a7983 */ /* 0x000ee20000300a00 */
[----:B------:R-:W-:Y:S01]  /*da80*/  IMAD.MOV.U32 R7, RZ, RZ, R126 ;  /* 0x000000ffff077224 */ /* 0x000fe200078e007e */
[----:B------:R-:W-:Y:S01]  /*da90*/  MOV R9, R128 ;  /* 0x0000008000097202 */ /* 0x000fe20000000f00 */
[----:B------:R-:W-:Y:S01]  /*daa0*/  IMAD.MOV.U32 R8, RZ, RZ, R127 ;  /* 0x000000ffff087224 */ /* 0x000fe200078e007f */
[----:B------:R-:W4:Y:S01]  /*dab0*/  LDL.LU.64 R124, [R1+0x490] ;  /* 0x00049000017c7983 */ /* 0x000f220000300a00 */
[----:B------:R-:W-:Y:S01]  /*dac0*/  IMAD.MOV.U32 R10, RZ, RZ, R129 ;  /* 0x000000ffff0a7224 */ /* 0x000fe200078e0081 */
[----:B------:R-:W-:Y:S01]  /*dad0*/  MOV R13, R132 ;  /* 0x00000084000d7202 */ /* 0x000fe20000000f00 */
[----:B------:R-:W-:Y:S01]  /*dae0*/  IMAD.MOV.U32 R11, RZ, RZ, R130 ;  /* 0x000000ffff0b7224 */ /* 0x000fe200078e0082 */
[----:B------:R-:W2:Y:S01]  /*daf0*/  LDL.LU.64 R126, [R1+0x498] ;  /* 0x00049800017e7983 */ /* 0x000ea20000300a00 */
[----:B------:R-:W-:-:S02]  /*db00*/  IMAD.MOV.U32 R12, RZ, RZ, R131 ;  /* 0x000000ffff0c7224 */ /* 0x000fc400078e0083 */
[----:B------:R-:W-:Y:S01]  /*db10*/  IMAD.MOV.U32 R14, RZ, RZ, R133 ;  /* 0x000000ffff0e7224 */ /* 0x000fe200078e0085 */
[----:B------:R-:W3:Y:S01]  /*db20*/  LDL.LU.64 R128, [R1+0x4a0] ;  /* 0x0004a00001807983 */ /* 0x000ee20000300a00 */
[----:B------:R-:W-:Y:S01]  /*db30*/  IMAD.MOV.U32 R15, RZ, RZ, R134 ;  /* 0x000000ffff0f7224 */ /* 0x000fe200078e0086 */
[----:B------:R-:W-:Y:S01]  /*db40*/  MOV R17, R136 ;  /* 0x0000008800117202 */ /* 0x000fe20000000f00 */
[----:B------:R-:W-:Y:S01]  /*db50*/  IMAD.MOV.U32 R16, RZ, RZ, R135 ;  /* 0x000000ffff107224 */ /* 0x000fe200078e0087 */
[----:B------:R-:W4:Y:S01]  /*db60*/  LDL.LU.64 R130, [R1+0x4a8] ;  /* 0x0004a80001827983 */ /* 0x000f220000300a00 */
[----:B------:R-:W-:-:S03]  /*db70*/  IMAD.MOV.U32 R18, RZ, RZ, R137 ;  /* 0x000000ffff127224 */ /* 0x000fc600078e0089 */
[----:B------:R-:W2:Y:S01]  /*db80*/  LDL.LU.64 R132, [R1+0x4b0] ;  /* 0x0004b00001847983 */ /* 0x000ea20000300a00 */
[----:B------:R-:W-:Y:S01]  /*db90*/  IMAD.MOV.U32 R19, RZ, RZ, R138 ;  /* 0x000000ffff137224 */ /* 0x000fe200078e008a */
[----:B------:R-:W-:Y:S01]  /*dba0*/  MOV R21, R140 ;  /* 0x0000008c00157202 */ /* 0x000fe20000000f00 */
[----:B------:R-:W-:Y:S01]  /*dbb0*/  IMAD.MOV.U32 R20, RZ, RZ, R139 ;  /* 0x000000ffff147224 */ /* 0x000fe200078e008b */
[----:B------:R-:W3:Y:S01]  /*dbc0*/  LDL.LU.64 R134, [R1+0x4b8] ;  /* 0x0004b80001867983 */ /* 0x000ee20000300a00 */
[----:B------:R-:W-:-:S03]  /*dbd0*/  IMAD.MOV.U32 R22, RZ, RZ, R141 ;  /* 0x000000ffff167224 */ /* 0x000fc600078e008d */
[----:B------:R-:W4:Y:S01]  /*dbe0*/  LDL.LU.64 R136, [R1+0x4c0] ;  /* 0x0004c00001887983 */ /* 0x000f220000300a00 */
[----:B------:R-:W-:Y:S01]  /*dbf0*/  IMAD.MOV.U32 R23, RZ, RZ, R142 ;  /* 0x000000ffff177224 */ /* 0x000fe200078e008e */
[----:B------:R-:W-:Y:S01]  /*dc00*/  MOV R217, R144 ;  /* 0x0000009000d97202 */ /* 0x000fe20000000f00 */
[----:B------:R-:W-:Y:S01]  /*dc10*/  IMAD.MOV.U32 R216, RZ, RZ, R143 ;  /* 0x000000ffffd87224 */ /* 0x000fe200078e008f */
[----:B------:R-:W2:Y:S01]  /*dc20*/  LDL.LU.64 R138, [R1+0x4c8] ;  /* 0x0004c800018a7983 */ /* 0x000ea20000300a00 */
[----:B------:R-:W-:-:S03]  /*dc30*/  IMAD.MOV.U32 R218, RZ, RZ, R145 ;  /* 0x000000ffffda7224 */ /* 0x000fc600078e0091 */
        /* <DEDUP_REMOVED lines=103> */
[----:B------:R-:W-:Y:S02]  /*e2b0*/  IMAD.MOV.U32 R68, RZ, RZ, R214 ;  /* 0x000000ffff447224 */ /* 0x000fe400078e00d6 */
[----:B------:R-:W-:Y:S01]  /*e2c0*/  IMAD.MOV.U32 R67, RZ, RZ, R215 ;  /* 0x000000ffff437224 */ /* 0x000fe200078e00d7 */
[----:B------:R-:W2:Y:S04]  /*e2d0*/  LDL.LU.64 R210, [R1+0x5e8] ;  /* 0x0005e80001d27983 */ /* 0x000ea80000300a00 */
[----:B------:R-:W3:Y:S04]  /*e2e0*/  LDL.LU.64 R212, [R1+0x5f0] ;  /* 0x0005f00001d47983 */ /* 0x000ee80000300a00 */
[----:B------:R-:W4:Y:S04]  /*e2f0*/  LDL.LU.64 R214, [R1+0x5f8] ;  /* 0x0005f80001d67983 */ /* 0x000f280000300a00 */
[----:B----4-:R-:W-:Y:S04]  /*e300*/  STL.64 [R1+0x1b88], R214 ;  /* 0x001b88d601007387 */ /* 0x010fe80000100a00 */
[----:B---3--:R-:W-:Y:S04]  /*e310*/  STL.64 [R1+0x1b80], R212 ;  /* 0x001b80d401007387 */ /* 0x008fe80000100a00 */
[----:B--2---:R-:W-:Y:S04]  /*e320*/  STL.64 [R1+0x1b78], R210 ;  /* 0x001b78d201007387 */ /* 0x004fe80000100a00 */
        /* <DEDUP_REMOVED lines=94> */
[----:B------:R-:W-:-:S02]  /*e910*/  UMOV UR9, UR13 ;  /* 0x0000000d00097c82 */ /* 0x000fc40008000000 */
        /* <DEDUP_REMOVED lines=121> */
[----:B------:R-:W-:Y:S01]  /*f0b0*/  STL.64 [R1+0x6b0], R164 ;  /* 0x0006b0a401007387 */ /* 0x000fe20000100a00 */
[----:B------:R-:W-:-:S03]  /*f0c0*/  IMAD.MOV.U32 R25, RZ, RZ, R214 ;  /* 0x000000ffff197224 */ /* 0x000fc600078e00d6 */
[----:B------:R-:W-:Y:S01]  /*f0d0*/  STL.64 [R1+0x6b8], R166 ;  /* 0x0006b8a601007387 */ /* 0x000fe20000100a00 */
[----:B------:R-:W-:-:S03]  /*f0e0*/  IMAD.MOV.U32 R24, RZ, RZ, R215 ;  /* 0x000000ffff187224 */ /* 0x000fc600078e00d7 */
[----:B------:R-:W-:Y:S01]  /*f0f0*/  STL.64 [R1+0x6c0], R168 ;  /* 0x0006c0a801007387 */ /* 0x000fe20000100a00 */
[----:B------:R-:W-:Y:S01]  /*f100*/  IMAD.MOV.U32 R27, RZ, RZ, R212 ;  /* 0x000000ffff1b7224 */ /* 0x000fe200078e00d4 */
[----:B------:R-:W-:Y:S02]  /*f110*/  MOV R26, R213 ;  /* 0x000000d5001a7202 */ /* 0x000fe40000000f00 */
[----:B------:R-:W-:Y:S01]  /*f120*/  STL.64 [R1+0x6c8], R170 ;  /* 0x0006c8aa01007387 */ /* 0x000fe20000100a00 */
[----:B------:R-:W-:-:S03]  /*f130*/  IMAD.MOV.U32 R29, RZ, RZ, R210 ;  /* 0x000000ffff1d7224 */ /* 0x000fc600078e00d2 */
[----:B------:R0:W-:Y:S01]  /*f140*/  STL [R1+0x6d0], R172 ;  /* 0x0006d0ac01007387 */ /* 0x0001e20000100800 */
        /* <DEDUP_REMOVED lines=91> */
[----:B------:R-:W-:Y:S01]  /*f700*/  IMAD.MOV.U32 R2, RZ, RZ, R214 ;  /* 0x000000ffff027224 */ /* 0x000fe200078e00d6 */
[----:B------:R-:W-:Y:S01]  /*f710*/  MOV R3, R213 ;  /* 0x000000d500037202 */ /* 0x000fe20000000f00 */
[----:B------:R-:W-:Y:S02]  /*f720*/  IMAD.MOV.U32 R0, RZ, RZ, R215 ;  /* 0x000000ffff007224 */ /* 0x000fe400078e00d7 */
        /* <DEDUP_REMOVED lines=195> */
[----:B-1----:R-:W-:Y:S01]  /*10360*/  IMAD.MOV.U32 R124, RZ, RZ, R71 ;  /* 0x000000ffff7c7224 */ /* 0x002fe200078e0047 */
[----:B------:R-:W-:Y:S01]  /*10370*/  MOV R125, R72 ;  /* 0x00000048007d7202 */ /* 0x000fe20000000f00 */
[----:B--2---:R-:W-:Y:S02]  /*10380*/  IMAD.MOV.U32 R122, RZ, RZ, R69 ;  /* 0x000000ffff7a7224 */ /* 0x004fe400078e0045 */
[----:B---3--:R-:W-:Y:S01]  /*10390*/  IMAD.MOV.U32 R120, RZ, RZ, R67 ;  /* 0x000000ffff787224 */ /* 0x008fe200078e0043 */
[----:B------:R-:W-:Y:S01]  /*103a0*/  MOV R121, R68 ;  /* 0x0000004400797202 */ /* 0x000fe20000000f00 */
[----:B------:R-:W2:Y:S01]  /*103b0*/  LDL.LU R67, [R1+0x1888] ;  /* 0x0018880001437983 */ /* 0x000ea20000300800 */
[----:B------:R-:W-:-:S03]  /*103c0*/  IMAD.MOV.U32 R123, RZ, RZ, R70 ;  /* 0x000000ffff7b7224 */ /* 0x000fc600078e0046 */
[----:B------:R-:W3:Y:S04]  /*103d0*/  LDL.LU R68, [R1+0x1884] ;  /* 0x0018840001447983 */ /* 0x000ee80000300800 */
        /* <DEDUP_REMOVED lines=173> */
[----:B------:R-:W-:-:S03]  /*10eb0*/  IMAD.MOV.U32 R214, RZ, RZ, R2 ;  /* 0x000000ffffd67224 */ /* 0x000fc600078e0002 */
[----:B------:R-:W4:Y:S01]  /*10ec0*/  LDL.LU R7, [R1+0x1724] ;  /* 0x0017240001077983 */ /* 0x000f220000300800 */
[----:B------:R-:W-:Y:S01]  /*10ed0*/  IMAD.MOV.U32 R215, RZ, RZ, R0 ;  /* 0x000000ffffd77224 */ /* 0x000fe200078e0000 */
[----:B------:R-:W-:Y:S02]  /*10ee0*/  MOV R213, R3 ;  /* 0x0000000300d57202 */ /* 0x000fe40000000f00 */
        /* <DEDUP_REMOVED lines=107> */
[----:B------:R-:W-:Y:S01]  /*115a0*/  IMAD.MOV.U32 R173, RZ, RZ, R66 ;  /* 0x000000ffffad7224 */ /* 0x000fe200078e0042 */
[----:B------:R-:W-:Y:S01]  /*115b0*/  MOV R174, R65 ;  /* 0x0000004100ae7202 */ /* 0x000fe20000000f00 */
[----:B------:R-:W-:Y:S01]  /*115c0*/  IMAD.MOV.U32 R175, RZ, RZ, R64 ;  /* 0x000000ffffaf7224 */ /* 0x000fe200078e0040 */
        /* <DEDUP_REMOVED lines=131> */
[----:B0-----:R-:W-:Y:S01]  /*11e00*/  MOV R126, R7 ;  /* 0x00000007007e7202 */ /* 0x001fe20000000f00 */
[----:B-1----:R-:W-:Y:S01]  /*11e10*/  IMAD.MOV.U32 R124, RZ, RZ, R5 ;  /* 0x000000ffff7c7224 */ /* 0x002fe200078e0005 */
[----:B--2---:R-:W-:Y:S01]  /*11e20*/  MOV R122, R3 ;  /* 0x00000003007a7202 */ /* 0x004fe20000000f00 */
[----:B------:R-:W-:-:S02]  /*11e30*/  IMAD.MOV.U32 R123, RZ, RZ, R4 ;  /* 0x000000ffff7b7224 */ /* 0x000fc400078e0004 */
[----:B---3--:R-:W-:Y:S02]  /*11e40*/  IMAD.MOV.U32 R120, RZ, RZ, R0 ;  /* 0x000000ffff787224 */ /* 0x008fe400078e0000 */
[----:B------:R-:W2:Y:S01]  /*11e50*/  LDL.LU R0, [R1+0x165c] ;  /* 0x00165c0001007983 */ /* 0x000ea20000300800 */
[----:B------:R-:W-:-:S03]  /*11e60*/  IMAD.MOV.U32 R121, RZ, RZ, R2 ;  /* 0x000000ffff797224 */ /* 0x000fc600078e0002 */
[----:B------:R-:W3:Y:S01]  /*11e70*/  LDL.LU R2, [R1+0x1658] ;  /* 0x0016580001027983 */ /* 0x000ee20000300800 */
[----:B------:R-:W-:-:S03]  /*11e80*/  IMAD.MOV.U32 R125, RZ, RZ, R6 ;  /* 0x000000ffff7d7224 */ /* 0x000fc600078e0006 */
        /* <DEDUP_REMOVED lines=173> */
[----:B------:R-:W-:Y:S01]  /*12960*/  MOV R214, R68 ;  /* 0x0000004400d67202 */ /* 0x000fe20000000f00 */
[----:B------:R-:W-:Y:S02]  /*12970*/  IMAD.MOV.U32 R215, RZ, RZ, R67 ;  /* 0x000000ffffd77224 */ /* 0x000fe400078e0043 */
[----:B------:R-:W3:Y:S01]  /*12980*/  LDL.LU R73, [R1+0x14f8] ;  /* 0x0014f80001497983 */ /* 0x000ee20000300800 */
[----:B------:R-:W-:-:S03]  /*12990*/  IMAD.MOV.U32 R213, RZ, RZ, R69 ;  /* 0x000000ffffd57224 */ /* 0x000fc600078e0045 */
[----:B------:R-:W4:Y:S04]  /*129a0*/  LDL.LU R72, [R1+0x14f4] ;  /* 0x0014f40001487983 */ /* 0x000f280000300800 */
[----:B------:R-:W2:Y:S04]  /*129b0*/  LDL.LU R71, [R1+0x14f0] ;  /* 0x0014f00001477983 */ /* 0x000ea80000300800 */
        /* <DEDUP_REMOVED lines=52> */
[----:B0-----:R-:W3:Y:S04]  /*12d00*/  LDL.LU R120, [R1+0x180] ;  /* 0x0001800001787983 */ /* 0x001ee80000300800 */
        /* <DEDUP_REMOVED lines=51> */
[----:B------:R-:W4:Y:S01]  /*13040*/  LDL.LU R172, [R1+0x250] ;  /* 0x0002500001ac7983 */ /* 0x000f220000300800 */
[----:B------:R-:W-:Y:S01]  /*13050*/  IMAD.MOV.U32 R173, RZ, RZ, R24 ;  /* 0x000000ffffad7224 */ /* 0x000fe200078e0018 */
[----:B------:R-:W-:Y:S01]  /*13060*/  MOV R175, R26 ;  /* 0x0000001a00af7202 */ /* 0x000fe20000000f00 */
[----:B------:R-:W-:Y:S01]  /*13070*/  IMAD.MOV.U32 R174, RZ, RZ, R25 ;  /* 0x000000ffffae7224 */ /* 0x000fe200078e0019 */
[----:B------:R-:W3:Y:S01]  /*13080*/  LDL.LU R24, [R1+0x14dc] ;  /* 0x0014dc0001187983 */ /* 0x000ee20000300800 */
[----:B------:R-:W-:-:S03]  /*13090*/  IMAD.MOV.U32 R176, RZ, RZ, R27 ;  /* 0x000000ffffb07224 */ /* 0x000fc600078e001b */
[----:B------:R-:W3:Y:S01]  /*130a0*/  LDL.LU R25, [R1+0x14d8] ;  /* 0x0014d80001197983 */ /* 0x000ee20000300800 */
[----:B------:R-:W-:-:S03]  /*130b0*/  IMAD.MOV.U32 R177, RZ, RZ, R28 ;  /* 0x000000ffffb17224 */ /* 0x000fc600078e001c */
[----:B------:R-:W3:Y:S01]  /*130c0*/  LDL.LU R26, [R1+0x14d4] ;  /* 0x0014d400011a7983 */ /* 0x000ee20000300800 */
[----:B------:R-:W-:Y:S01]  /*130d0*/  IMAD.MOV.U32 R178, RZ, RZ, R29 ;  /* 0x000000ffffb27224 */ /* 0x000fe200078e001d */
[----:B------:R-:W-:Y:S02]  /*130e0*/  MOV R179, R30 ;  /* 0x0000001e00b37202 */ /* 0x000fe40000000f00 */
[----:B------:R-:W3:Y:S01]  /*130f0*/  LDL.LU R27, [R1+0x14d0] ;  /* 0x0014d000011b7983 */ /* 0x000ee20000300800 */
[----:B------:R-:W-:-:S03]  /*13100*/  IMAD.MOV.U32 R180, RZ, RZ, R31 ;  /* 0x000000ffffb47224 */ /* 0x000fc600078e001f */
[----:B------:R-:W3:Y:S01]  /*13110*/  LDL.LU R28, [R1+0x14cc] ;  /* 0x0014cc00011c7983 */ /* 0x000ee20000300800 */
[----:B------:R-:W-:-:S03]  /*13120*/  IMAD.MOV.U32 R181, RZ, RZ, R32 ;  /* 0x000000ffffb57224 */ /* 0x000fc600078e0020 */
[----:B------:R-:W3:Y:S01]  /*13130*/  LDL.LU R29, [R1+0x14c8] ;  /* 0x0014c800011d7983 */ /* 0x000ee20000300800 */
[----:B------:R-:W-:-:S03]  /*13140*/  IMAD.MOV.U32 R182, RZ, RZ, R33 ;  /* 0x000000ffffb67224 */ /* 0x000fc600078e0021 */
[----:B------:R-:W3:Y:S01]  /*13150*/  LDL.LU R30, [R1+0x14c4] ;  /* 0x0014c400011e7983 */ /* 0x000ee20000300800 */
[----:B------:R-:W-:-:S03]  /*13160*/  MOV R183, R34 ;  /* 0x0000002200b77202 */ /* 0x000fc60000000f00 */
        /* <DEDUP_REMOVED lines=57> */
[----:B------:R-:W-:Y:S01]  /*13500*/  IMAD.MOV.U32 R212, RZ, RZ, R63 ;  /* 0x000000ffffd47224 */ /* 0x000fe200078e003f */
[----:B------:R-:W-:Y:S02]  /*13510*/  MOV R215, R66 ;  /* 0x0000004200d77202 */ /* 0x000fe40000000f00 */
[----:B------:R-:W3:Y:S01]  /*13520*/  LDL.LU R60, [R1+0x144c] ;  /* 0x00144c00013c7983 */ /* 0x000ee20000300800 */
[----:B------:R-:W-:-:S03]  /*13530*/  IMAD.MOV.U32 R214, RZ, RZ, R65 ;  /* 0x000000ffffd67224 */ /* 0x000fc600078e0041 */
[----:B------:R-:W3:Y:S01]  /*13540*/  LDL.LU R61, [R1+0x1448] ;  /* 0x00144800013d7983 */ /* 0x000ee20000300800 */
[----:B------:R-:W-:-:S03]  /*13550*/  IMAD.MOV.U32 R213, RZ, RZ, R64 ;  /* 0x000000ffffd57224 */ /* 0x000fc600078e0040 */
[----:B------:R-:W3:Y:S04]  /*13560*/  LDL.LU R62, [R1+0x1444] ;  /* 0x00144400013e7983 */ /* 0x000ee80000300800 */
[----:B------:R-:W3:Y:S04]  /*13570*/  LDL.LU R63, [R1+0x1440] ;  /* 0x00144000013f7983 */ /* 0x000ee80000300800 */
[----:B------:R-:W3:Y:S04]  /*13580*/  LDL.LU R64, [R1+0x143c] ;  /* 0x00143c0001407983 */ /* 0x000ee80000300800 */
[----:B------:R-:W3:Y:S04]  /*13590*/  LDL.LU R65, [R1+0x1438] ;  /* 0x0014380001417983 */ /* 0x000ee80000300800 */
[----:B------:R-:W3:Y:S04]  /*135a0*/  LDL.LU R66, [R1+0x1434] ;  /* 0x0014340001427983 */ /* 0x000ee80000300800 */
        /* <DEDUP_REMOVED lines=21> */
[----:B----4-:R-:W-:Y:S04]  /*13700*/  STL.64 [R1+0x1130], R172 ;  /* 0x001130ac01007387 */ /* 0x010fe80000100a00 */
[----:B--2---:R-:W-:Y:S04]  /*13710*/  STL.64 [R1+0x1128], R170 ;  /* 0x001128aa01007387 */ /* 0x004fe80000100a00 */
[----:B---3--:R-:W-:Y:S04]  /*13720*/  STL.64 [R1+0x1120], R168 ;  /* 0x001120a801007387 */ /* 0x008fe80000100a00 */
        /* <DEDUP_REMOVED lines=134> */
[----:B------:R-:W-:-:S02]  /*13f90*/  IMAD.MOV.U32 R213, RZ, RZ, R3 ;  /* 0x000000ffffd57224 */ /* 0x000fc400078e0003 */
[----:B------:R-:W-:Y:S01]  /*13fa0*/  IMAD.MOV.U32 R210, RZ, RZ, R6 ;  /* 0x000000ffffd27224 */ /* 0x000fe200078e0006 */
[----:B------:R-:W-:Y:S01]  /*13fb0*/  MOV R207, R9 ;  /* 0x0000000900cf7202 */ /* 0x000fe20000000f00 */
[----:B------:R-:W-:Y:S02]  /*13fc0*/  IMAD.MOV.U32 R208, RZ, RZ, R8 ;  /* 0x000000ffffd07224 */ /* 0x000fe400078e0008 */
        /* <DEDUP_REMOVED lines=35> */
[----:B------:R-:W-:-:S03]  /*14200*/  IMAD.MOV.U32 R182, RZ, RZ, R226 ;  /* 0x000000ffffb67224 */ /* 0x000fc600078e00e2 */
        /* <DEDUP_REMOVED lines=47> */
[----:B0-----:R-:W3:Y:S04]  /*14500*/  LDL.LU.64 R120, [R1+0x300] ;  /* 0x0003000001787983 */ /* 0x001ee80000300a00 */
[----:B------:R-:W3:Y:S04]  /*14510*/  LDL.LU.64 R122, [R1+0x308] ;  /* 0x00030800017a7983 */ /* 0x000ee80000300a00 */
        /* <DEDUP_REMOVED lines=45> */
[----:B------:R-:W3:Y:S01]  /*147f0*/  LDL.LU.64 R214, [R1+0x478] ;  /* 0x0004780001d67983 */ /* 0x000ee20000300a00 */
[----:B------:R-:W-:Y:S01]  /*14800*/  UIADD3 UR12, UR6, 0xc04, URZ ;  /* 0x00000c04060c7890 */ /* 0x000fe2000fffe03f */
[----:B--2---:R-:W-:Y:S01]  /*14810*/  WARPGROUP.ARRIVE ;  /* 0x00000000000079c5 */ /* 0x004fe20000000000 */
[----:B------:R-:W-:-:S07]  /*14820*/  UMOV UR13, 0x40000040 ;  /* 0x40000040000d7882 */ /* 0x000fce0000000000 */
[----:B------:R-:W-:Y:S01]  /*14830*/  HGMMA.64x192x16.F32 R24, gdesc[UR12], R24, gsb0 ;  /* 0x02e000000c1879f0 */ /* 0x000fe20008000818 */
[----:B------:R-:W-:Y:S01]  /*14840*/  UMOV UR8, UR12 ;  /* 0x0000000c00087c82 */ /* 0x000fe20008000000 */
[----:B------:R-:W-:Y:S01]  /*14850*/  UMOV UR9, UR13 ;  /* 0x0000000d00097c82 */ /* 0x000fe20008000000 */
[----:B------:R-:W-:Y:S02]  /*14860*/  WARPGROUP.DEPBAR.LE gsb0, 0x0 ;  /* 0x00008000000079c5 */ /* 0x000fe40000010000 */
[----:B---3--:R-:W-:-:S15]  /*14870*/  WARPGROUP.ARRIVE ;  /* 0x00000000000079c5 */ /* 0x008fde0000000000 */
        /* <DEDUP_REMOVED lines=29> */
[----:B------:R-:W-:Y:S01]  /*14a50*/  MOV R6, R212 ;  /* 0x000000d400067202 */ /* 0x000fe20000000f00 */
[----:B------:R-:W-:Y:S02]  /*14a60*/  IMAD.MOV.U32 R5, RZ, RZ, R213 ;  /* 0x000000ffff057224 */ /* 0x000fe400078e00d5 */
        /* <DEDUP_REMOVED lines=58> */
[----:B------:R-:W2:Y:S01]  /*14e10*/  LDL.LU.64 R178, [R1+0x12c8] ;  /* 0x0012c80001b27983 */ /* 0x000ea20000300a00 */
[----:B------:R-:W-:-:S03]  /*14e20*/  IMAD.MOV.U32 R18, RZ, RZ, R173 ;  /* 0x000000ffff127224 */ /* 0x000fc600078e00ad */
        /* <DEDUP_REMOVED lines=29> */
[----:B------:R-:W-:-:S02]  /*15000*/  UIADD3 UR8, UR6, 0x6, URZ ;  /* 0x0000000606087890 */ /* 0x000fc4000fffe03f */
        /* <DEDUP_REMOVED lines=604> */
[----:B------:R-:W-:Y:S01]  /*175d0*/  UIADD3 UR12, UR6, 0xc06, URZ ;  /* 0x00000c06060c7890 */ /* 0x000fe2000fffe03f */
[----:B------:R-:W-:Y:S01]  /*175e0*/  WARPGROUP.ARRIVE ;  /* 0x00000000000079c5 */ /* 0x000fe20000000000 */
[----:B------:R-:W-:-:S07]  /*175f0*/  UMOV UR13, 0x40000040 ;  /* 0x40000040000d7882 */ /* 0x000fce0000000000 */
[----:B------:R-:W-:Y:S01]  /*17600*/  HGMMA.64x192x16.F32 R24, gdesc[UR12], R24, gsb0 ;  /* 0x02e000000c1879f0 */ /* 0x000fe20008000818 */
        /* <DEDUP_REMOVED lines=22> */
[----:B------:R-:W-:Y:S01]  /*17770*/  IMAD.MOV.U32 R214, RZ, RZ, R219 ;  /* 0x000000ffffd67224 */ /* 0x000fe200078e00db */
[----:B------:R-:W-:Y:S01]  /*17780*/  MOV R219, R22 ;  /* 0x0000001600db7202 */ /* 0x000fe20000000f00 */
[----:B------:R-:W-:Y:S02]  /*17790*/  IMAD.MOV.U32 R215, RZ, RZ, R218 ;  /* 0x000000ffffd77224 */ /* 0x000fe400078e00da */
[----:B------:R-:W-:Y:S02]  /*177a0*/  IMAD.MOV.U32 R194, RZ, RZ, R17 ;  /* 0x000000ffffc27224 */ /* 0x000fe400078e0011 */
[----:B------:R-:W-:Y:S02]  /*177b0*/  IMAD.MOV.U32 R195, RZ, RZ, R16 ;  /* 0x000000ffffc37224 */ /* 0x000fe400078e0010 */
[----:B------:R-:W-:Y:S01]  /*177c0*/  IMAD.MOV.U32 R196, RZ, RZ, R4 ;  /* 0x000000ffffc47224 */ /* 0x000fe200078e0004 */
[----:B------:R-:W-:Y:S01]  /*177d0*/  UMOV UR8, UR12 ;  /* 0x0000000c00087c82 */ /* 0x000fe20008000000 */
[----:B------:R-:W-:Y:S01]  /*177e0*/  IMAD.MOV.U32 R218, RZ, RZ, R23 ;  /* 0x000000ffffda7224 */ /* 0x000fe200078e0017 */
[----:B------:R-:W-:Y:S01]  /*177f0*/  UMOV UR9, UR13 ;  /* 0x0000000d00097c82 */ /* 0x000fe20008000000 */
[----:B------:R-:W-:Y:S01]  /*17800*/  IMAD.MOV.U32 R220, RZ, RZ, R21 ;  /* 0x000000ffffdc7224 */ /* 0x000fe200078e0015 */
[----:B------:R0:W5:Y:S01]  /*17810*/  LDL.LU R18, [R1+0xa58] ;  /* 0x000a580001127983 */ /* 0x0001620000300800 */
[----:B------:R-:W-:-:S02]  /*17820*/  IMAD.MOV.U32 R221, RZ, RZ, R20 ;  /* 0x000000ffffdd7224 */ /* 0x000fc400078e0014 */
[----:B------:R-:W-:Y:S01]  /*17830*/  IMAD.MOV.U32 R222, RZ, RZ, R19 ;  /* 0x000000ffffde7224 */ /* 0x000fe200078e0013 */
[----:B------:R0:W5:Y:S01]  /*17840*/  LDL.LU R17, [R1+0xa54] ;  /* 0x000a540001117983 */ /* 0x0001620000300800 */
[----:B------:R-:W-:Y:S02]  /*17850*/  IMAD.MOV.U32 R224, RZ, RZ, R14 ;  /* 0x000000ffffe07224 */ /* 0x000fe400078e000e */
[----:B------:R-:W-:Y:S01]  /*17860*/  IMAD.MOV.U32 R225, RZ, RZ, R13 ;  /* 0x000000ffffe17224 */ /* 0x000fe200078e000d */
[----:B------:R0:W5:Y:S01]  /*17870*/  LDL.LU R16, [R1+0xa50] ;  /* 0x000a500001107983 */ /* 0x0001620000300800 */
[----:B------:R-:W-:Y:S02]  /*17880*/  IMAD.MOV.U32 R226, RZ, RZ, R12 ;  /* 0x000000ffffe27224 */ /* 0x000fe400078e000c */
[----:B------:R-:W-:Y:S01]  /*17890*/  IMAD.MOV.U32 R228, RZ, RZ, R10 ;  /* 0x000000ffffe47224 */ /* 0x000fe200078e000a */
[----:B------:R0:W5:Y:S01]  /*178a0*/  LDL.LU R4, [R1+0xa4c] ;  /* 0x000a4c0001047983 */ /* 0x0001620000300800 */
[----:B------:R-:W-:-:S02]  /*178b0*/  IMAD.MOV.U32 R229, RZ, RZ, R9 ;  /* 0x000000ffffe57224 */ /* 0x000fc400078e0009 */
[----:B------:R-:W-:Y:S01]  /*178c0*/  IMAD.MOV.U32 R230, RZ, RZ, R8 ;  /* 0x000000ffffe67224 */ /* 0x000fe200078e0008 */
[----:B------:R0:W5:Y:S01]  /*178d0*/  LDL.LU R2, [R1+0xa48] ;  /* 0x000a480001027983 */ /* 0x0001620000300800 */
[----:B------:R-:W-:Y:S02]  /*178e0*/  IMAD.MOV.U32 R232, RZ, RZ, R6 ;  /* 0x000000ffffe87224 */ /* 0x000fe400078e0006 */
[----:B------:R-:W-:Y:S02]  /*178f0*/  IMAD.MOV.U32 R233, RZ, RZ, R5 ;  /* 0x000000ffffe97224 */ /* 0x000fe400078e0005 */
[----:B------:R-:W-:Y:S01]  /*17900*/  IMAD.MOV.U32 R234, RZ, RZ, R3 ;  /* 0x000000ffffea7224 */ /* 0x000fe200078e0003 */
[----:B------:R-:W-:-:S05]  /*17910*/  WARPGROUP.DEPBAR.LE gsb0, 0x0 ;  /* 0x00008000000079c5 */ /* 0x000fca0000010000 */
        /* <DEDUP_REMOVED lines=51> */
[----:B-1----:R0:W5:Y:S04]  /*17c50*/  LDL.LU.64 R214, [R1+0xa40] ;  /* 0x000a400001d67983 */ /* 0x0021680000300a00 */
[----:B------:R0:W5:Y:S04]  /*17c60*/  LDL.LU.64 R212, [R1+0xa38] ;  /* 0x000a380001d47983 */ /* 0x0001680000300a00 */
        /* <DEDUP_REMOVED lines=35> */
[----:B------:R0:W5:Y:S01]  /*17ea0*/  LDL.LU.64 R140, [R1+0x918] ;  /* 0x00091800018c7983 */ /* 0x0001620000300a00 */
[----:B------:R-:W-:Y:S05]  /*17eb0*/  @!P1 BRA `(.L_x_22) ;  /* 0x0000018800fc9947 */ /* 0x000fea0003800000 */
[----:B------:R-:W-:Y:S01]  /*17ec0*/  UIADD3 UR16, UR37, 0x1, URZ ;  /* 0x0000000125107890 */ /* 0x000fe2000fffe03f */
[----:B-----5:R-:W-:-:S03]  /*17ed0*/  R2UR UR7, R4 ;  /* 0x00000000040772ca */ /* 0x020fc600000e0000 */
[----:B------:R-:W-:-:S04]  /*17ee0*/  UISETP.NE.AND UP0, UPT, UR16, 0x2, UPT ;  /* 0x000000021000788c */ /* 0x000fc8000bf05270 */
[----:B------:R-:W-:Y:S02]  /*17ef0*/  USEL UR6, URZ, 0x1, UP0 ;  /* 0x000000013f067887 */ /* 0x000fe40008000000 */
[----:B------:R-:W-:Y:S02]  /*17f00*/  USEL UR16, UR16, URZ, UP0 ;  /* 0x0000003f10107287 */ /* 0x000fe40008000000 */
[----:B------:R-:W-:-:S06]  /*17f10*/  ULOP3.LUT UR6, UR36, UR6, URZ, 0x3c, !UPT ;  /* 0x0000000624067292 */ /* 0x000fcc000f8e3c3f */
[----:B------:R-:W-:Y:S01]  /*17f20*/  IMAD.U32 R0, RZ, RZ, UR6 ;  /* 0x00000006ff007e24 */ /* 0x000fe2000f8e00ff */
[----:B------:R-:W-:-:S06]  /*17f30*/  UMOV UR6, UR37 ;  /* 0x0000002500067c82 */ /* 0x000fcc0008000000 */
.L_x_29:
[----:B------:R-:W-:Y:S05]  /*17f40*/  @!P0 BRA `(.L_x_23) ;  /* 0x0000000000048947 */ /* 0x000fea0003800000 */
[----:B------:R-:W-:Y:S01]  /*17f50*/  BPT.TRAP 0x1 ;  /* 0x000000040000795c */ /* 0x000fe20000300000 */
.L_x_23:
[----:B------:R-:W-:Y:S01]  /*17f60*/  ULEA UR8, UR16, UR44, 0x3 ;  /* 0x0000002c10087291 */ /* 0x000fe2000f8e183f */
[----:B------:R-:W-:-:S08]  /*17f70*/  SHF.L.U32 R3, R0, 0x1f, RZ ;  /* 0x0000001f00037819 */ /* 0x000fd000000006ff */
[----:B------:R1:W2:Y:S01]  /*17f80*/  SYNCS.PHASECHK.TRANS64.TRYWAIT P1, [UR8], R3 ;  /* 0x00000003ff0075a7 */ /* 0x0002a20008020148 */
[----:B------:R-:W-:Y:S05]  /*17f90*/  @!P0 BRA `(.L_x_24) ;  /* 0x0000000000048947 */ /* 0x000fea0003800000 */
[----:B------:R-:W-:Y:S01]  /*17fa0*/  BPT.TRAP 0x1 ;  /* 0x000000040000795c */ /* 0x000fe20000300000 */
.L_x_24:
[----:B--2---:R-:W-:Y:S05]  /*17fb0*/  @P1 BRA `(.L_x_25) ;  /* 0x0000000000081947 */ /* 0x004fea0003800000 */
[----:B------:R-:W2:Y:S02]  /*17fc0*/  SYNCS.PHASECHK.TRANS64.TRYWAIT P1, [UR8], R3 ;  /* 0x00000003ff0075a7 */ /* 0x000ea40008020148 */
[----:B--2---:R-:W-:Y:S05]  /*17fd0*/  @!P1 BRA `(.L_x_26) ;  /* 0x0000052000309947 */ /* 0x004fea0003800000 */
.L_x_25:
        /* <DEDUP_REMOVED lines=48> */
[----:B---3--:R-:W3:Y:S04]  /*182e0*/  LDL.LU.64 R120, [R1+0x780] ;  /* 0x0007800001787983 */ /* 0x008ee80000300a00 */
        /* <DEDUP_REMOVED lines=47> */
[----:B------:R-:W-:-:S02]  /*185e0*/  ULEA UR17, UR16, UR4, 0xc ;  /* 0x0000000410117291 */ /* 0x000fc4000f8e603f */
[----:B------:R-:W-:Y:S01]  /*185f0*/  UIMAD UR18, UR16, 0xc00, UR5 ;  /* 0x00000c00101278a4 */ /* 0x000fe2000f8e0205 */
[----:B------:R-:W-:Y:S01]  /*18600*/  STL [R1+0x260c], R24 ;  /* 0x00260c1801007387 */ /* 0x000fe20000100800 */
[----:B------:R-:W-:Y:S01]  /*18610*/  UMOV UR9, 0x40000040 ;  /* 0x4000004000097882 */ /* 0x000fe20000000000 */
[----:B------:R-:W-:Y:S02]  /*18620*/  UMOV UR11, 0x40000040 ;  /* 0x40000040000b7882 */ /* 0x000fe40000000000 */
[----:B------:R-:W-:Y:S01]  /*18630*/  UMOV UR8, UR17 ;  /* 0x0000001100087c82 */ /* 0x000fe20008000000 */
        /* <DEDUP_REMOVED lines=74> */
[----:B---3--:R-:W-:-:S03]  /*18ae0*/  WARPGROUP.ARRIVE ;  /* 0x00000000000079c5 */ /* 0x008fc60000000000 */
[----:B------:R-:W-:Y:S04]  /*18af0*/  STL [R1+0x24e4], R98 ;  /* 0x0024e46201007387 */ /* 0x000fe80000100800 */
[----:B------:R-:W-:Y:S01]  /*18b00*/  STL [R1+0x24e0], R99 ;  /* 0x0024e06301007387 */ /* 0x000fe20000100800 */
[----:B------:R-:W-:Y:S03]  /*18b10*/  HGMMA.64x192x16.F32 R120, gdesc[UR8], R120, gsb0 ;  /* 0x02e00000087879f0 */ /* 0x000fe60008000878 */
        /* <DEDUP_REMOVED lines=21> */
[----:B------:R3:W-:Y:S04]  /*18c70*/  STL [R1+0xa58], R17 ;  /* 0x000a581101007387 */ /* 0x0007e80000100800 */
[----:B------:R4:W-:Y:S04]  /*18c80*/  STL [R1+0xa54], R16 ;  /* 0x000a541001007387 */ /* 0x0009e80000100800 */
[----:B------:R-:W-:Y:S04]  /*18c90*/  STL [R1+0xa50], R4 ;  /* 0x000a500401007387 */ /* 0x000fe80000100800 */
[----:B------:R-:W-:Y:S04]  /*18ca0*/  STL [R1+0xa4c], R2 ;  /* 0x000a4c0201007387 */ /* 0x000fe80000100800 */
[----:B------:R1:W-:Y:S01]  /*18cb0*/  STL [R1+0xa48], R0 ;  /* 0x000a480001007387 */ /* 0x0003e20000100800 */
[----:B------:R-:W-:-:S03]  /*18cc0*/  WARPGROUP.DEPBAR.LE gsb0, 0x0 ;  /* 0x00008000000079c5 */ /* 0x000fc60000010000 */
[----:B------:R1:W-:Y:S01]  /*18cd0*/  STL.64 [R1+0x780], R120 ;  /* 0x0007807801007387 */ /* 0x0003e20000100a00 */
[----:B0-----:R-:W-:Y:S01]  /*18ce0*/  IMAD.MOV.U32 R235, RZ, RZ, R173 ;  /* 0x000000ffffeb7224 */ /* 0x001fe200078e00ad */
[----:B------:R-:W-:Y:S01]  /*18cf0*/  MOV R233, R175 ;  /* 0x000000af00e97202 */ /* 0x000fe20000000f00 */
[----:B------:R-:W-:Y:S01]  /*18d00*/  IMAD.MOV.U32 R234, RZ, RZ, R174 ;  /* 0x000000ffffea7224 */ /* 0x000fe200078e00ae */
[----:B------:R0:W-:Y:S01]  /*18d10*/  STL.64 [R1+0x788], R122 ;  /* 0x0007887a01007387 */ /* 0x0001e20000100a00 */
[----:B------:R-:W-:Y:S01]  /*18d20*/  IMAD.MOV.U32 R232, RZ, RZ, R176 ;  /* 0x000000ffffe87224 */ /* 0x000fe200078e00b0 */
        /* <DEDUP_REMOVED lines=20> */
[----:B---3--:R-:W-:Y:S01]  /*18e70*/  MOV R17, R199 ;  /* 0x000000c700117202 */ /* 0x008fe20000000f00 */
        /* <DEDUP_REMOVED lines=11> */
[----:B--2---:R-:W-:Y:S01]  /*18f30*/  MOV R5, R211 ;  /* 0x000000d300057202 */ /* 0x004fe20000000f00 */
[----:B------:R-:W-:Y:S01]  /*18f40*/  IMAD.MOV.U32 R18, RZ, RZ, R198 ;  /* 0x000000ffff127224 */ /* 0x000fe200078e00c6 */
[----:B------:R2:W-:Y:S01]  /*18f50*/  STL.64 [R1+0x7d0], R140 ;  /* 0x0007d08c01007387 */ /* 0x0005e20000100a00 */
[----:B----4-:R-:W-:Y:S01]  /*18f60*/  IMAD.MOV.U32 R16, RZ, RZ, R200 ;  /* 0x000000ffff107224 */ /* 0x010fe200078e00c8 */
[----:B-1----:R-:W-:Y:S01]  /*18f70*/  MOV R0, R215 ;  /* 0x000000d700007202 */ /* 0x002fe20000000f00 */
[----:B------:R-:W-:Y:S01]  /*18f80*/  IMAD.MOV.U32 R15, RZ, RZ, R201 ;  /* 0x000000ffff0f7224 */ /* 0x000fe200078e00c9 */
[----:B------:R1:W-:Y:S01]  /*18f90*/  STL.64 [R1+0x7d8], R142 ;  /* 0x0007d88e01007387 */ /* 0x0003e20000100a00 */
[----:B------:R-:W-:-:S02]  /*18fa0*/  IMAD.MOV.U32 R14, RZ, RZ, R202 ;  /* 0x000000ffff0e7224 */ /* 0x000fc400078e00ca */
[----:B------:R-:W-:Y:S01]  /*18fb0*/  IMAD.MOV.U32 R12, RZ, RZ, R204 ;  /* 0x000000ffff0c7224 */ /* 0x000fe200078e00cc */
[----:B------:R4:W-:Y:S01]  /*18fc0*/  STL.64 [R1+0x7e0], R144 ;  /* 0x0007e09001007387 */ /* 0x0009e20000100a00 */
[----:B------:R-:W-:Y:S02]  /*18fd0*/  IMAD.MOV.U32 R11, RZ, RZ, R205 ;  /* 0x000000ffff0b7224 */ /* 0x000fe400078e00cd */
[----:B------:R-:W-:Y:S01]  /*18fe0*/  IMAD.MOV.U32 R10, RZ, RZ, R206 ;  /* 0x000000ffff0a7224 */ /* 0x000fe200078e00ce */
[----:B------:R4:W-:Y:S01]  /*18ff0*/  STL.64 [R1+0x7e8], R146 ;  /* 0x0007e89201007387 */ /* 0x0009e20000100a00 */
[----:B------:R-:W-:Y:S02]  /*19000*/  IMAD.MOV.U32 R8, RZ, RZ, R208 ;  /* 0x000000ffff087224 */ /* 0x000fe400078e00d0 */
[----:B------:R-:W-:Y:S01]  /*19010*/  IMAD.MOV.U32 R7, RZ, RZ, R209 ;  /* 0x000000ffff077224 */ /* 0x000fe200078e00d1 */
[----:B------:R4:W-:Y:S01]  /*19020*/  STL.64 [R1+0x7f0], R148 ;  /* 0x0007f09401007387 */ /* 0x0009e20000100a00 */
[----:B------:R-:W-:-:S02]  /*19030*/  IMAD.MOV.U32 R6, RZ, RZ, R210 ;  /* 0x000000ffff067224 */ /* 0x000fc400078e00d2 */
[----:B------:R-:W-:Y:S01]  /*19040*/  IMAD.MOV.U32 R4, RZ, RZ, R212 ;  /* 0x000000ffff047224 */ /* 0x000fe200078e00d4 */
[----:B------:R4:W-:Y:S01]  /*19050*/  STL.64 [R1+0x7f8], R150 ;  /* 0x0007f89601007387 */ /* 0x0009e20000100a00 */
[----:B------:R-:W-:Y:S02]  /*19060*/  IMAD.MOV.U32 R3, RZ, RZ, R213 ;  /* 0x000000ffff037224 */ /* 0x000fe400078e00d5 */
[----:B------:R-:W-:Y:S01]  /*19070*/  IMAD.MOV.U32 R2, RZ, RZ, R214 ;  /* 0x000000ffff027224 */ /* 0x000fe200078e00d6 */
        /* <DEDUP_REMOVED lines=11> */
[----:B------:R-:W4:Y:S04]  /*19130*/  LDL.LU.64 R120, [R1+0x180] ;  /* 0x0001800001787983 */ /* 0x000f280000300a00 */
[----:B0-----:R-:W4:Y:S04]  /*19140*/  LDL.LU.64 R122, [R1+0x188] ;  /* 0x00018800017a7983 */ /* 0x001f280000300a00 */
[----:B------:R-:W4:Y:S04]  /*19150*/  LDL.LU.64 R124, [R1+0x190] ;  /* 0x00019000017c7983 */ /* 0x000f280000300a00 */
[----:B------:R-:W4:Y:S04]  /*19160*/  LDL.LU.64 R126, [R1+0x198] ;  /* 0x00019800017e7983 */ /* 0x000f280000300a00 */
[----:B------:R-:W4:Y:S04]  /*19170*/  LDL.LU.64 R128, [R1+0x1a0] ;  /* 0x0001a00001807983 */ /* 0x000f280000300a00 */
[----:B------:R-:W4:Y:S04]  /*19180*/  LDL.LU.64 R130, [R1+0x1a8] ;  /* 0x0001a80001827983 */ /* 0x000f280000300a00 */
[----:B------:R-:W4:Y:S04]  /*19190*/  LDL.LU.64 R132, [R1+0x1b0] ;  /* 0x0001b00001847983 */ /* 0x000f280000300a00 */
[----:B---3--:R-:W3:Y:S04]  /*191a0*/  LDL.LU.64 R134, [R1+0x1b8] ;  /* 0x0001b80001867983 */ /* 0x008ee80000300a00 */
[----:B------:R-:W3:Y:S04]  /*191b0*/  LDL.LU.64 R136, [R1+0x1c0] ;  /* 0x0001c00001887983 */ /* 0x000ee80000300a00 */
[----:B------:R-:W3:Y:S04]  /*191c0*/  LDL.LU.64 R138, [R1+0x1c8] ;  /* 0x0001c800018a7983 */ /* 0x000ee80000300a00 */
[----:B--2---:R-:W3:Y:S04]  /*191d0*/  LDL.LU.64 R140, [R1+0x1d0] ;  /* 0x0001d000018c7983 */ /* 0x004ee80000300a00 */
[----:B-1----:R-:W3:Y:S04]  /*191e0*/  LDL.LU.64 R142, [R1+0x1d8] ;  /* 0x0001d800018e7983 */ /* 0x002ee80000300a00 */
[----:B----4-:R-:W3:Y:S04]  /*191f0*/  LDL.LU.64 R144, [R1+0x1e0] ;  /* 0x0001e00001907983 */ /* 0x010ee80000300a00 */
        /* <DEDUP_REMOVED lines=82> */
[----:B---3--:R-:W-:-:S06]  /*19720*/  WARPGROUP.ARRIVE ;  /* 0x00000000000079c5 */ /* 0x008fcc0000000000 */
[----:B------:R-:W-:Y:S03]  /*19730*/  HGMMA.64x192x16.F32 R120, gdesc[UR12], R120, gsb0 ;  /* 0x02e000000c7879f0 */ /* 0x000fe60008000878 */
[----:B------:R-:W-:Y:S02]  /*19740*/  WARPGROUP.DEPBAR.LE gsb0, 0x0 ;  /* 0x00008000000079c5 */ /* 0x000fe40000010000 */
[----:B------:R-:W-:Y:S01]  /*19750*/  IMAD.MOV.U32 R24, RZ, RZ, R120 ;  /* 0x000000ffff187224 */ /* 0x000fe200078e0078 */
[----:B------:R-:W-:Y:S01]  /*19760*/  MOV R27, R123 ;  /* 0x0000007b001b7202 */ /* 0x000fe20000000f00 */
[----:B------:R-:W-:Y:S01]  /*19770*/  IMAD.MOV.U32 R25, RZ, RZ, R121 ;  /* 0x000000ffff197224 */ /* 0x000fe200078e0079 */
[----:B------:R-:W-:Y:S01]  /*19780*/  MOV R31, R127 ;  /* 0x0000007f001f7202 */ /* 0x000fe20000000f00 */
[----:B------:R-:W-:Y:S01]  /*19790*/  IMAD.MOV.U32 R26, RZ, RZ, R122 ;  /* 0x000000ffff1a7224 */ /* 0x000fe200078e007a */
[----:B------:R-:W2:Y:S01]  /*197a0*/  LDL.LU.64 R120, [R1] ;  /* 0x0000000001787983 */ /* 0x000ea20000300a00 */
        /* <DEDUP_REMOVED lines=239> */
[----:B------:R0:W-:Y:S04]  /*1a6a0*/  STL.64 [R1], R120 ;  /* 0x0000007801007387 */ /* 0x0001e80000100a00 */
        /* <DEDUP_REMOVED lines=26> */
[----:B0-----:R-:W4:Y:S04]  /*1a850*/  LDL.LU.64 R120, [R1+0x480] ;  /* 0x0004800001787983 */ /* 0x001f280000300a00 */
[----:B-1----:R-:W4:Y:S04]  /*1a860*/  LDL.LU.64 R122, [R1+0x488] ;  /* 0x00048800017a7983 */ /* 0x002f280000300a00 */
[----:B--2---:R-:W2:Y:S04]  /*1a870*/  LDL.LU.64 R124, [R1+0x490] ;  /* 0x00049000017c7983 */ /* 0x004ea80000300a00 */
[----:B---3--:R-:W3:Y:S04]  /*1a880*/  LDL.LU.64 R126, [R1+0x498] ;  /* 0x00049800017e7983 */ /* 0x008ee80000300a00 */
[----:B----4-:R-:W4:Y:S04]  /*1a890*/  LDL.LU.64 R128, [R1+0x4a0] ;  /* 0x0004a00001807983 */ /* 0x010f280000300a00 */
[----:B------:R-:W2:Y:S04]  /*1a8a0*/  LDL.LU.64 R130, [R1+0x4a8] ;  /* 0x0004a80001827983 */ /* 0x000ea80000300a00 */
[----:B------:R-:W3:Y:S04]  /*1a8b0*/  LDL.LU.64 R132, [R1+0x4b0] ;  /* 0x0004b00001847983 */ /* 0x000ee80000300a00 */
[----:B------:R-:W4:Y:S04]  /*1a8c0*/  LDL.LU.64 R134, [R1+0x4b8] ;  /* 0x0004b80001867983 */ /* 0x000f280000300a00 */
        /* <DEDUP_REMOVED lines=13> */
[----:B------:R-:W3:Y:S01]  /*1a9a0*/  LDL.LU.64 R162, [R1+0x528] ;  /* 0x0005280001a27983 */ /* 0x000ee20000300a00 */
[----:B------:R-:W-:-:S03]  /*1a9b0*/  IMAD.MOV.U32 R0, RZ, RZ, R173 ;  /* 0x000000ffff007224 */ /* 0x000fc600078e00ad */
[----:B------:R-:W4:Y:S01]  /*1a9c0*/  LDL.LU.64 R164, [R1+0x530] ;  /* 0x0005300001a47983 */ /* 0x000f220000300a00 */
[----:B------:R-:W-:-:S03]  /*1a9d0*/  IMAD.MOV.U32 R2, RZ, RZ, R174 ;  /* 0x000000ffff027224 */ /* 0x000fc600078e00ae */
[----:B------:R-:W2:Y:S01]  /*1a9e0*/  LDL.LU.64 R166, [R1+0x538] ;  /* 0x0005380001a67983 */ /* 0x000ea20000300a00 */
[----:B------:R-:W-:-:S03]  /*1a9f0*/  IMAD.MOV.U32 R3, RZ, RZ, R175 ;  /* 0x000000ffff037224 */ /* 0x000fc600078e00af */
[----:B------:R-:W3:Y:S01]  /*1aa00*/  LDL.LU.64 R168, [R1+0x540] ;  /* 0x0005400001a87983 */ /* 0x000ee20000300a00 */
[----:B------:R-:W-:Y:S01]  /*1aa10*/  MOV R4, R176 ;  /* 0x000000b000047202 */ /* 0x000fe20000000f00 */
[----:B------:R-:W-:Y:S02]  /*1aa20*/  IMAD.MOV.U32 R5, RZ, RZ, R177 ;  /* 0x000000ffff057224 */ /* 0x000fe400078e00b1 */
[----:B------:R-:W4:Y:S01]  /*1aa30*/  LDL.LU.64 R170, [R1+0x548] ;  /* 0x0005480001aa7983 */ /* 0x000f220000300a00 */
[----:B------:R-:W-:-:S03]  /*1aa40*/  IMAD.MOV.U32 R6, RZ, RZ, R178 ;  /* 0x000000ffff067224 */ /* 0x000fc600078e00b2 */
[----:B------:R-:W2:Y:S01]  /*1aa50*/  LDL.LU.64 R172, [R1+0x550] ;  /* 0x0005500001ac7983 */ /* 0x000ea20000300a00 */
[----:B------:R-:W-:Y:S01]  /*1aa60*/  IMAD.MOV.U32 R7, RZ, RZ, R179 ;  /* 0x000000ffff077224 */ /* 0x000fe200078e00b3 */
[----:B------:R-:W-:Y:S02]  /*1aa70*/  MOV R8, R180 ;  /* 0x000000b400087202 */ /* 0x000fe40000000f00 */
        /* <DEDUP_REMOVED lines=51> */
[----:B------:R-:W-:Y:S02]  /*1adb0*/  IMAD.MOV.U32 R234, RZ, RZ, R214 ;  /* 0x000000ffffea7224 */ /* 0x000fe400078e00d6 */
[----:B------:R-:W-:Y:S01]  /*1adc0*/  IMAD.MOV.U32 R235, RZ, RZ, R215 ;  /* 0x000000ffffeb7224 */ /* 0x000fe200078e00d7 */
[----:B------:R-:W3:Y:S04]  /*1add0*/  LDL.LU.64 R210, [R1+0x5e8] ;  /* 0x0005e80001d27983 */ /* 0x000ee80000300a00 */
[----:B------:R-:W4:Y:S04]  /*1ade0*/  LDL.LU.64 R212, [R1+0x5f0] ;  /* 0x0005f00001d47983 */ /* 0x000f280000300a00 */
[----:B------:R-:W2:Y:S04]  /*1adf0*/  LDL.LU.64 R214, [R1+0x5f8] ;  /* 0x0005f80001d67983 */ /* 0x000ea80000300a00 */
[----:B--2---:R-:W-:Y:S04]  /*1ae00*/  STL.64 [R1+0x2be0], R214 ;  /* 0x002be0d601007387 */ /* 0x004fe80000100a00 */
[----:B----4-:R-:W-:Y:S04]  /*1ae10*/  STL.64 [R1+0x2bd8], R212 ;  /* 0x002bd8d401007387 */ /* 0x010fe80000100a00 */
        /* <DEDUP_REMOVED lines=139> */
[----:B------:R0:W-:Y:S04]  /*1b6d0*/  STL [R1+0x2840], R2 ;  /* 0x0028400201007387 */ /* 0x0001e80000100800 */
[----:B------:R1:W-:Y:S01]  /*1b6e0*/  STL [R1+0x283c], R0 ;  /* 0x00283c0001007387 */ /* 0x0003e20000100800 */
[----:B------:R-:W-:-:S02]  /*1b6f0*/  WARPGROUP.DEPBAR.LE gsb0, 0x0 ;  /* 0x00008000000079c5 */ /* 0x000fc40000010000 */
        /* <DEDUP_REMOVED lines=172> */
[----:B0-----:R-:W-:-:S03]  /*1c1c0*/  IMAD.MOV.U32 R2, RZ, RZ, R214 ;  /* 0x000000ffff027224 */ /* 0x001fc600078e00d6 */
[----:B------:R-:W-:Y:S01]  /*1c1d0*/  STL.64 [R1+0x538], R166 ;  /* 0x000538a601007387 */ /* 0x000fe20000100a00 */
[----:B-1----:R-:W-:-:S03]  /*1c1e0*/  IMAD.MOV.U32 R0, RZ, RZ, R215 ;  /* 0x000000ffff007224 */ /* 0x002fc600078e00d7 */
        /* <DEDUP_REMOVED lines=147> */
[----:B------:R-:W3:Y:S04]  /*1cb20*/  LDL.LU R122, [R1+0x488] ;  /* 0x00048800017a7983 */ /* 0x000ee80000300800 */
[----:B------:R-:W3:Y:S04]  /*1cb30*/  LDL.LU R123, [R1+0x48c] ;  /* 0x00048c00017b7983 */ /* 0x000ee80000300800 */
[----:B------:R-:W4:Y:S04]  /*1cb40*/  LDL.LU R124, [R1+0x490] ;  /* 0x00049000017c7983 */ /* 0x000f280000300800 */
[----:B------:R-:W4:Y:S04]  /*1cb50*/  LDL.LU R125, [R1+0x494] ;  /* 0x00049400017d7983 */ /* 0x000f280000300800 */
[----:B------:R-:W2:Y:S04]  /*1cb60*/  LDL.LU R126, [R1+0x498] ;  /* 0x00049800017e7983 */ /* 0x000ea80000300800 */
        /* <DEDUP_REMOVED lines=45> */
[----:B------:R-:W4:Y:S01]  /*1ce40*/  LDL.LU R172, [R1+0x550] ;  /* 0x0005500001ac7983 */ /* 0x000f220000300800 */
[----:B------:R-:W-:Y:S01]  /*1ce50*/  IMAD.MOV.U32 R173, RZ, RZ, R235 ;  /* 0x000000ffffad7224 */ /* 0x000fe200078e00eb */
[----:B------:R-:W-:Y:S01]  /*1ce60*/  MOV R174, R234 ;  /* 0x000000ea00ae7202 */ /* 0x000fe20000000f00 */
[----:B------:R-:W-:Y:S01]  /*1ce70*/  IMAD.MOV.U32 R175, RZ, RZ, R233 ;  /* 0x000000ffffaf7224 */ /* 0x000fe200078e00e9 */
[----:B------:R-:W2:Y:S01]  /*1ce80*/  LDL.LU R235, [R1+0x28e4] ;  /* 0x0028e40001eb7983 */ /* 0x000ea20000300800 */
[----:B------:R-:W-:-:S03]  /*1ce90*/  IMAD.MOV.U32 R176, RZ, RZ, R232 ;  /* 0x000000ffffb07224 */ /* 0x000fc600078e00e8 */
[----:B------:R-:W2:Y:S01]  /*1cea0*/  LDL.LU R234, [R1+0x28e0] ;  /* 0x0028e00001ea7983 */ /* 0x000ea20000300800 */
[----:B------:R-:W-:Y:S01]  /*1ceb0*/  IMAD.MOV.U32 R177, RZ, RZ, R231 ;  /* 0x000000ffffb17224 */ /* 0x000fe200078e00e7 */
[----:B------:R-:W-:Y:S02]  /*1cec0*/  MOV R178, R230 ;  /* 0x000000e600b27202 */ /* 0x000fe40000000f00 */
        /* <DEDUP_REMOVED lines=308> */
[----:B------:R-:W-:Y:S01]  /*1e210*/  MOV R214, R25 ;  /* 0x0000001900d67202 */ /* 0x000fe20000000f00 */
[----:B------:R-:W-:Y:S02]  /*1e220*/  IMAD.MOV.U32 R215, RZ, RZ, R24 ;  /* 0x000000ffffd77224 */ /* 0x000fe400078e0018 */
        /* <DEDUP_REMOVED lines=56> */
[----:B0-----:R-:W4:Y:S04]  /*1e5b0*/  LDL.LU R120, [R1] ;  /* 0x0000000001787983 */ /* 0x001f280000300800 */
        /* <DEDUP_REMOVED lines=372> */
[----:B------:R-:W2:Y:S04]  /*1fd00*/  LDL.LU R114, [R1+0x24a4] ;  /* 0x0024a40001727983 */ /* 0x000ea80000300800 */
        /* <DEDUP_REMOVED lines=105> */
[----:B------:R-:W2:Y:S01]  /*203a0*/  LDL.LU R172, [R1+0x850] ;  /* 0x0008500001ac7983 */ /* 0x000ea20000300800 */
[----:B------:R-:W-:Y:S01]  /*203b0*/  IMAD.MOV.U32 R214, RZ, RZ, R2 ;  /* 0x000000ffffd67224 */ /* 0x000fe200078e0002 */
[----:B------:R-:W-:Y:S01]  /*203c0*/  MOV R212, R4 ;  /* 0x0000000400d47202 */ /* 0x000fe20000000f00 */
[----:B------:R-:W-:-:S02]  /*203d0*/  IMAD.MOV.U32 R215, RZ, RZ, R0 ;  /* 0x000000ffffd77224 */ /* 0x000fc400078e0000 */
[----:B------:R-:W-:Y:S01]  /*203e0*/  IMAD.MOV.U32 R213, RZ, RZ, R3 ;  /* 0x000000ffffd57224 */ /* 0x000fe200078e0003 */
[----:B------:R-:W-:Y:S01]  /*203f0*/  MOV R208, R8 ;  /* 0x0000000800d07202 */ /* 0x000fe20000000f00 */
[----:B------:R-:W-:Y:S02]  /*20400*/  IMAD.MOV.U32 R210, RZ, RZ, R6 ;  /* 0x000000ffffd27224 */ /* 0x000fe400078e0006 */
[----:B------:R-:W-:Y:S02]  /*20410*/  IMAD.MOV.U32 R211, RZ, RZ, R5 ;  /* 0x000000ffffd37224 */ /* 0x000fe400078e0005 */
        /* <DEDUP_REMOVED lines=133> */
[----:B------:R-:W-:Y:S01]  /*20c70*/  WARPGROUP.ARRIVE ;  /* 0x00000000000079c5 */ /* 0x000fe20000000000 */
[----:B------:R-:W-:-:S07]  /*20c80*/  UMOV UR13, 0x40000040 ;  /* 0x40000040000d7882 */ /* 0x000fce0000000000 */
[----:B------:R-:W-:Y:S01]  /*20c90*/  HGMMA.64x192x16.F32 R24, gdesc[UR12], R24, gsb0 ;  /* 0x02e000000c1879f0 */ /* 0x000fe20008000818 */
[----:B------:R-:W-:Y:S01]  /*20ca0*/  UMOV UR14, UR10 ;  /* 0x0000000a000e7c82 */ /* 0x000fe20008000000 */
[----:B------:R-:W-:Y:S01]  /*20cb0*/  UMOV UR15, UR11 ;  /* 0x0000000b000f7c82 */ /* 0x000fe20008000000 */
[----:B------:R-:W-:Y:S02]  /*20cc0*/  WARPGROUP.DEPBAR.LE gsb0, 0x0 ;  /* 0x00008000000079c5 */ /* 0x000fe40000010000 */
[----:B--2---:R-:W-:-:S15]  /*20cd0*/  WARPGROUP.ARRIVE ;  /* 0x00000000000079c5 */ /* 0x004fde0000000000 */
        /* <DEDUP_REMOVED lines=636> */
[----:B------:R-:W-:-:S15]  /*234a0*/  WARPGROUP.ARRIVE ;  /* 0x00000000000079c5 */ /* 0x000fde0000000000 */
        /* <DEDUP_REMOVED lines=289> */
[----:B------:R-:W-:Y:S01]  /*246c0*/  IMAD.MOV.U32 R119, RZ, RZ, R0 ;  /* 0x000000ffff777224 */ /* 0x000fe200078e0000 */
[----:B------:R-:W-:Y:S01]  /*246d0*/  UMOV UR8, UR12 ;  /* 0x0000000c00087c82 */ /* 0x000fe20008000000 */
[----:B------:R-:W-:-:S04]  /*246e0*/  UMOV UR9, UR13 ;  /* 0x0000000d00097c82 */ /* 0x000fc80008000000 */
[----:B---3--:R-:W-:-:S06]  /*246f0*/  WARPGROUP.ARRIVE ;  /* 0x00000000000079c5 */ /* 0x008fcc0000000000 */
[----:B------:R-:W-:Y:S01]  /*24700*/  HGMMA.64x192x16.F32 R24, gdesc[UR8], R24, gsb0 ;  /* 0x02e00000081879f0 */ /* 0x000fe20008000818 */
[----:B------:R-:W-:Y:S02]  /*24710*/  UIADD3 UR8, UR17, 0x4, URZ ;  /* 0x0000000411087890 */ /* 0x000fe4000fffe03f */
[----:B------:R-:W-:Y:S01]  /*24720*/  UIADD3 UR10, UR18, 0x4, URZ ;  /* 0x00000004120a7890 */ /* 0x000fe2000fffe03f */
[----:B------:R-:W-:Y:S01]  /*24730*/  UMOV UR9, 0x40000040 ;  /* 0x4000004000097882 */ /* 0x000fe20000000000 */
[----:B------:R-:W-:Y:S01]  /*24740*/  UMOV UR11, 0x40000040 ;  /* 0x40000040000b7882 */ /* 0x000fe20000000000 */
[----:B------:R-:W-:Y:S02]  /*24750*/  WARPGROUP.DEPBAR.LE gsb0, 0x0 ;  /* 0x00008000000079c5 */ /* 0x000fe40000010000 */
[----:B------:R-:W-:-:S12]  /*24760*/  WARPGROUP.ARRIVE ;  /* 0x00000000000079c5 */ /* 0x000fd80000000000 */
        /* <DEDUP_REMOVED lines=48> */
[----:B------:R4:W-:Y:S01]  /*24a70*/  STL.64 [R1+0x478], R118 ;  /* 0x0004787601007387 */ /* 0x0009e20000100a00 */
[----:B------:R-:W-:-:S02]  /*24a80*/  WARPGROUP.DEPBAR.LE gsb0, 0x0 ;  /* 0x00008000000079c5 */ /* 0x000fc40000010000 */
[----:B0-----:R-:W-:Y:S01]  /*24a90*/  IMAD.MOV.U32 R67, RZ, RZ, R120 ;  /* 0x000000ffff437224 */ /* 0x001fe200078e0078 */
[----:B-1----:R-:W-:Y:S01]  /*24aa0*/  MOV R69, R122 ;  /* 0x0000007a00457202 */ /* 0x002fe20000000f00 */
[----:B------:R-:W-:Y:S02]  /*24ab0*/  IMAD.MOV.U32 R68, RZ, RZ, R121 ;  /* 0x000000ffff447224 */ /* 0x000fe400078e0079 */
[----:B--2---:R-:W-:Y:S01]  /*24ac0*/  IMAD.MOV.U32 R70, RZ, RZ, R123 ;  /* 0x000000ffff467224 */ /* 0x004fe200078e007b */
[----:B------:R-:W2:Y:S01]  /*24ad0*/  LDL.LU.64 R120, [R1+0x180] ;  /* 0x0001800001787983 */ /* 0x000ea20000300a00 */
[----:B------:R-:W-:Y:S01]  /*24ae0*/  IMAD.MOV.U32 R71, RZ, RZ, R124 ;  /* 0x000000ffff477224 */ /* 0x000fe200078e007c */
[----:B---3--:R-:W-:Y:S01]  /*24af0*/  MOV R73, R126 ;  /* 0x0000007e00497202 */ /* 0x008fe20000000f00 */
[----:B------:R-:W-:Y:S01]  /*24b00*/  IMAD.MOV.U32 R72, RZ, RZ, R125 ;  /* 0x000000ffff487224 */ /* 0x000fe200078e007d */
[----:B------:R-:W2:Y:S01]  /*24b10*/  LDL.LU.64 R122, [R1+0x188] ;  /* 0x00018800017a7983 */ /* 0x000ea20000300a00 */
[----:B----4-:R-:W-:Y:S01]  /*24b20*/  IMAD.MOV.U32 R74, RZ, RZ, R127 ;  /* 0x000000ffff4a7224 */ /* 0x010fe200078e007f */
        /* <DEDUP_REMOVED lines=290> */
[----:B------:R-:W-:-:S03]  /*25d50*/  MOV R26, R175 ;  /* 0x000000af001a7202 */ /* 0x000fc60000000f00 */
        /* <DEDUP_REMOVED lines=120> */
[----:B------:R-:W3:Y:S01]  /*264e0*/  LDL.LU.64 R122, [R1+0x488] ;  /* 0x00048800017a7983 */ /* 0x000ee20000300a00 */
[----:B------:R-:W-:Y:S01]  /*264f0*/  IMAD.MOV.U32 R7, RZ, RZ, R126 ;  /* 0x000000ffff077224 */ /* 0x000fe200078e007e */
[----:B------:R-:W-:Y:S01]  /*26500*/  MOV R12, R131 ;  /* 0x00000083000c7202 */ /* 0x000fe20000000f00 */
[----:B------:R-:W-:Y:S01]  /*26510*/  IMAD.MOV.U32 R9, RZ, RZ, R128 ;  /* 0x000000ffff097224 */ /* 0x000fe200078e0080 */
[----:B------:R-:W4:Y:S01]  /*26520*/  LDL.LU.64 R124, [R1+0x490] ;  /* 0x00049000017c7983 */ /* 0x000f220000300a00 */
[----:B------:R-:W-:-:S02]  /*26530*/  IMAD.MOV.U32 R10, RZ, RZ, R129 ;  /* 0x000000ffff0a7224 */ /* 0x000fc400078e0081 */
[----:B------:R-:W-:Y:S01]  /*26540*/  IMAD.MOV.U32 R11, RZ, RZ, R130 ;  /* 0x000000ffff0b7224 */ /* 0x000fe200078e0082 */
        /* <DEDUP_REMOVED lines=939> */
[----:B------:R-:W-:Y:S01]  /*2a000*/  MOV R173, R66 ;  /* 0x0000004200ad7202 */ /* 0x000fe20000000f00 */
[----:B------:R-:W-:-:S02]  /*2a010*/  IMAD.MOV.U32 R174, RZ, RZ, R65 ;  /* 0x000000ffffae7224 */ /* 0x000fc400078e0041 */
[----:B------:R-:W4:Y:S01]  /*2a020*/  LDL.LU R66, [R1+0x1708] ;  /* 0x0017080001427983 */ /* 0x000f220000300800 */
        /* <DEDUP_REMOVED lines=74> */
[----:B------:R-:W-:Y:S01]  /*2a4d0*/  IMAD.MOV.U32 R214, RZ, RZ, R25 ;  /* 0x000000ffffd67224 */ /* 0x000fe200078e0019 */
[----:B------:R-:W-:Y:S01]  /*2a4e0*/  MOV R213, R26 ;  /* 0x0000001a00d57202 */ /* 0x000fe20000000f00 */
[----:B------:R-:W-:Y:S01]  /*2a4f0*/  IMAD.MOV.U32 R215, RZ, RZ, R24 ;  /* 0x000000ffffd77224 */ /* 0x000fe200078e0018 */
[----:B------:R-:W4:Y:S04]  /*2a500*/  LDL.LU R29, [R1+0x1674] ;  /* 0x00167400011d7983 */ /* 0x000f280000300800 */
        /* <DEDUP_REMOVED lines=237> */
[----:B------:R-:W-:Y:S01]  /*2b3e0*/  IMAD.MOV.U32 R215, RZ, RZ, R67 ;  /* 0x000000ffffd77224 */ /* 0x000fe200078e0043 */
[----:B------:R-:W-:Y:S02]  /*2b3f0*/  MOV R213, R69 ;  /* 0x0000004500d57202 */ /* 0x000fe40000000f00 */
        /* <DEDUP_REMOVED lines=346> */
[----:B------:R-:W2:Y:S01]  /*2c9a0*/  LDL.LU R119, [R1+0x1360] ;  /* 0x0013600001777983 */ /* 0x000ea20000300800 */
        /* <DEDUP_REMOVED lines=174> */
[----:B------:R-:W-:-:S03]  /*2d490*/  MOV R3, R215 ;  /* 0x000000d700037202 */ /* 0x000fc60000000f00 */
[----:B------:R-:W-:Y:S01]  /*2d4a0*/  STL.64 [R1+0x3c0], R168 ;  /* 0x0003c0a801007387 */ /* 0x000fe20000100a00 */
[----:B------:R-:W-:-:S03]  /*2d4b0*/  IMAD.MOV.U32 R7, RZ, RZ, R212 ;  /* 0x000000ffff077224 */ /* 0x000fc600078e00d4 */
[----:B------:R-:W-:Y:S01]  /*2d4c0*/  STL.64 [R1+0x3c8], R170 ;  /* 0x0003c8aa01007387 */ /* 0x000fe20000100a00 */
[----:B------:R-:W-:Y:S01]  /*2d4d0*/  IMAD.MOV.U32 R6, RZ, RZ, R213 ;  /* 0x000000ffff067224 */ /* 0x000fe200078e00d5 */
[----:B------:R-:W-:Y:S02]  /*2d4e0*/  MOV R8, R211 ;  /* 0x000000d300087202 */ /* 0x000fe40000000f00 */
[----:B------:R0:W-:Y:S01]  /*2d4f0*/  STL [R1+0x3d0], R172 ;  /* 0x0003d0ac01007387 */ /* 0x0001e20000100800 */
        /* <DEDUP_REMOVED lines=718> */
[----:B------:R-:W-:Y:S02]  /*301e0*/  IMAD.MOV.U32 R193, RZ, RZ, R18 ;  /* 0x000000ffffc17224 */ /* 0x000fe400078e0012 */
[----:B------:R-:W-:-:S02]  /*301f0*/  IMAD.MOV.U32 R194, RZ, RZ, R17 ;  /* 0x000000ffffc27224 */ /* 0x000fc400078e0011 */
        /* <DEDUP_REMOVED lines=23> */
[----:B------:R-:W-:-:S04]  /*30370*/  WARPGROUP.DEPBAR.LE gsb0, 0x0 ;  /* 0x00008000000079c5 */ /* 0x000fc80000010000 */
        /* <DEDUP_REMOVED lines=90> */
[----:B------:R-:W-:Y:S01]  /*30920*/  BPT.TRAP 0x1 ;  /* 0x000000040000795c */ /* 0x000fe20000300000 */
.L_x_27:
[----:B------:R-:W2:Y:S04]  /*30930*/  LDL R3, [R1+0x900] ;  /* 0x0009000001037983 */ /* 0x000ea80000100800 */
[----:B------:R-:W3:Y:S01]  /*30940*/  LDL R5, [R1+0x904] ;  /* 0x0009040001057983 */ /* 0x000ee20000100800 */
[----:B------:R-:W-:Y:S01]  /*30950*/  UISETP.GT.U32.AND UP0, UPT, UR38, 0x1, UPT ;  /* 0x000000012600788c */ /* 0x000fe2000bf04070 */
[----:B--2---:R-:W-:Y:S01]  /*30960*/  ISETP.NE.AND P1, PT, R3, RZ, PT ;  /* 0x000000ff0300720c */ /* 0x004fe20003f25270 */
[----:B------:R-:W-:-:S12]  /*30970*/  IMAD.U32 R3, RZ, RZ, UR6 ;  /* 0x00000006ff037e24 */ /* 0x000fd8000f8e00ff */
[----:B------:R-:W-:-:S05]  /*30980*/  @P1 LEA R3, R3, UR44, 0x3 ;  /* 0x0000002c03031c11 */ /* 0x000fca000f8e18ff */
[----:B------:R-:W-:-:S05]  /*30990*/  @P1 VIADD R3, R3, 0x10 ;  /* 0x0000001003031836 */ /* 0x000fca0000000000 */
[----:B---3--:R-:W-:-:S04]  /*309a0*/  @P1 PRMT R3, R5, 0x654, R3 ;  /* 0x0000065405031816 */ /* 0x008fc80000000003 */
[----:B------:R1:W-:Y:S01]  /*309b0*/  @P1 SYNCS.ARRIVE.TRANS64.RED.A1T0 RZ, [R3+URZ], RZ ;  /* 0x000000ff03ff19a7 */ /* 0x0003e2000810043f */
[----:B------:R-:W-:-:S13]  /*309c0*/  PLOP3.LUT P1, PT, PT, PT, UP0, 0x80, 0x0 ;  /* 0x000000000000781c */ /* 0x000fda0003f2f008 */
[----:B-1----:R-:W-:Y:S05]  /*309d0*/  @P1 BRA `(.L_x_28) ;  /* 0x0000000000041947 */ /* 0x002fea0003800000 */
[----:B------:R-:W-:Y:S01]  /*309e0*/  BPT.TRAP 0x1 ;  /* 0x000000040000795c */ /* 0x000fe20000300000 */
.L_x_28:
[----:B------:R-:W-:Y:S02]  /*309f0*/  UISETP.GT.AND UP2, UPT, UR7, 0x1, UPT ;  /* 0x000000010700788c */ /* 0x000fe4000bf44270 */
[----:B------:R-:W-:Y:S02]  /*30a00*/  UIADD3 UR16, UR16, 0x1, URZ ;  /* 0x0000000110107890 */ /* 0x000fe4000fffe03f */
[----:B------:R-:W-:Y:S02]  /*30a10*/  UIADD3 UR6, UR6, 0x1, URZ ;  /* 0x0000000106067890 */ /* 0x000fe4000fffe03f */
[----:B------:R-:W-:Y:S01]  /*30a20*/  PLOP3.LUT P1, PT, PT, PT, UP2, 0x80, 0x0 ;  /* 0x000000000000781c */ /* 0x000fe20003f2f028 */
[----:B------:R-:W-:Y:S02]  /*30a30*/  UISETP.NE.AND UP0, UPT, UR16, 0x2, UPT ;  /* 0x000000021000788c */ /* 0x000fe4000bf05270 */
[----:B------:R-:W-:Y:S02]  /*30a40*/  UISETP.NE.AND UP1, UPT, UR6, 0x2, UPT ;  /* 0x000000020600788c */ /* 0x000fe4000bf25270 */
[----:B------:R-:W-:-:S02]  /*30a50*/  USEL UR8, URZ, 0x1, UP0 ;  /* 0x000000013f087887 */ /* 0x000fc40008000000 */
[----:B------:R-:W-:Y:S02]  /*30a60*/  UIADD3 UR7, UR7, -0x1, URZ ;  /* 0xffffffff07077890 */ /* 0x000fe4000fffe03f */
[----:B------:R-:W-:Y:S02]  /*30a70*/  USEL UR16, UR16, URZ, UP0 ;  /* 0x0000003f10107287 */ /* 0x000fe40008000000 */
[----:B------:R-:W-:Y:S01]  /*30a80*/  USEL UR6, UR6, URZ, UP1 ;  /* 0x0000003f06067287 */ /* 0x000fe20008800000 */
[----:B-----5:R-:W-:Y:S01]  /*30a90*/  LOP3.LUT R0, R0, UR8, RZ, 0x3c, !PT ;  /* 0x0000000800007c12 */ /* 0x020fe2000f8e3cff */
[----:B------:R-:W-:Y:S10]  /*30aa0*/  @P1 BRA `(.L_x_29) ;  /* 0xfffffe7400241947 */ /* 0x000ff4000383ffff */
.L_x_22:
[----:B------:R-:W1:Y:S02]  /*30ab0*/  LDC R0, c[0x0][0x28c] ;  /* 0x0000a300ff007b82 */ /* 0x000e640000000800 */
[----:B-1----:R-:W-:-:S13]  /*30ac0*/  ISETP.GE.AND P1, PT, R0, 0x1, PT ;  /* 0x000000010000780c */ /* 0x002fda0003f26270 */
[----:B------:R-:W-:Y:S05]  /*30ad0*/  @!P1 BRA `(.L_x_30) ;  /* 0x0000000000449947 */ /* 0x000fea0003800000 */
[----:B------:R-:W-:Y:S05]  /*30ae0*/  @!P0 BRA `(.L_x_31) ;  /* 0x0000000000048947 */ /* 0x000fea0003800000 */
[----:B------:R-:W-:Y:S01]  /*30af0*/  BPT.TRAP 0x1 ;  /* 0x000000040000795c */ /* 0x000fe20000300000 */
.L_x_31:
[----:B------:R-:W2:Y:S04]  /*30b00*/  LDL R0, [R1+0x900] ;  /* 0x0009000001007983 */ /* 0x000ea80000100800 */
[----:B------:R-:W3:Y:S01]  /*30b10*/  LDL R3, [R1+0x904] ;  /* 0x0009040001037983 */ /* 0x000ee20000100800 */
[----:B------:R-:W-:Y:S01]  /*30b20*/  UISETP.GT.U32.AND UP0, UPT, UR38, 0x1, UPT ;  /* 0x000000012600788c */ /* 0x000fe2000bf04070 */
[----:B--2---:R-:W-:Y:S01]  /*30b30*/  ISETP.NE.AND P0, PT, R0, RZ, PT ;  /* 0x000000ff0000720c */ /* 0x004fe20003f05270 */
[----:B---3--:R-:W-:-:S12]  /*30b40*/  IMAD.MOV.U32 R5, RZ, RZ, R3 ;  /* 0x000000ffff057224 */ /* 0x008fd800078e0003 */
[----:B-----5:R-:W-:Y:S01]  /*30b50*/  @P0 IADD3 R0, R4, UR37, RZ ;  /* 0x0000002504000c10 */ /* 0x020fe2000fffe0ff */
[----:B------:R-:W-:-:S04]  /*30b60*/  IMAD.U32 R3, RZ, RZ, UR44 ;  /* 0x0000002cff037e24 */ /* 0x000fc8000f8e00ff */
[----:B------:R-:W-:-:S05]  /*30b70*/  @P0 IMAD.SHL.U32 R0, R0, 0x8, RZ ;  /* 0x0000000800000824 */ /* 0x000fca00078e00ff */
[----:B------:R-:W-:-:S04]  /*30b80*/  @P0 LOP3.LUT R0, R0, 0x8, RZ, 0xc0, !PT ;  /* 0x0000000800000812 */ /* 0x000fc800078ec0ff */
[----:B------:R-:W-:-:S04]  /*30b90*/  @P0 IADD3 R0, R3, 0x10, R0 ;  /* 0x0000001003000810 */ /* 0x000fc80007ffe000 */
[----:B------:R-:W-:-:S04]  /*30ba0*/  @P0 PRMT R0, R5, 0x654, R0 ;  /* 0x0000065405000816 */ /* 0x000fc80000000000 */
[----:B------:R1:W-:Y:S01]  /*30bb0*/  @P0 SYNCS.ARRIVE.TRANS64.RED.A1T0 RZ, [R0+URZ], RZ ;  /* 0x000000ff00ff09a7 */ /* 0x0003e2000810043f */
[----:B------:R-:W-:-:S13]  /*30bc0*/  PLOP3.LUT P0, PT, PT, PT, UP0, 0x80, 0x0 ;  /* 0x000000000000781c */ /* 0x000fda0003f0f008 */
[----:B-1----:R-:W-:Y:S05]  /*30bd0*/  @P0 BRA `(.L_x_30) ;  /* 0x0000000000040947 */ /* 0x002fea0003800000 */
[----:B------:R-:W-:Y:S01]  /*30be0*/  BPT.TRAP 0x1 ;  /* 0x000000040000795c */ /* 0x000fe20000300000 */
.L_x_30:
[----:B------:R-:W1:Y:S01]  /*30bf0*/  S2R R6, SR_TID.X ;  /* 0x0000000000067919 */ /* 0x000e620000002100 */
[----:B------:R-:W-:Y:S01]  /*30c00*/  UIMAD UR41, UR41, 0x180, URZ ;  /* 0x00000180292978a4 */ /* 0x000fe2000f8e023f */
[----:B------:R-:W-:Y:S01]  /*30c10*/  ULDC UR8, c[0x0][0x288] ;  /* 0x0000a20000087ab9 */ /* 0x000fe20000000800 */
[----:B------:R-:W-:Y:S02]  /*30c20*/  UIADD3 UR37, UR43, UR37, URZ ;  /* 0x000000252b257290 */ /* 0x000fe4000fffe03f */
[----:B------:R-:W-:Y:S02]  /*30c30*/  UIMAD.WIDE UR6, UR40, 0x200, URZ ;  /* 0x00000200280678a5 */ /* 0x000fe4000f8e023f */
[----:B------:R-:W-:Y:S01]  /*30c40*/  IMAD.U32 R12, RZ, RZ, UR41 ;  /* 0x00000029ff0c7e24 */ /* 0x000fe2000f8e00ff */
[----:B------:R-:W-:Y:S02]  /*30c50*/  USHF.L.U32 UR40, UR40, 0x9, URZ ;  /* 0x0000000928287899 */ /* 0x000fe4000800063f */
[----:B------:R-:W-:Y:S01]  /*30c60*/  UISETP.GE.AND UP2, UPT, UR41, UR8, UPT ;  /* 0x000000082900728c */ /* 0x000fe2000bf46270 */
[----:B------:R-:W-:Y:S01]  /*30c70*/  ULDC UR9, c[0x0][0x284] ;  /* 0x0000a10000097ab9 */ /* 0x000fe20000000800 */
[----:B------:R-:W-:-:S02]  /*30c80*/  USHF.R.U32.HI UR4, URZ, 0x1, UR37 ;  /* 0x000000013f047899 */ /* 0x000fc40008011625 */
[----:B------:R-:W-:Y:S02]  /*30c90*/  UISETP.GE.OR UP2, UPT, UR40, UR9, UP2 ;  /* 0x000000092800728c */ /* 0x000fe40009746670 */
[----:B------:R-:W-:Y:S02]  /*30ca0*/  ULOP3.LUT UR4, UR4, 0x1, URZ, 0xc0, !UPT ;  /* 0x0000000104047892 */ /* 0x000fe4000f8ec03f */
[----:B------:R-:W-:Y:S01]  /*30cb0*/  USHF.R.S32.HI UR12, URZ, 0x1f, UR42 ;  /* 0x0000001f3f0c7899 */ /* 0x000fe2000801142a */
[----:B------:R-:W-:Y:S01]  /*30cc0*/  ULDC.64 UR10, c[0x0][0x5d0] ;  /* 0x00017400000a7ab9 */ /* 0x000fe20000000a00 */
[----:B------:R-:W-:Y:S01]  /*30cd0*/  UISETP.GT.U32.AND UP1, UPT, UR37, 0x1, UPT ;  /* 0x000000012500788c */ /* 0x000fe2000bf24070 */
[----:B------:R-:W-:Y:S01]  /*30ce0*/  PLOP3.LUT P0, PT, PT, PT, UP2, 0x80, 0x0 ;  /* 0x000000000000781c */ /* 0x000fe20003f0f028 */
[----:B------:R-:W-:Y:S02]  /*30cf0*/  UISETP.NE.U32.AND UP0, UPT, UR4, 0x1, UPT ;  /* 0x000000010400788c */ /* 0x000fe4000bf05070 */
[----:B------:R-:W-:-:S02]  /*30d00*/  UIMAD UR5, UR12, UR10, URZ ;  /* 0x0000000a0c0572a4 */ /* 0x000fc4000f8e023f */
[----:B------:R-:W-:Y:S02]  /*30d10*/  UISETP.LT.U32.AND UP1, UPT, UR43, 0x2, UP1 ;  /* 0x000000022b00788c */ /* 0x000fe40008f21070 */
[----:B------:R-:W-:Y:S01]  /*30d20*/  UISETP.GT.U32.AND UP0, UPT, UR43, 0x1, !UP0 ;  /* 0x000000012b00788c */ /* 0x000fe2000c704070 */
[--C-:B-1----:R-:W-:Y:S01]  /*30d30*/  SHF.R.U32.HI R3, RZ, 0x7, R6.reuse ;  /* 0x00000007ff037819 */ /* 0x102fe20000011606 */
[C---:B------:R-:W-:Y:S01]  /*30d40*/  IMAD.SHL.U32 R13, R6.reuse, 0x2, RZ ;  /* 0x00000002060d7824 */ /* 0x040fe200078e00ff */
[----:B-----5:R-:W-:Y:S01]  /*30d50*/  SHF.R.U32.HI R4, RZ, 0x2, R6 ;  /* 0x00000002ff047819 */ /* 0x020fe20000011606 */
[----:B------:R-:W-:Y:S01]  /*30d60*/  UIMAD UR5, UR42, UR11, UR5 ;  /* 0x0000000b2a0572a4 */ /* 0x000fe2000f8e0205 */
[----:B------:R-:W-:Y:S01]  /*30d70*/  LOP3.LUT R5, R6, 0x60, RZ, 0xc0, !PT ;  /* 0x0000006006057812 */ /* 0x000fe200078ec0ff */
[----:B------:R-:W-:Y:S01]  /*30d80*/  USEL UR4, URZ, 0x1, !UP0 ;  /* 0x000000013f047887 */ /* 0x000fe2000c000000 */
[----:B------:R-:W-:Y:S01]  /*30d90*/  LOP3.LUT R3, R3, 0x1, RZ, 0xc0, !PT ;  /* 0x0000000103037812 */ /* 0x000fe200078ec0ff */
[----:B------:R-:W-:Y:S01]  /*30da0*/  ULOP3.LUT UR37, UR37, 0x1, URZ, 0xc0, !UPT ;  /* 0x0000000125257892 */ /* 0x000fe2000f8ec03f */
[----:B------:R-:W-:-:S02]  /*30db0*/  LOP3.LUT R4, R4, 0x7, RZ, 0xc0, !PT ;  /* 0x0000000704047812 */ /* 0x000fc400078ec0ff */
[----:B------:R-:W-:Y:S01]  /*30dc0*/  SHF.R.U32.HI R5, RZ, 0x1, R5 ;  /* 0x00000001ff057819 */ /* 0x000fe20000011605 */
[C---:B------:R-:W-:Y:S01]  /*30dd0*/  IMAD.SHL.U32 R10, R3.reuse, 0x40, RZ ;  /* 0x00000040030a7824 */ /* 0x040fe200078e00ff */
[----:B------:R-:W-:Y:S02]  /*30de0*/  LOP3.LUT R12, R12, 0x6, R13, 0xf8, !PT ;  /* 0x000000060c0c7812 */ /* 0x000fe400078ef80d */
[--C-:B------:R-:W-:Y:S02]  /*30df0*/  IADD3 R0, RZ, -R5, -R4.reuse ;  /* 0x80000005ff007210 */ /* 0x100fe40007ffe804 */
[----:B------:R-:W-:Y:S02]  /*30e00*/  LOP3.LUT R10, R10, 0x40, R4, 0xe2, !PT ;  /* 0x000000400a0a7812 */ /* 0x000fe400078ee204 */
[----:B------:R-:W-:Y:S01]  /*30e10*/  MOV R4, 0xfffffffe ;  /* 0xfffffffe00047802 */ /* 0x000fe20000000f00 */
[----:B------:R-:W-:Y:S01]  /*30e20*/  IMAD R0, R3, -0x40, R0 ;  /* 0xffffffc003007824 */ /* 0x000fe200078e0200 */
[----:B------:R-:W-:-:S02]  /*30e30*/  LOP3.LUT R3, R6, 0x3, RZ, 0xc0, !PT ;  /* 0x0000000306037812 */ /* 0x000fc400078ec0ff */
[----:B------:R-:W-:Y:S02]  /*30e40*/  SHF.R.S32.HI R13, RZ, 0x1f, R12 ;  /* 0x0000001fff0d7819 */ /* 0x000fe4000001140c */
[----:B------:R-:W-:Y:S01]  /*30e50*/  LOP3.LUT R10, R10, UR6, R5, 0xfe, !PT ;  /* 0x000000060a0a7c12 */ /* 0x000fe2000f8efe05 */
[----:B------:R-:W-:Y:S01]  /*30e60*/  IMAD R3, R3, R4, UR8 ;  /* 0x0000000803037e24 */ /* 0x000fe2000f8e0204 */
[----:B------:R-:W-:Y:S01]  /*30e70*/  MOV R6, UR9 ;  /* 0x0000000900067c02 */ /* 0x000fe20008000f00 */
[----:B------:R-:W-:Y:S01]  /*30e80*/  IMAD.U32 R4, RZ, RZ, UR10 ;  /* 0x0000000aff047e24 */ /* 0x000fe2000f8e00ff */
[----:B------:R-:W-:Y:S01]  /*30e90*/  USEL UR8, URZ, 0x1, !UP1 ;  /* 0x000000013f087887 */ /* 0x000fe2000c800000 */
[----:B------:R-:W-:Y:S01]  /*30ea0*/  VIADD R3, R3, -UR41 ;  /* 0x8000002903037c36 */ /* 0x000fe20008000000 */
[----:B------:R-:W-:Y:S01]  /*30eb0*/  IADD3 R0, R6, -UR40, R0 ;  /* 0x8000002806007c10 */ /* 0x000fe2000fffe000 */
[----:B------:R-:W-:Y:S01]  /*30ec0*/  IMAD.WIDE.U32 R4, R4, UR42, R12 ;  /* 0x0000002a04047c25 */ /* 0x000fe2000f8e000c */
[----:B------:R-:W-:Y:S01]  /*30ed0*/  ULOP3.LUT UR36, UR4, UR36, UR8, 0x96, !UPT ;  /* 0x0000002404247292 */ /* 0x000fe2000f8e9608 */
[----:B------:R-:W-:-:S02]  /*30ee0*/  UMOV UR40, 0xffffffff ;  /* 0xffffffff00287882 */ /* 0x000fc40000000000 */
[----:B------:R-:W-:Y:S01]  /*30ef0*/  VIADD R5, R5, UR5 ;  /* 0x0000000505057c36 */ /* 0x000fe20008000000 */
[----:B------:R-:W-:Y:S08]  /*30f00*/  @P0 BRA `(.L_x_32) ;  /* 0x0000037000ec0947 */ /* 0x000ff00003800000 */
[----:B------:R-:W-:Y:S01]  /*30f10*/  FSETP.NEU.AND P0, PT, R16, RZ, PT ;  /* 0x000000ff1000720b */ /* 0x000fe20003f0d000 */
[----:B------:R-:W-:Y:S01]  /*30f20*/  ULDC.64 UR8, c[0x0][0x5c8] ;  /* 0x0001720000087ab9 */ /* 0x000fe20000000a00 */
[----:B------:R-:W-:Y:S01]  /*30f30*/  ISETP.GT.AND P5, PT, R3, RZ, PT ;  /* 0x000000ff0300720c */ /* 0x000fe20003fa4270 */
[----:B------:R-:W-:Y:S01]  /*30f40*/  UIMAD UR4, UR7, UR8, URZ ;  /* 0x00000008070472a4 */ /* 0x000fe2000f8e023f */
[----:B------:R-:W-:Y:S01]  /*30f50*/  IMAD.U32 R20, RZ, RZ, UR9 ;  /* 0x00000009ff147e24 */ /* 0x000fe2000f8e00ff */
[----:B------:R-:W-:Y:S01]  /*30f60*/  BSSY B0, `(.L_x_32) ;  /* 0x0003735000007945 */ /* 0x000fe20003800000 */
[----:B------:R-:W-:Y:S01]  /*30f70*/  IMAD.WIDE.U32 R4, R10, UR8, R4 ;  /* 0x000000080a047c25 */ /* 0x000fe2000f8e0004 */
[----:B------:R-:W-:-:S03]  /*30f80*/  ISETP.GT.AND P1, PT, R0, RZ, P5 ;  /* 0x000000ff0000720c */ /* 0x000fc60002f24270 */
[----:B------:R-:W-:-:S05]  /*30f90*/  IMAD R20, R10, R20, UR4 ;  /* 0x000000040a147e24 */ /* 0x000fca000f8e0214 */
[----:B------:R-:W-:Y:S01]  /*30fa0*/  IADD3 R20, R5, R20, RZ ;  /* 0x0000001405147210 */ /* 0x000fe20007ffe0ff */
[----:B------:R-:W-:Y:S06]  /*30fb0*/  @!P0 BRA `(.L_x_33) ;  /* 0x0000026000288947 */ /* 0x000fec0003800000 */
[----:B0-----:R-:W0:Y:S01]  /*30fc0*/  LDC.64 R222, c[0x0][0x5b8] ;  /* 0x00016e00ffde7b82 */ /* 0x001e220000000a00 */
[----:B------:R-:W2:Y:S01]  /*30fd0*/  LDL.LU R21, [R1+0x780] ;  /* 0x0007800001157983 */ /* 0x000ea20000300800 */
[----:B------:R-:W-:-:S06]  /*30fe0*/  ULDC.64 UR4, c[0x0][0x5c0] ;  /* 0x0001700000047ab9 */ /* 0x000fcc0000000a00 */
[----:B------:R-:W1:Y:S08]  /*30ff0*/  LDC.64 R8, c[0x0][0x5b0] ;  /* 0x00016c00ff087b82 */ /* 0x000e700000000a00 */
[----:B------:R-:W3:Y:S01]  /*31000*/  LDC.64 R218, c[0x0][0x5a8] ;  /* 0x00016a00ffda7b82 */ /* 0x000ee20000000a00 */
[C---:B0-----:R-:W-:Y:S02]  /*31010*/  IMAD R5, R222.reuse, UR12, RZ ;  /* 0x0000000cde057c24 */ /* 0x041fe4000f8e02ff */
[----:B------:R-:W-:-:S04]  /*31020*/  IMAD.WIDE.U32 R224, R222, UR42, R12 ;  /* 0x0000002adee07c25 */ /* 0x000fc8000f8e000c */
[----:B------:R-:W-:Y:S02]  /*31030*/  IMAD R223, R223, UR42, R5 ;  /* 0x0000002adfdf7c24 */ /* 0x000fe4000f8e0205 */
[----:B-1----:R-:W-:Y:S02]  /*31040*/  IMAD R19, R8, UR7, RZ ;  /* 0x0000000708137c24 */ /* 0x002fe4000f8e02ff */
[----:B------:R-:W-:Y:S02]  /*31050*/  IMAD.IADD R221, R225, 0x1, R223 ;  /* 0x00000001e1dd7824 */ /* 0x000fe400078e02df */
[----:B------:R-:W-:Y:S02]  /*31060*/  IMAD.MOV.U32 R220, RZ, RZ, R224 ;  /* 0x000000ffffdc7224 */ /* 0x000fe400078e00e0 */
[C---:B------:R-:W-:Y:S02]  /*31070*/  IMAD R19, R10.reuse, R9, R19 ;  /* 0x000000090a137224 */ /* 0x040fe400078e0213 */
[----:B------:R-:W-:-:S04]  /*31080*/  IMAD.WIDE.U32 R6, R10, R8, R220 ;  /* 0x000000080a067225 */ /* 0x000fc800078e00dc */
[----:B------:R-:W-:Y:S01]  /*31090*/  IMAD.IADD R5, R7, 0x1, R19 ;  /* 0x0000000107057824 */ /* 0x000fe200078e0213 */
[----:B---3--:R-:W-:-:S04]  /*310a0*/  LEA R14, P0, R6, R218, 0x1 ;  /* 0x000000da060e7211 */ /* 0x008fc800078008ff */
[----:B------:R-:W-:-:S05]  /*310b0*/  LEA.HI.X R15, R6, R219, R5, 0x1, P0 ;  /* 0x000000db060f7211 */ /* 0x000fca00000f0c05 */
[----:B------:R-:W3:Y:S01]  /*310c0*/  @P1 LDG.E.LTC128B.U16 R11, desc[UR46][R14.64] ;  /* 0x0000002e0e0b1981 */ /* 0x000ee2000c1e1520 */
[C---:B------:R-:W-:Y:S01]  /*310d0*/  LEA R226, P0, R4.reuse, UR4, 0x1 ;  /* 0x0000000404e27c11 */ /* 0x040fe2000f8008ff */
[----:B------:R-:W-:Y:S01]  /*310e0*/  BSSY B1, `(.L_x_34) ;  /* 0x0000013000017945 */ /* 0x000fe20003800000 */
[----:B------:R-:W-:Y:S02]  /*310f0*/  ISETP.GT.AND P2, PT, R3, 0x1, PT ;  /* 0x000000010300780c */ /* 0x000fe40003f44270 */
[----:B------:R-:W-:Y:S02]  /*31100*/  LEA.HI.X R227, R4, UR5, R20, 0x1, P0 ;  /* 0x0000000504e37c11 */ /* 0x000fe400080f0c14 */
[----:B------:R-:W-:-:S09]  /*31110*/  LOP3.LUT R17, R17, 0xfffffffd, RZ, 0xc0, !PT ;  /* 0xfffffffd11117812 */ /* 0x000fd200078ec0ff */
[----:B------:R-:W-:Y:S01]  /*31120*/  @P2 LOP3.LUT R17, R17, 0x2, RZ, 0xfc, !PT ;  /* 0x0000000211112812 */ /* 0x000fe200078efcff */
[----:B---3--:R-:W-:-:S05]  /*31130*/  HADD2.F32 R5, -RZ, R11.H0_H0 ;  /* 0x2000000bff057230 */ /* 0x008fca0000004100 */
[----:B------:R-:W-:-:S04]  /*31140*/  FMUL R5, R5, R16 ;  /* 0x0000001005057220 */ /* 0x000fc80000400000 */
[----:B--2---:R-:W-:-:S05]  /*31150*/  FFMA R5, R21, R2, R5 ;  /* 0x0000000215057223 */ /* 0x004fca0000000005 */
[----:B------:R-:W-:-:S05]  /*31160*/  F2FP.F16.F32.PACK_AB R4, RZ, R5 ;  /* 0x00000005ff04723e */ /* 0x000fca00000000ff */
[----:B------:R0:W-:Y:S02]  /*31170*/  @P1 STG.E.U16 desc[UR46][R226.64], R4 ;  /* 0x00000004e2001986 */ /* 0x0001e4000c10152e */
[----:B0-----:R-:W-:-:S05]  /*31180*/  IMAD.WIDE.U32 R4, R10, R8, R12 ;  /* 0x000000080a047225 */ /* 0x001fca00078e000c */
[----:B------:R-:W-:-:S03]  /*31190*/  IADD3 R5, R19, R5, RZ ;  /* 0x0000000513057210 */ /* 0x000fc60007ffe0ff */
[----:B------:R-:W-:-:S04]  /*311a0*/  IMAD.WIDE.U32 R4, R222, UR42, R4 ;  /* 0x0000002ade047c25 */ /* 0x000fc8000f8e0004 */
[----:B------:R-:W-:Y:S01]  /*311b0*/  IMAD.IADD R5, R223, 0x1, R5 ;  /* 0x00000001df057824 */ /* 0x000fe200078e0205 */
[----:B------:R-:W-:-:S04]  /*311c0*/  LEA R216, P0, R4, R218, 0x1 ;  /* 0x000000da04d87211 */ /* 0x000fc800078008ff */
[----:B------:R-:W-:Y:S02]  /*311d0*/  LEA.HI.X R217, R4, R219, R5, 0x1, P0 ;  /* 0x000000db04d97211 */ /* 0x000fe400000f0c05 */
[----:B------:R-:W-:-:S13]  /*311e0*/  ISETP.GT.AND P0, PT, R0, RZ, P2 ;  /* 0x000000ff0000720c */ /* 0x000fda0001704270 */
[----:B------:R-:W-:Y:S05]  /*311f0*/  @!P0 BRA `(.L_x_35) ;  /* 0x0000000000048947 */ /* 0x000fea0003800000 */
[----:B------:R0:W5:Y:S02]  /*31200*/  LDG.E.LTC128B.U16 R11, desc[UR46][R216.64+0x2] ;  /* 0x0000022ed80b7981 */ /* 0x000164000c1e1520 */
.L_x_35:
[----:B------:R-:W-:Y:S05]  /*31210*/  BSYNC B1 ;  /* 0x0000000000017941 */ /* 0x000fea0003800000 */
.L_x_34:
[----:B------:R-:W2:Y:S01]  /*31220*/  LDL.LU R5, [R1+0x784] ;  /* 0x0007840001057983 */ /* 0x000ea20000300800 */
[----:B-----5:R-:W-:Y:S01]  /*31230*/  HADD2.F32 R4, -RZ, R11.H0_H0 ;  /* 0x2000000bff047230 */ /* 0x020fe20000004100 */
[C---:B------:R-:W-:Y:S02]  /*31240*/  SHF.L.U64.HI R229, R8.reuse, 0x3, R9 ;  /* 0x0000000308e57819 */ /* 0x040fe40000010209 */
[----:B------:R-:W-:Y:S01]  /*31250*/  SHF.L.U32 R228, R8, 0x3, RZ ;  /* 0x0000000308e47819 */ /* 0x000fe200000006ff */
[----:B------:R-:W3:Y:S01]  /*31260*/  LDL.LU R14, [R1+0x788] ;  /* 0x00078800010e7983 */ /* 0x000ee20000300800 */
[----:B------:R-:W-:-:S04]  /*31270*/  FMUL R4, R4, R16 ;  /* 0x0000001004047220 */ /* 0x000fc80000400000 */
[----:B--2---:R-:W-:Y:S01]  /*31280*/  FFMA R4, R5, R2, R4 ;  /* 0x0000000205047223 */ /* 0x004fe20000000004 */
[----:B------:R-:W-:-:S04]  /*31290*/  @P0 IMAD.MOV.U32 R5, RZ, RZ, R227 ;  /* 0x000000ffff050224 */ /* 0x000fc800078e00e3 */
[----:B------:R-:W-:-:S04]  /*312a0*/  F2FP.F16.F32.PACK_AB R4, RZ, R4 ;  /* 0x00000004ff04723e */ /* 0x000fc800000000ff */
[----:B------:R-:W-:Y:S01]  /*312b0*/  PRMT R6, R4, 0x7610, R6 ;  /* 0x0000761004067816 */ /* 0x000fe20000000006 */
[----:B------:R-:W-:-:S05]  /*312c0*/  @P0 IMAD.MOV.U32 R4, RZ, RZ, R226 ;  /* 0x000000ffff040224 */ /* 0x000fca00078e00e2 */
[----:B------:R1:W-:Y:S01]  /*312d0*/  @P0 STG.E.U16 desc[UR46][R4.64+0x2], R6 ;  /* 0x0000020604000986 */ /* 0x0003e2000c10152e */
[----:B------:R-:W-:Y:S01]  /*312e0*/  ISETP.GT.AND P0, PT, R0, 0x8, P5 ;  /* 0x000000080000780c */ /* 0x000fe20002f04270 */
[----:B-1----:R-:W-:-:S04]  /*312f0*/  IMAD.WIDE.U32 R4, R10, R8, R228 ;  /* 0x000000080a047225 */ /* 0x002fc800078e00e4 */
[----:B------:R-:W-:Y:S01]  /*31300*/  IMAD.IADD R19, R19, 0x1, R5 ;  /* 0x0000000113137824 */ /* 0x000fe200078e0205 */
[----:B------:R-:W-:-:S05]  /*31310*/  IADD3 R5, P1, R224, R4, RZ ;  /* 0x00000004e0057210 */ /* 0x000fca0007f3e0ff */
[----:B------:R-:W-:Y:S01]  /*31320*/  IMAD.X R7, R19, 0x1, R221, P1 ;  /* 0x0000000113077824 */ /* 0x000fe200008e06dd */
[----:B------:R-:W-:-:S04]  /*31330*/  LEA R6, P1, R5, R218, 0x1 ;  /* 0x000000da05067211 */ /* 0x000fc800078208ff */
[----:B------:R-:W-:-:S05]  /*31340*/  LEA.HI.X R7, R5, R219, R7, 0x1, P1 ;  /* 0x000000db05077211 */ /* 0x000fca00008f0c07 */
[----:B------:R1:W2:Y:S01]  /*31350*/  @P0 LDG.E.LTC128B.U16 R11, desc[UR46][R6.64] ;  /* 0x0000002e060b0981 */ /* 0x0002a2000c1e1520 */
[----:B------:R-:W-:Y:S01]  /*31360*/  IADD3 R4, P1, R12, R4, RZ ;  /* 0x000000040c047210 */ /* 0x000fe20007f3e0ff */
[----:B------:R-:W-:Y:S01]  /*31370*/  IMAD.U32 R15, RZ, RZ, UR8 ;  /* 0x00000008ff0f7e24 */ /* 0x000fe2000f8e00ff */
[----:B------:R-:W-:Y:S01]  /*31380*/  ISETP.GT.AND P2, PT, R0, 0x8, P2 ;  /* 0x000000080000780c */ /* 0x000fe20001744270 */
[----:B------:R-:W-:Y:S02]  /*31390*/  BSSY B1, `(.L_x_36) ;  /* 0x0000015000017945 */ /* 0x000fe40003800000 */
[----:B------:R-:W-:Y:S02]  /*313a0*/  IMAD.X R5, R13, 0x1, R19, P1 ;  /* 0x000000010d057824 */ /* 0x000fe400008e0613 */
[----:B------:R-:W-:-:S05]  /*313b0*/  IMAD.WIDE.U32 R4, R222, UR42, R4 ;  /* 0x0000002ade047c25 */ /* 0x000fca000f8e0004 */
[----:B------:R-:W-:Y:S02]  /*313c0*/  IADD3 R5, R223, R5, RZ ;  /* 0x00000005df057210 */ /* 0x000fe40007ffe0ff */
[----:B-1----:R-:W-:-:S04]  /*313d0*/  LEA R6, P1, R4, R218, 0x1 ;  /* 0x000000da04067211 */ /* 0x002fc800078208ff */
[----:B------:R-:W-:Y:S01]  /*313e0*/  LEA.HI.X R7, R4, R219, R5, 0x1, P1 ;  /* 0x000000db04077211 */ /* 0x000fe200008f0c05 */
[----:B------:R-:W-:-:S05]  /*313f0*/  IMAD.U32 R4, RZ, RZ, UR8 ;  /* 0x00000008ff047e24 */ /* 0x000fca000f8e00ff */
[----:B------:R-:W-:-:S04]  /*31400*/  SHF.L.U32 R20, R4, 0x4, RZ ;  /* 0x0000000404147819 */ /* 0x000fc800000006ff */
[----:B------:R-:W-:Y:S01]  /*31410*/  IADD3 R4, P1, R20, R226, RZ ;  /* 0x000000e214047210 */ /* 0x000fe20007f3e0ff */
[----:B--2---:R-:W-:-:S05]  /*31420*/  HADD2.F32 R5, -RZ, R11.H0_H0 ;  /* 0x2000000bff057230 */ /* 0x004fca0000004100 */
[----:B------:R-:W-:-:S04]  /*31430*/  FMUL R5, R5, R16 ;  /* 0x0000001005057220 */ /* 0x000fc80000400000 */
[----:B---3--:R-:W-:Y:S01]  /*31440*/  FFMA R5, R14, R2, R5 ;  /* 0x000000020e057223 */ /* 0x008fe20000000005 */
[----:B------:R-:W-:-:S04]  /*31450*/  IMAD.U32 R14, RZ, RZ, UR9 ;  /* 0x00000009ff0e7e24 */ /* 0x000fc8000f8e00ff */
[----:B------:R-:W-:Y:S02]  /*31460*/  F2FP.F16.F32.PACK_AB R5, RZ, R5 ;  /* 0x00000005ff05723e */ /* 0x000fe400000000ff */
[--C-:B------:R-:W-:Y:S02]  /*31470*/  SHF.L.U64.HI R19, R15, 0x4, R14.reuse ;  /* 0x000000040f137819 */ /* 0x100fe4000001020e */
[----:B------:R-:W-:-:S03]  /*31480*/  PRMT R14, R5, 0x7610, R14 ;  /* 0x00007610050e7816 */ /* 0x000fc6000000000e */
[----:B------:R-:W-:Y:S01]  /*31490*/  IMAD.X R5, R19, 0x1, R227, P1 ;  /* 0x0000000113057824 */ /* 0x000fe200008e06e3 */
[----:B------:R1:W-:Y:S04]  /*314a0*/  STL [R1+0x90c], R19 ;  /* 0x00090c1301007387 */ /* 0x0003e80000100800 */
[----:B------:R1:W-:Y:S01]  /*314b0*/  @P0 STG.E.U16 desc[UR46][R4.64], R14 ;  /* 0x0000000e04000986 */ /* 0x0003e2000c10152e */
[----:B------:R-:W-:Y:S05]  /*314c0*/  @!P2 BRA `(.L_x_37) ;  /* 0x000000000004a947 */ /* 0x000fea0003800000 */
[----:B------:R2:W5:Y:S02]  /*314d0*/  LDG.E.LTC128B.U16 R11, desc[UR46][R6.64+0x2] ;  /* 0x0000022e060b7981 */ /* 0x000564000c1e1520 */
.L_x_37:
[----:B------:R-:W-:Y:S05]  /*314e0*/  BSYNC B1 ;  /* 0x0000000000017941 */ /* 0x000fea0003800000 */
.L_x_36:
[----:B------:R-:W3:Y:S01]  /*314f0*/  LDL.LU R15, [R1+0x78c] ;  /* 0x00078c00010f7983 */ /* 0x000ee20000300800 */
[----:B-1---5:R-:W-:Y:S01]  /*31500*/  HADD2.F32 R14, -RZ, R11.H0_H0 ;  /* 0x2000000bff0e7230 */ /* 0x022fe20000004100 */
[----:B------:R-:W-:Y:S01]  /*31510*/  ISETP.GT.AND P4, PT, R3, 0x8, PT ;  /* 0x000000080300780c */ /* 0x000fe20003f84270 */
[----:B------:R-:W-:Y:S01]  /*31520*/  BSSY B1, `(.L_x_38) ;  /* 0x000000a000017945 */ /* 0x000fe20003800000 */
[----:B------:R-:W-:Y:S02]  /*31530*/  LOP3.LUT R17, R17, 0xfffffffb, RZ, 0xc0, !PT ;  /* 0xfffffffb11117812 */ /* 0x000fe400078ec0ff */
[----:B------:R-:W-:Y:S01]  /*31540*/  FMUL R14, R14, R16 ;  /* 0x000000100e0e7220 */ /* 0x000fe20000400000 */
[----:B------:R-:W-:-:S08]  /*31550*/  ISETP.GT.AND P0, PT, R0, RZ, P4 ;  /* 0x000000ff0000720c */ /* 0x000fd00002704270 */
[----:B------:R-:W-:Y:S01]  /*31560*/  @P4 LOP3.LUT R17, R17, 0x4, RZ, 0xfc, !PT ;  /* 0x0000000411114812 */ /* 0x000fe200078efcff */
[----:B---3--:R-:W-:-:S05]  /*31570*/  FFMA R14, R15, R2, R14 ;  /* 0x000000020f0e7223 */ /* 0x008fca000000000e */
[----:B------:R-:W-:-:S05]  /*31580*/  F2FP.F16.F32.PACK_AB R14, RZ, R14 ;  /* 0x0000000eff0e723e */ /* 0x000fca00000000ff */
[----:B------:R1:W-:Y:S01]  /*31590*/  @P2 STG.E.U16 desc[UR46][R4.64+0x2], R14 ;  /* 0x0000020e04002986 */ /* 0x0003e2000c10152e */
[----:B------:R-:W-:Y:S05]  /*315a0*/  @!P0 BRA `(.L_x_39) ;  /* 0x0000000000048947 */ /* 0x000fea0003800000 */
[----:B------:R3:W5:Y:S02]  /*315b0*/  LDG.E.LTC128B.U16 R11, desc[UR46][R216.64+0x10] ;  /* 0x0000102ed80b7981 */ /* 0x000764000c1e1520 */
.L_x_39:
[----:B------:R-:W-:Y:S05]  /*315c0*/  BSYNC B1 ;  /* 0x0000000000017941 */ /* 0x000fea0003800000 */
.L_x_38:
[----:B------:R-:W4:Y:S01]  /*315d0*/  LDL.LU R15, [R1+0x790] ;  /* 0x00079000010f7983 */ /* 0x000f220000300800 */
[----:B-1---5:R-:W-:Y:S01]  /*315e0*/  HADD2.F32 R14, -RZ, R11.H0_H0 ;  /* 0x2000000bff0e7230 */ /* 0x022fe20000004100 */
[----:B------:R-:W-:Y:S01]  /*315f0*/  ISETP.GT.AND P3, PT, R3, 0x9, PT ;  /* 0x000000090300780c */ /* 0x000fe20003f64270 */
[----:B------:R-:W-:Y:S01]  /*31600*/  BSSY B1, `(.L_x_40) ;  /* 0x000000d000017945 */ /* 0x000fe20003800000 */
[----:B------:R-:W-:Y:S02]  /*31610*/  LOP3.LUT R17, R17, 0xfffffff7, RZ, 0xc0, !PT ;  /* 0xfffffff711117812 */ /* 0x000fe400078ec0ff */
[----:B------:R-:W-:Y:S01]  /*31620*/  FMUL R14, R14, R16 ;  /* 0x000000100e0e7220 */ /* 0x000fe20000400000 */
[----:B------:R-:W-:-:S08]  /*31630*/  ISETP.GT.AND P1, PT, R0, RZ, P3 ;  /* 0x000000ff0000720c */ /* 0x000fd00001f24270 */
[----:B------:R-:W-:Y:S01]  /*31640*/  @P3 LOP3.LUT R17, R17, 0x8, RZ, 0xfc, !PT ;  /* 0x0000000811113812 */ /* 0x000fe200078efcff */
[----:B----4-:R-:W-:Y:S01]  /*31650*/  FFMA R14, R15, R2, R14 ;  /* 0x000000020f0e7223 */ /* 0x010fe2000000000e */
[----:B------:R-:W-:-:S04]  /*31660*/  @P0 IMAD.MOV.U32 R15, RZ, RZ, R227 ;  /* 0x000000ffff0f0224 */ /* 0x000fc800078e00e3 */
[----:B------:R-:W-:-:S04]  /*31670*/  F2FP.F16.F32.PACK_AB R14, RZ, R14 ;  /* 0x0000000eff0e723e */ /* 0x000fc800000000ff */
[----:B------:R-:W-:Y:S01]  /*31680*/  PRMT R19, R14, 0x7610, R19 ;  /* 0x000076100e137816 */ /* 0x000fe20000000013 */
[----:B------:R-:W-:-:S05]  /*31690*/  @P0 IMAD.MOV.U32 R14, RZ, RZ, R226 ;  /* 0x000000ffff0e0224 */ /* 0x000fca00078e00e2 */
[----:B------:R1:W-:Y:S01]  /*316a0*/  @P0 STG.E.U16 desc[UR46][R14.64+0x10], R19 ;  /* 0x000010130e000986 */ /* 0x0003e2000c10152e */
[----:B------:R-:W-:Y:S05]  /*316b0*/  @!P1 BRA `(.L_x_41) ;  /* 0x0000000000049947 */ /* 0x000fea0003800000 */
[----:B------:R4:W5:Y:S02]  /*316c0*/  LDG.E.LTC128B.U16 R11, desc[UR46][R216.64+0x12] ;  /* 0x0000122ed80b7981 */ /* 0x000964000c1e1520 */
.L_x_41:
[----:B------:R-:W-:Y:S05]  /*316d0*/  BSYNC B1 ;  /* 0x0000000000017941 */ /* 0x000fea0003800000 */
.L_x_40:
[----:B-1----:R-:W2:Y:S01]  /*316e0*/  LDL.LU R15, [R1+0x794] ;  /* 0x00079400010f7983 */ /* 0x002ea20000300800 */
[----:B-----5:R-:W-:Y:S01]  /*316f0*/  HADD2.F32 R14, -RZ, R11.H0_H0 ;  /* 0x2000000bff0e7230 */ /* 0x020fe20000004100 */
[----:B------:R-:W-:Y:S01]  /*31700*/  ISETP.GT.AND P2, PT, R0, 0x8, P4 ;  /* 0x000000080000780c */ /* 0x000fe20002744270 */
[----:B------:R-:W-:Y:S03]  /*31710*/  BSSY B1, `(.L_x_42) ;  /* 0x000000a000017945 */ /* 0x000fe60003800000 */
[----:B------:R-:W-:-:S04]  /*31720*/  FMUL R14, R14, R16 ;  /* 0x000000100e0e7220 */ /* 0x000fc80000400000 */
[----:B--2---:R-:W-:Y:S01]  /*31730*/  FFMA R14, R15, R2, R14 ;  /* 0x000000020f0e7223 */ /* 0x004fe2000000000e */
[----:B------:R-:W-:-:S04]  /*31740*/  @P1 IMAD.MOV.U32 R15, RZ, RZ, R227 ;  /* 0x000000ffff0f1224 */ /* 0x000fc800078e00e3 */
[----:B------:R-:W-:-:S04]  /*31750*/  F2FP.F16.F32.PACK_AB R14, RZ, R14 ;  /* 0x0000000eff0e723e */ /* 0x000fc800000000ff */
[----:B------:R-:W-:Y:S02]  /*31760*/  PRMT R19, R14, 0x7610, R19 ;  /* 0x000076100e137816 */ /* 0x000fe40000000013 */
[----:B------:R-:W-:-:S05]  /*31770*/  @P1 MOV R14, R226 ;  /* 0x000000e2000e1202 */ /* 0x000fca0000000f00 */
[----:B------:R1:W-:Y:S01]  /*31780*/  @P1 STG.E.U16 desc[UR46][R14.64+0x12], R19 ;  /* 0x000012130e001986 */ /* 0x0003e2000c10152e */
[----:B------:R-:W-:Y:S05]  /*31790*/  @!P2 BRA `(.L_x_43) ;  /* 0x000000000004a947 */ /* 0x000fea0003800000 */
[----:B------:R2:W5:Y:S02]  /*317a0*/  LDG.E.LTC128B.U16 R11, desc[UR46][R6.64+0x10] ;  /* 0x0000102e060b7981 */ /* 0x000564000c1e1520 */
.L_x_43:
[----:B------:R-:W-:Y:S05]  /*317b0*/  BSYNC B1 ;  /* 0x0000000000017941 */ /* 0x000fea0003800000 */
.L_x_42:
[----:B-1----:R-:W3:Y:S01]  /*317c0*/  LDL.LU R15, [R1+0x798] ;  /* 0x00079800010f7983 */ /* 0x002ee20000300800 */
[----:B-----5:R-:W-:Y:S01]  /*317d0*/  HADD2.F32 R14, -RZ, R11.H0_H0 ;  /* 0x2000000bff0e7230 */ /* 0x020fe20000004100 */
[----:B------:R-:W-:Y:S01]  /*317e0*/  ISETP.GT.AND P0, PT, R0, 0x8, P3 ;  /* 0x000000080000780c */ /* 0x000fe20001f04270 */
[----:B------:R-:W-:Y:S03]  /*317f0*/  BSSY B1, `(.L_x_44) ;  /* 0x0000007000017945 */ /* 0x000fe60003800000 */
[----:B------:R-:W-:-:S04]  /*31800*/  FMUL R14, R14, R16 ;  /* 0x000000100e0e7220 */ /* 0x000fc80000400000 */
[----:B---3--:R-:W-:-:S05]  /*31810*/  FFMA R14, R15, R2, R14 ;  /* 0x000000020f0e7223 */ /* 0x008fca000000000e */
[----:B------:R-:W-:-:S05]  /*31820*/  F2FP.F16.F32.PACK_AB R14, RZ, R14 ;  /* 0x0000000eff0e723e */ /* 0x000fca00000000ff */
[----:B------:R1:W-:Y:S01]  /*31830*/  @P2 STG.E.U16 desc[UR46][R4.64+0x10], R14 ;  /* 0x0000100e04002986 */ /* 0x0003e2000c10152e */
[----:B------:R-:W-:Y:S05]  /*31840*/  @!P0 BRA `(.L_x_45) ;  /* 0x0000000000048947 */ /* 0x000fea0003800000 */
[----:B------:R3:W5:Y:S02]  /*31850*/  LDG.E.LTC128B.U16 R11, desc[UR46][R6.64+0x12] ;  /* 0x0000122e060b7981 */ /* 0x000764000c1e1520 */
.L_x_45:
[----:B------:R-:W-:Y:S05]  /*31860*/  BSYNC B1 ;  /* 0x0000000000017941 */ /* 0x000fea0003800000 */
.L_x_44:
[----:B------:R-:W2:Y:S01]  /*31870*/  LDL.LU R15, [R1+0x79c] ;  /* 0x00079c00010f7983 */ /* 0x000ea20000300800 */
[----:B-1---5:R-:W-:Y:S01]  /*31880*/  HADD2.F32 R14, -RZ, R11.H0_H0 ;  /* 0x2000000bff0e7230 */ /* 0x022fe20000004100 */
[----:B------:R-:W-:Y:S01]  /*31890*/  ISETP.GT.AND P3, PT, R3, 0x10, PT ;  /* 0x000000100300780c */ /* 0x000fe20003f64270 */
[----:B------:R-:W-:Y:S01]  /*318a0*/  BSSY B1, `(.L_x_46) ;  /* 0x000000a000017945 */ /* 0x000fe20003800000 */
[----:B------:R-:W-:Y:S02]  /*318b0*/  LOP3.LUT R17, R17, 0xffffffef, RZ, 0xc0, !PT ;  /* 0xffffffef11117812 */ /* 0x000fe400078ec0ff */
[----:B------:R-:W-:Y:S01]  /*318c0*/  FMUL R14, R14, R16 ;  /* 0x000000100e0e7220 */ /* 0x000fe20000400000 */
[----:B------:R-:W-:-:S08]  /*318d0*/  ISETP.GT.AND P1, PT, R0, RZ, P3 ;  /* 0x000000ff0000720c */ /* 0x000fd00001f24270 */
[----:B------:R-:W-:Y:S01]  /*318e0*/  @P3 LOP3.LUT R17, R17, 0x10, RZ, 0xfc, !PT ;  /* 0x0000001011113812 */ /* 0x000fe200078efcff */
[----:B--2---:R-:W-:-:S05]  /*318f0*/  FFMA R14, R15, R2, R14 ;  /* 0x000000020f0e7223 */ /* 0x004fca000000000e */
[----:B------:R-:W-:-:S05]  /*31900*/  F2FP.F16.F32.PACK_AB R14, RZ, R14 ;  /* 0x0000000eff0e723e */ /* 0x000fca00000000ff */
[----:B------:R1:W-:Y:S01]  /*31910*/  @P0 STG.E.U16 desc[UR46][R4.64+0x12], R14 ;  /* 0x0000120e04000986 */ /* 0x0003e2000c10152e */
[----:B------:R-:W-:Y:S05]  /*31920*/  @!P1 BRA `(.L_x_47) ;  /* 0x0000000000049947 */ /* 0x000fea0003800000 */
[----:B------:R2:W5:Y:S02]  /*31930*/  LDG.E.LTC128B.U16 R11, desc[UR46][R216.64+0x20] ;  /* 0x0000202ed80b7981 */ /* 0x000564000c1e1520 */
.L_x_47:
[----:B------:R-:W-:Y:S05]  /*31940*/  BSYNC B1 ;  /* 0x0000000000017941 */ /* 0x000fea0003800000 */
.L_x_46:
        /* <DEDUP_REMOVED lines=8> */
[----:B---3--:R-:W-:Y:S01]  /*319d0*/  FFMA R14, R15, R2, R14 ;  /* 0x000000020f0e7223 */ /* 0x008fe2000000000e */
[----:B------:R-:W-:-:S04]  /*319e0*/  @P1 IMAD.MOV.U32 R15, RZ, RZ, R227 ;  /* 0x000000ffff0f1224 */ /* 0x000fc800078e00e3 */
[----:B------:R-:W-:-:S04]  /*319f0*/  F2FP.F16.F32.PACK_AB R14, RZ, R14 ;  /* 0x0000000eff0e723e */ /* 0x000fc800000000ff */
[----:B------:R-:W-:Y:S01]  /*31a00*/  PRMT R19, R14, 0x7610, R19 ;  /* 0x000076100e137816 */ /* 0x000fe20000000013 */
[----:B------:R-:W-:-:S05]  /*31a10*/  @P1 IMAD.MOV.U32 R14, RZ, RZ, R226 ;  /* 0x000000ffff0e1224 */ /* 0x000fca00078e00e2 */
[----:B------:R1:W-:Y:S01]  /*31a20*/  @P1 STG.E.U16 desc[UR46][R14.64+0x20], R19 ;  /* 0x000020130e001986 */ /* 0x0003e2000c10152e */
[----:B------:R-:W-:Y:S05]  /*31a30*/  @!P0 BRA `(.L_x_49) ;  /* 0x0000000000048947 */ /* 0x000fea0003800000 */
[----:B------:R3:W5:Y:S02]  /*31a40*/  LDG.E.LTC128B.U16 R11, desc[UR46][R216.64+0x22] ;  /* 0x0000222ed80b7981 */ /* 0x000764000c1e1520 */
.L_x_49:
[----:B------:R-:W-:Y:S05]  /*31a50*/  BSYNC B1 ;  /* 0x0000000000017941 */ /* 0x000fea0003800000 */
.L_x_48:
[----:B-1----:R-:W2:Y:S01]  /*31a60*/  LDL.LU R15, [R1+0x7a4] ;  /* 0x0007a400010f7983 */ /* 0x002ea20000300800 */
[----:B-----5:R-:W-:Y:S01]  /*31a70*/  HADD2.F32 R14, -RZ, R11.H0_H0 ;  /* 0x2000000bff0e7230 */ /* 0x020fe20000004100 */
[----:B------:R-:W-:Y:S04]  /*31a80*/  BSSY B1, `(.L_x_50) ;  /* 0x000000b000017945 */ /* 0x000fe80003800000 */
[----:B------:R-:W-:-:S04]  /*31a90*/  FMUL R14, R14, R16 ;  /* 0x000000100e0e7220 */ /* 0x000fc80000400000 */
[----:B--2---:R-:W-:Y:S01]  /*31aa0*/  FFMA R14, R15, R2, R14 ;  /* 0x000000020f0e7223 */ /* 0x004fe2000000000e */
[----:B------:R-:W-:-:S04]  /*31ab0*/  @P0 IMAD.MOV.U32 R15, RZ, RZ, R227 ;  /* 0x000000ffff0f0224 */ /* 0x000fc800078e00e3 */
[----:B------:R-:W-:-:S04]  /*31ac0*/  F2FP.F16.F32.PACK_AB R14, RZ, R14 ;  /* 0x0000000eff0e723e */ /* 0x000fc800000000ff */
[----:B------:R-:W-:Y:S02]  /*31ad0*/  PRMT R19, R14, 0x7610, R19 ;  /* 0x000076100e137816 */ /* 0x000fe40000000013 */
[----:B------:R-:W-:-:S05]  /*31ae0*/  @P0 MOV R14, R226 ;  /* 0x000000e2000e0202 */ /* 0x000fca0000000f00 */
[----:B------:R1:W-:Y:S01]  /*31af0*/  @P0 STG.E.U16 desc[UR46][R14.64+0x22], R19 ;  /* 0x000022130e000986 */ /* 0x0003e2000c10152e */
[----:B------:R-:W-:-:S13]  /*31b00*/  ISETP.GT.AND P0, PT, R0, 0x8, P3 ;  /* 0x000000080000780c */ /* 0x000fda0001f04270 */
[----:B-1----:R-:W-:Y:S05]  /*31b10*/  @!P0 BRA `(.L_x_51) ;  /* 0x0000000000048947 */ /* 0x002fea0003800000 */
[----:B------:R1:W5:Y:S02]  /*31b20*/  LDG.E.LTC128B.U16 R11, desc[UR46][R6.64+0x20] ;  /* 0x0000202e060b7981 */ /* 0x000364000c1e1520 */
.L_x_51:
[----:B------:R-:W-:Y:S05]  /*31b30*/  BSYNC B1 ;  /* 0x0000000000017941 */ /* 0x000fea0003800000 */
.L_x_50:
[----:B------:R-:W2:Y:S01]  /*31b40*/  LDL.LU R15, [R1+0x7a8] ;  /* 0x0007a800010f7983 */ /* 0x000ea20000300800 */
[----:B-----5:R-:W-:Y:S01]  /*31b50*/  HADD2.F32 R14, -RZ, R11.H0_H0 ;  /* 0x2000000bff0e7230 */ /* 0x020fe20000004100 */
[----:B------:R-:W-:Y:S04]  /*31b60*/  BSSY B1, `(.L_x_52) ;  /* 0x0000008000017945 */ /* 0x000fe80003800000 */
[----:B------:R-:W-:-:S04]  /*31b70*/  FMUL R14, R14, R16 ;  /* 0x000000100e0e7220 */ /* 0x000fc80000400000 */
[----:B--2---:R-:W-:-:S05]  /*31b80*/  FFMA R14, R15, R2, R14 ;  /* 0x000000020f0e7223 */ /* 0x004fca000000000e */
[----:B------:R-:W-:-:S05]  /*31b90*/  F2FP.F16.F32.PACK_AB R14, RZ, R14 ;  /* 0x0000000eff0e723e */ /* 0x000fca00000000ff */
[----:B------:R2:W-:Y:S01]  /*31ba0*/  @P0 STG.E.U16 desc[UR46][R4.64+0x20], R14 ;  /* 0x0000200e04000986 */ /* 0x0005e2000c10152e */
[----:B------:R-:W-:-:S13]  /*31bb0*/  ISETP.GT.AND P0, PT, R0, 0x8, P2 ;  /* 0x000000080000780c */ /* 0x000fda0001704270 */
[----:B--2---:R-:W-:Y:S05]  /*31bc0*/  @!P0 BRA `(.L_x_53) ;  /* 0x0000000000048947 */ /* 0x004fea0003800000 */
[----:B------:R2:W5:Y:S02]  /*31bd0*/  LDG.E.LTC128B.U16 R11, desc[UR46][R6.64+0x22] ;  /* 0x0000222e060b7981 */ /* 0x000564000c1e1520 */
.L_x_53:
[----:B------:R-:W-:Y:S05]  /*31be0*/  BSYNC B1 ;  /* 0x0000000000017941 */ /* 0x000fea0003800000 */
.L_x_52:
[----:B------:R-:W3:Y:S01]  /*31bf0*/  LDL.LU R15, [R1+0x7ac] ;  /* 0x0007ac00010f7983 */ /* 0x000ee20000300800 */
[----:B-----5:R-:W-:Y:S01]  /*31c00*/  HADD2.F32 R14, -RZ, R11.H0_H0 ;  /* 0x2000000bff0e7230 */ /* 0x020fe20000004100 */
[----:B------:R-:W-:Y:S01]  /*31c10*/  ISETP.GT.AND P2, PT, R3, 0x18, PT ;  /* 0x000000180300780c */ /* 0x000fe20003f44270 */
[----:B------:R-:W-:Y:S01]  /*31c20*/  BSSY B1, `(.L_x_54) ;  /* 0x000000a000017945 */ /* 0x000fe20003800000 */
[----:B------:R-:W-:Y:S02]  /*31c30*/  LOP3.LUT R18, R18, 0xfffffbff, RZ, 0xc0, !PT ;  /* 0xfffffbff12127812 */ /* 0x000fe400078ec0ff */
[----:B------:R-:W-:-:S09]  /*31c40*/  FMUL R14, R14, R16 ;  /* 0x000000100e0e7220 */ /* 0x000fd20000400000 */
[----:B------:R-:W-:Y:S01]  /*31c50*/  @P2 LOP3.LUT R18, R18, 0x400, RZ, 0xfc, !PT ;  /* 0x0000040012122812 */ /* 0x000fe200078efcff */
[----:B---3--:R-:W-:-:S05]  /*31c60*/  FFMA R14, R15, R2, R14 ;  /* 0x000000020f0e7223 */ /* 0x008fca000000000e */
[----:B------:R-:W-:-:S05]  /*31c70*/  F2FP.F16.F32.PACK_AB R14, RZ, R14 ;  /* 0x0000000eff0e723e */ /* 0x000fca00000000ff */
[----:B------:R3:W-:Y:S01]  /*31c80*/  @P0 STG.E.U16 desc[UR46][R4.64+0x22], R14 ;  /* 0x0000220e04000986 */ /* 0x0007e2000c10152e */
[----:B------:R-:W-:-:S13]  /*31c90*/  ISETP.GT.AND P0, PT, R0, RZ, P2 ;  /* 0x000000ff0000720c */ /* 0x000fda0001704270 */
[----:B---3--:R-:W-:Y:S05]  /*31ca0*/  @!P0 BRA `(.L_x_55) ;  /* 0x0000000000048947 */ /* 0x008fea0003800000 */
[----:B------:R3:W5:Y:S02]  /*31cb0*/  LDG.E.LTC128B.U16 R11, desc[UR46][R216.64+0x30] ;  /* 0x0000302ed80b7981 */ /* 0x000764000c1e1520 */
.L_x_55:
[----:B------:R-:W-:Y:S05]  /*31cc0*/  BSYNC B1 ;  /* 0x0000000000017941 */ /* 0x000fea0003800000 */
.L_x_54:
[----:B------:R-:W2:Y:S01]  /*31cd0*/  LDL.LU R15, [R1+0x7b0] ;  /* 0x0007b000010f7983 */ /* 0x000ea20000300800 */
[----:B-----5:R-:W-:Y:S01]  /*31ce0*/  HADD2.F32 R14, -RZ, R11.H0_H0 ;  /* 0x2000000bff0e7230 */ /* 0x020fe20000004100 */
[----:B------:R-:W-:Y:S01]  /*31cf0*/  ISETP.GT.AND P1, PT, R3, 0x19, PT ;  /* 0x000000190300780c */ /* 0x000fe20003f24270 */
[----:B------:R-:W-:Y:S01]  /*31d00*/  BSSY B1, `(.L_x_56) ;  /* 0x000000d000017945 */ /* 0x000fe20003800000 */
[----:B------:R-:W-:Y:S02]  /*31d10*/  LOP3.LUT R18, R18, 0xfffffdff, RZ, 0xc0, !PT ;  /* 0xfffffdff12127812 */ /* 0x000fe400078ec0ff */
[----:B------:R-:W-:-:S09]  /*31d20*/  FMUL R14, R14, R16 ;  /* 0x000000100e0e7220 */ /* 0x000fd20000400000 */
[----:B------:R-:W-:Y:S01]  /*31d30*/  @P1 LOP3.LUT R18, R18, 0x200, RZ, 0xfc, !PT ;  /* 0x0000020012121812 */ /* 0x000fe200078efcff */
[----:B--2---:R-:W-:Y:S01]  /*31d40*/  FFMA R14, R15, R2, R14 ;  /* 0x000000020f0e7223 */ /* 0x004fe2000000000e */
[----:B------:R-:W-:-:S04]  /*31d50*/  @P0 IMAD.MOV.U32 R15, RZ, RZ, R227 ;  /* 0x000000ffff0f0224 */ /* 0x000fc800078e00e3 */
[----:B------:R-:W-:-:S04]  /*31d60*/  F2FP.F16.F32.PACK_AB R14, RZ, R14 ;  /* 0x0000000eff0e723e */ /* 0x000fc800000000ff */
[----:B------:R-:W-:Y:S01]  /*31d70*/  PRMT R19, R14, 0x7610, R19 ;  /* 0x000076100e137816 */ /* 0x000fe20000000013 */
[----:B------:R-:W-:-:S05]  /*31d80*/  @P0 IMAD.MOV.U32 R14, RZ, RZ, R226 ;  /* 0x000000ffff0e0224 */ /* 0x000fca00078e00e2 */
[----:B------:R2:W-:Y:S01]  /*31d90*/  @P0 STG.E.U16 desc[UR46][R14.64+0x30], R19 ;  /* 0x000030130e000986 */ /* 0x0005e2000c10152e */
[----:B------:R-:W-:-:S13]  /*31da0*/  ISETP.GT.AND P0, PT, R0, RZ, P1 ;  /* 0x000000ff0000720c */ /* 0x000fda0000f04270 */
[----:B--2---:R-:W-:Y:S05]  /*31db0*/  @!P0 BRA `(.L_x_57) ;  /* 0x0000000000048947 */ /* 0x004fea0003800000 */
[----:B------:R2:W5:Y:S02]  /*31dc0*/  LDG.E.LTC128B.U16 R11, desc[UR46][R216.64+0x32] ;  /* 0x0000322ed80b7981 */ /* 0x000564000c1e1520 */
.L_x_57:
[----:B------:R-:W-:Y:S05]  /*31dd0*/  BSYNC B1 ;  /* 0x0000000000017941 */ /* 0x000fea0003800000 */
.L_x_56:
[----:B------:R-:W3:Y:S01]  /*31de0*/  LDL.LU R15, [R1+0x7b4] ;  /* 0x0007b400010f7983 */ /* 0x000ee20000300800 */
[----:B-----5:R-:W-:Y:S01]  /*31df0*/  HADD2.F32 R14, -RZ, R11.H0_H0 ;  /* 0x2000000bff0e7230 */ /* 0x020fe20000004100 */
[----:B------:R-:W-:Y:S04]  /*31e00*/  BSSY B1, `(.L_x_58) ;  /* 0x000000b000017945 */ /* 0x000fe80003800000 */
[----:B------:R-:W-:-:S04]  /*31e10*/  FMUL R14, R14, R16 ;  /* 0x000000100e0e7220 */ /* 0x000fc80000400000 */
[----:B---3--:R-:W-:Y:S01]  /*31e20*/  FFMA R14, R15, R2, R14 ;  /* 0x000000020f0e7223 */ /* 0x008fe2000000000e */
[----:B------:R-:W-:-:S04]  /*31e30*/  @P0 IMAD.MOV.U32 R15, RZ, RZ, R227 ;  /* 0x000000ffff0f0224 */ /* 0x000fc800078e00e3 */
[----:B------:R-:W-:-:S04]  /*31e40*/  F2FP.F16.F32.PACK_AB R14, RZ, R14 ;  /* 0x0000000eff0e723e */ /* 0x000fc800000000ff */
[----:B------:R-:W-:Y:S02]  /*31e50*/  PRMT R19, R14, 0x7610, R19 ;  /* 0x000076100e137816 */ /* 0x000fe40000000013 */
[----:B------:R-:W-:-:S05]  /*31e60*/  @P0 MOV R14, R226 ;  /* 0x000000e2000e0202 */ /* 0x000fca0000000f00 */
[----:B------:R3:W-:Y:S01]  /*31e70*/  @P0 STG.E.U16 desc[UR46][R14.64+0x32], R19 ;  /* 0x000032130e000986 */ /* 0x0007e2000c10152e */
[----:B------:R-:W-:-:S13]  /*31e80*/  ISETP.GT.AND P0, PT, R0, 0x8, P2 ;  /* 0x000000080000780c */ /* 0x000fda0001704270 */
[----:B---3--:R-:W-:Y:S05]  /*31e90*/  @!P0 BRA `(.L_x_59) ;  /* 0x0000000000048947 */ /* 0x008fea0003800000 */
[----:B------:R3:W5:Y:S02]  /*31ea0*/  LDG.E.LTC128B.U16 R11, desc[UR46][R6.64+0x30] ;  /* 0x0000302e060b7981 */ /* 0x000764000c1e1520 */
.L_x_59:
[----:B------:R-:W-:Y:S05]  /*31eb0*/  BSYNC B1 ;  /* 0x0000000000017941 */ /* 0x000fea0003800000 */
.L_x_58:
        /* <DEDUP_REMOVED lines=10> */
.L_x_61:
[----:B------:R-:W-:Y:S05]  /*31f60*/  BSYNC B1 ;  /* 0x0000000000017941 */ /* 0x000fea0003800000 */
.L_x_60:
        /* <DEDUP_REMOVED lines=13> */
.L_x_63:
[----:B------:R-:W-:Y:S05]  /*32040*/  BSYNC B1 ;  /* 0x0000000000017941 */ /* 0x000fea0003800000 */
.L_x_62:
        /* <DEDUP_REMOVED lines=16> */
.L_x_65:
[----:B------:R-:W-:Y:S05]  /*32150*/  BSYNC B1 ;  /* 0x0000000000017941 */ /* 0x000fea0003800000 */
.L_x_64:
        /* <DEDUP_REMOVED lines=13> */
.L_x_67:
[----:B------:R-:W-:Y:S05]  /*32230*/  BSYNC B1 ;  /* 0x0000000000017941 */ /* 0x000fea0003800000 */
.L_x_66:
        /* <DEDUP_REMOVED lines=10> */
.L_x_69:
[----:B------:R-:W-:Y:S05]  /*322e0*/  BSYNC B1 ;  /* 0x0000000000017941 */ /* 0x000fea0003800000 */
.L_x_68:
        /* <DEDUP_REMOVED lines=13> */
.L_x_71:
[----:B------:R-:W-:Y:S05]  /*323c0*/  BSYNC B1 ;  /* 0x0000000000017941 */ /* 0x000fea0003800000 */
.L_x_70:
        /* <DEDUP_REMOVED lines=16> */
.L_x_73:
[----:B------:R-:W-:Y:S05]  /*324d0*/  BSYNC B1 ;  /* 0x0000000000017941 */ /* 0x000fea0003800000 */
.L_x_72:
        /* <DEDUP_REMOVED lines=13> */
.L_x_75:
[----:B------:R-:W-:Y:S05]  /*325b0*/  BSYNC B1 ;  /* 0x0000000000017941 */ /* 0x000fea0003800000 */
.L_x_74:
        /* <DEDUP_REMOVED lines=10> */
.L_x_77:
[----:B------:R-:W-:Y:S05]  /*32660*/  BSYNC B1 ;  /* 0x0000000000017941 */ /* 0x000fea0003800000 */
.L_x_76:
        /* <DEDUP_REMOVED lines=13> */
.L_x_79:
[----:B------:R-:W-:Y:S05]  /*32740*/  BSYNC B1 ;  /* 0x0000000000017941 */ /* 0x000fea0003800000 */
.L_x_78:
        /* <DEDUP_REMOVED lines=16> */
.L_x_81:
[----:B------:R-:W-:Y:S05]  /*32850*/  BSYNC B1 ;  /* 0x0000000000017941 */ /* 0x000fea0003800000 */
.L_x_80:
        /* <DEDUP_REMOVED lines=13> */
.L_x_83:
[----:B------:R-:W-:Y:S05]  /*32930*/  BSYNC B1 ;  /* 0x0000000000017941 */ /* 0x000fea0003800000 */
.L_x_82:
        /* <DEDUP_REMOVED lines=10> */
.L_x_85:
[----:B------:R-:W-:Y:S05]  /*329e0*/  BSYNC B1 ;  /* 0x0000000000017941 */ /* 0x000fea0003800000 */
.L_x_84:
        /* <DEDUP_REMOVED lines=13> */
.L_x_87:
[----:B------:R-:W-:Y:S05]  /*32ac0*/  BSYNC B1 ;  /* 0x0000000000017941 */ /* 0x000fea0003800000 */
.L_x_86:
        /* <DEDUP_REMOVED lines=16> */
.L_x_89:
[----:B------:R-:W-:Y:S05]  /*32bd0*/  BSYNC B1 ;  /* 0x0000000000017941 */ /* 0x000fea0003800000 */
.L_x_88:
        /* <DEDUP_REMOVED lines=13> */
.L_x_91:
[----:B------:R-:W-:Y:S05]  /*32cb0*/  BSYNC B1 ;  /* 0x0000000000017941 */ /* 0x000fea0003800000 */
.L_x_90:
        /* <DEDUP_REMOVED lines=10> */
.L_x_93:
[----:B------:R-:W-:Y:S05]  /*32d60*/  BSYNC B1 ;  /* 0x0000000000017941 */ /* 0x000fea0003800000 */
.L_x_92:
        /* <DEDUP_REMOVED lines=13> */
.L_x_95:
[----:B------:R-:W-:Y:S05]  /*32e40*/  BSYNC B1 ;  /* 0x0000000000017941 */ /* 0x000fea0003800000 */
.L_x_94:
        /* <DEDUP_REMOVED lines=16> */
.L_x_97:
[----:B------:R-:W-:Y:S05]  /*32f50*/  BSYNC B1 ;  /* 0x0000000000017941 */ /* 0x000fea0003800000 */
.L_x_96:
        /* <DEDUP_REMOVED lines=13> */
.L_x_99:
[----:B------:R-:W-:Y:S05]  /*33030*/  BSYNC B1 ;  /* 0x0000000000017941 */ /* 0x000fea0003800000 */
.L_x_98:
        /* <DEDUP_REMOVED lines=10> */
.L_x_101:
[----:B------:R-:W-:Y:S05]  /*330e0*/  BSYNC B1 ;  /* 0x0000000000017941 */ /* 0x000fea0003800000 */
.L_x_100:
        /* <DEDUP_REMOVED lines=13> */
.L_x_103:
[----:B------:R-:W-:Y:S05]  /*331c0*/  BSYNC B1 ;  /* 0x0000000000017941 */ /* 0x000fea0003800000 */
.L_x_102:
        /* <DEDUP_REMOVED lines=16> */
.L_x_105:
[----:B------:R-:W-:Y:S05]  /*332d0*/  BSYNC B1 ;  /* 0x0000000000017941 */ /* 0x000fea0003800000 */
.L_x_104:
        /* <DEDUP_REMOVED lines=13> */
.L_x_107:
[----:B------:R-:W-:Y:S05]  /*333b0*/  BSYNC B1 ;  /* 0x0000000000017941 */ /* 0x000fea0003800000 */
.L_x_106:
        /* <DEDUP_REMOVED lines=10> */
.L_x_109:
[----:B------:R-:W-:Y:S05]  /*33460*/  BSYNC B1 ;  /* 0x0000000000017941 */ /* 0x000fea0003800000 */
.L_x_108:
        /* <DEDUP_REMOVED lines=13> */
.L_x_111:
[----:B------:R-:W-:Y:S05]  /*33540*/  BSYNC B1 ;  /* 0x0000000000017941 */ /* 0x000fea0003800000 */
.L_x_110:
        /* <DEDUP_REMOVED lines=16> */
.L_x_113:
[----:B------:R-:W-:Y:S05]  /*33650*/  BSYNC B1 ;  /* 0x0000000000017941 */ /* 0x000fea0003800000 */
.L_x_112:
        /* <DEDUP_REMOVED lines=13> */
.L_x_115:
[----:B------:R-:W-:Y:S05]  /*33730*/  BSYNC B1 ;  /* 0x0000000000017941 */ /* 0x000fea0003800000 */
.L_x_114:
        /* <DEDUP_REMOVED lines=10> */
.L_x_117:
[----:B------:R-:W-:Y:S05]  /*337e0*/  BSYNC B1 ;  /* 0x0000000000017941 */ /* 0x000fea0003800000 */
.L_x_116:
        /* <DEDUP_REMOVED lines=13> */
.L_x_119:
[----:B------:R-:W-:Y:S05]  /*338c0*/  BSYNC B1 ;  /* 0x0000000000017941 */ /* 0x000fea0003800000 */
.L_x_118:
        /* <DEDUP_REMOVED lines=16> */
.L_x_121:
[----:B------:R-:W-:Y:S05]  /*339d0*/  BSYNC B1 ;  /* 0x0000000000017941 */ /* 0x000fea0003800000 */
.L_x_120:
        /* <DEDUP_REMOVED lines=13> */
.L_x_123:
[----:B------:R-:W-:Y:S05]  /*33ab0*/  BSYNC B1 ;  /* 0x0000000000017941 */ /* 0x000fea0003800000 */
.L_x_122:
        /* <DEDUP_REMOVED lines=10> */
.L_x_125:
[----:B------:R-:W-:Y:S05]  /*33b60*/  BSYNC B1 ;  /* 0x0000000000017941 */ /* 0x000fea0003800000 */
.L_x_124:
        /* <DEDUP_REMOVED lines=13> */
.L_x_127:
[----:B------:R-:W-:Y:S05]  /*33c40*/  BSYNC B1 ;  /* 0x0000000000017941 */ /* 0x000fea0003800000 */
.L_x_126:
        /* <DEDUP_REMOVED lines=16> */
.L_x_129:
[----:B------:R-:W-:Y:S05]  /*33d50*/  BSYNC B1 ;  /* 0x0000000000017941 */ /* 0x000fea0003800000 */
.L_x_128:
        /* <DEDUP_REMOVED lines=10> */
[----:B------:R-:W-:-:S05]  /*33e00*/  IADD3 R234, P0, R10, 0x80, RZ ;  /* 0x000000800aea7810 */ /* 0x000fca0007f1e0ff */
[----:B------:R-:W-:Y:S01]  /*33e10*/  IMAD.X R20, RZ, RZ, UR7, P0 ;  /* 0x00000007ff147e24 */ /* 0x000fe200080e06ff */
[----:B------:R-:W-:-:S13]  /*33e20*/  ISETP.GT.AND P0, PT, R0, 0x8, P2 ;  /* 0x000000080000780c */ /* 0x000fda0001704270 */
[----:B---3--:R-:W-:Y:S05]  /*33e30*/  @!P0 BRA `(.L_x_131) ;  /* 0x0000000000048947 */ /* 0x008fea0003800000 */
[----:B------:R3:W5:Y:S02]  /*33e40*/  LDG.E.LTC128B.U16 R11, desc[UR46][R6.64+0xc0] ;  /* 0x0000c02e060b7981 */ /* 0x000764000c1e1520 */
.L_x_131:
[----:B------:R-:W-:Y:S05]  /*33e50*/  BSYNC B1 ;  /* 0x0000000000017941 */ /* 0x000fea0003800000 */
.L_x_130:
        /* <DEDUP_REMOVED lines=10> */
.L_x_133:
[----:B------:R-:W-:Y:S05]  /*33f00*/  BSYNC B1 ;  /* 0x0000000000017941 */ /* 0x000fea0003800000 */
.L_x_132:
        /* <DEDUP_REMOVED lines=10> */
[----:B------:R-:W-:-:S05]  /*33fb0*/  IADD3 R232, P0, R10, 0x100, RZ ;  /* 0x000001000ae87810 */ /* 0x000fca0007f1e0ff */
[----:B------:R-:W-:Y:S01]  /*33fc0*/  IMAD.X R19, RZ, RZ, UR7, P0 ;  /* 0x00000007ff137e24 */ /* 0x000fe200080e06ff */
[----:B------:R-:W-:-:S13]  /*33fd0*/  ISETP.GT.AND P0, PT, R0, RZ, P2 ;  /* 0x000000ff0000720c */ /* 0x000fda0001704270 */
[----:B---3--:R-:W-:Y:S05]  /*33fe0*/  @!P0 BRA `(.L_x_135) ;  /* 0x0000000000048947 */ /* 0x008fea0003800000 */
[----:B------:R3:W5:Y:S02]  /*33ff0*/  LDG.E.LTC128B.U16 R11, desc[UR46][R216.64+0xd0] ;  /* 0x0000d02ed80b7981 */ /* 0x000764000c1e1520 */
.L_x_135:
[----:B------:R-:W-:Y:S05]  /*34000*/  BSYNC B1 ;  /* 0x0000000000017941 */ /* 0x000fea0003800000 */
.L_x_134:
[----:B------:R-:W2:Y:S01]  /*34010*/  LDL.LU R15, [R1+0x850] ;  /* 0x00085000010f7983 */ /* 0x000ea20000300800 */
[----:B-----5:R-:W-:Y:S01]  /*34020*/  HADD2.F32 R14, -RZ, R11.H0_H0 ;  /* 0x2000000bff0e7230 */ /* 0x020fe20000004100 */
[----:B------:R-:W-:Y:S01]  /*34030*/  ISETP.GT.AND P1, PT, R3, 0x69, PT ;  /* 0x000000690300780c */ /* 0x000fe20003f24270 */
[----:B------:R-:W-:Y:S01]  /*34040*/  BSSY B1, `(.L_x_136) ;  /* 0x000000f000017945 */ /* 0x000fe20003800000 */
[----:B------:R0:W-:Y:S01]  /*34050*/  STL.S16 [R1+0x780], R11 ;  /* 0x0007800b01007387 */ /* 0x0001e20000100600 */
[----:B------:R-:W-:Y:S01]  /*34060*/  LOP3.LUT R17, R17, 0xffdfffff, RZ, 0xc0, !PT ;  /* 0xffdfffff11117812 */ /* 0x000fe200078ec0ff */
[----:B------:R-:W-:-:S09]  /*34070*/  FMUL R14, R14, R16 ;  /* 0x000000100e0e7220 */ /* 0x000fd20000400000 */
[----:B------:R-:W-:Y:S01]  /*34080*/  @P1 LOP3.LUT R17, R17, 0x200000, RZ, 0xfc, !PT ;  /* 0x0020000011111812 */ /* 0x000fe200078efcff */
[----:B--2---:R-:W-:Y:S01]  /*34090*/  FFMA R14, R15, R2, R14 ;  /* 0x000000020f0e7223 */ /* 0x004fe2000000000e */
[----:B------:R-:W-:-:S04]  /*340a0*/  @P0 IMAD.MOV.U32 R15, RZ, RZ, R227 ;  /* 0x000000ffff0f0224 */ /* 0x000fc800078e00e3 */
[----:B------:R-:W-:-:S04]  /*340b0*/  F2FP.F16.F32.PACK_AB R14, RZ, R14 ;  /* 0x0000000eff0e723e */ /* 0x000fc800000000ff */
[----:B------:R-:W-:Y:S02]  /*340c0*/  PRMT R21, R14, 0x7610, R21 ;  /* 0x000076100e157816 */ /* 0x000fe40000000015 */
[----:B------:R-:W-:-:S05]  /*340d0*/  @P0 MOV R14, R226 ;  /* 0x000000e2000e0202 */ /* 0x000fca0000000f00 */
[----:B------:R0:W-:Y:S01]  /*340e0*/  @P0 STG.E.U16 desc[UR46][R14.64+0xd0], R21 ;  /* 0x0000d0150e000986 */ /* 0x0001e2000c10152e */
[----:B------:R-:W-:-:S13]  /*340f0*/  ISETP.GT.AND P0, PT, R0, RZ, P1 ;  /* 0x000000ff0000720c */ /* 0x000fda0000f04270 */
[----:B0-----:R-:W-:Y:S05]  /*34100*/  @!P0 BRA `(.L_x_137) ;  /* 0x0000000000088947 */ /* 0x001fea0003800000 */
[----:B------:R-:W2:Y:S04]  /*34110*/  LDG.E.LTC128B.U16 R11, desc[UR46][R216.64+0xd2] ;  /* 0x0000d22ed80b7981 */ /* 0x000ea8000c1e1520 */
[----:B--2---:R0:W-:Y:S02]  /*34120*/  STL [R1+0x780], R11 ;  /* 0x0007800b01007387 */ /* 0x0041e40000100800 */
.L_x_137:
[----:B------:R-:W-:Y:S05]  /*34130*/  BSYNC B1 ;  /* 0x0000000000017941 */ /* 0x000fea0003800000 */
.L_x_136:
[----:B------:R-:W2:Y:S01]  /*34140*/  LDL.LU R14, [R1+0x854] ;  /* 0x00085400010e7983 */ /* 0x000ea20000300800 */
[----:B0-----:R-:W-:Y:S02]  /*34150*/  HADD2.F32 R11, -RZ, R11.H0_H0 ;  /* 0x2000000bff0b7230 */ /* 0x001fe40000004100 */
[----:B------:R-:W-:Y:S02]  /*34160*/  @P0 IMAD.MOV.U32 R15, RZ, RZ, R227 ;  /* 0x000000ffff0f0224 */ /* 0x000fe400078e00e3 */
[----:B------:R-:W-:Y:S02]  /*34170*/  IMAD R225, R20, R8, RZ ;  /* 0x0000000814e17224 */ /* 0x000fe400078e02ff */
[----:B------:R-:W-:Y:S02]  /*34180*/  FMUL R11, R11, R16 ;  /* 0x000000100b0b7220 */ /* 0x000fe40000400000 */
[----:B------:R-:W-:Y:S02]  /*34190*/  IMAD R225, R234, R9, R225 ;  /* 0x00000009eae17224 */ /* 0x000fe400078e02e1 */
[----:B--2---:R-:W-:Y:S01]  /*341a0*/  FFMA R11, R14, R2, R11 ;  /* 0x000000020e0b7223 */ /* 0x004fe2000000000b */
[----:B------:R-:W-:-:S04]  /*341b0*/  @P0 IMAD.MOV.U32 R14, RZ, RZ, R226 ;  /* 0x000000ffff0e0224 */ /* 0x000fc800078e00e2 */
[----:B------:R-:W-:-:S05]  /*341c0*/  F2FP.F16.F32.PACK_AB R11, RZ, R11 ;  /* 0x0000000bff0b723e */ /* 0x000fca00000000ff */
[----:B------:R0:W-:Y:S02]  /*341d0*/  @P0 STG.E.U16 desc[UR46][R14.64+0xd2], R11 ;  /* 0x0000d20b0e000986 */ /* 0x0001e4000c10152e */
[----:B0-----:R-:W-:-:S05]  /*341e0*/  IMAD.WIDE.U32 R14, R234, R8, R220 ;  /* 0x00000008ea0e7225 */ /* 0x001fca00078e00dc */
[----:B------:R-:W-:Y:S02]  /*341f0*/  IADD3 R11, R15, R225, RZ ;  /* 0x000000e10f0b7210 */ /* 0x000fe40007ffe0ff */
[----:B------:R-:W-:-:S04]  /*34200*/  LEA R236, P0, R14, R218, 0x1 ;  /* 0x000000da0eec7211 */ /* 0x000fc800078008ff */
[----:B------:R-:W-:Y:S01]  /*34210*/  LEA.HI.X R237, R14, R219, R11, 0x1, P0 ;  /* 0x000000db0eed7211 */ /* 0x000fe200000f0c0b */
[-C--:B------:R-:W-:Y:S02]  /*34220*/  IMAD R11, R19, R8.reuse, RZ ;  /* 0x00000008130b7224 */ /* 0x080fe400078e02ff */
[----:B------:R-:W-:-:S04]  /*34230*/  IMAD.WIDE.U32 R14, R232, R8, R220 ;  /* 0x00000008e80e7225 */ /* 0x000fc800078e00dc */
[----:B------:R-:W-:Y:S01]  /*34240*/  IMAD R21, R232, R9, R11 ;  /* 0x00000009e8157224 */ /* 0x000fe200078e020b */
[----:B------:R-:W-:-:S03]  /*34250*/  LEA R22, P0, R14, R218, 0x1 ;  /* 0x000000da0e167211 */ /* 0x000fc600078008ff */
[----:B------:R-:W-:-:S05]  /*34260*/  IMAD.IADD R11, R15, 0x1, R21 ;  /* 0x000000010f0b7824 */ /* 0x000fca00078e0215 */
[----:B------:R-:W-:Y:S02]  /*34270*/  LEA.HI.X R23, R14, R219, R11, 0x1, P0 ;  /* 0x000000db0e177211 */ /* 0x000fe400000f0c0b */
[----:B------:R-:W-:-:S03]  /*34280*/  IADD3 R19, P0, R10, 0x180, RZ ;  /* 0x000001800a137810 */ /* 0x000fc60007f1e0ff */
[----:B------:R0:W-:Y:S02]  /*34290*/  STL.64 [R1+0x790], R22 ;  /* 0x0007901601007387 */ /* 0x0001e40000100a00 */
[----:B------:R-:W-:-:S04]  /*342a0*/  IMAD.X R10, RZ, RZ, UR7, P0 ;  /* 0x00000007ff0a7e24 */ /* 0x000fc800080e06ff */
[----:B------:R-:W-:-:S04]  /*342b0*/  IMAD R10, R10, R8, RZ ;  /* 0x000000080a0a7224 */ /* 0x000fc800078e02ff */
[C---:B------:R-:W-:Y:S02]  /*342c0*/  IMAD R9, R19.reuse, R9, R10 ;  /* 0x0000000913097224 */ /* 0x040fe400078e020a */
[----:B------:R-:W-:-:S04]  /*342d0*/  IMAD.WIDE.U32 R10, R19, R8, R220 ;  /* 0x00000008130a7225 */ /* 0x000fc800078e00dc */
[----:B------:R-:W-:Y:S01]  /*342e0*/  IMAD.MOV.U32 R220, RZ, RZ, R21 ;  /* 0x000000ffffdc7224 */ /* 0x000fe200078e0015 */
[----:B------:R-:W-:Y:S02]  /*342f0*/  IADD3 R11, R11, R9, RZ ;  /* 0x000000090b0b7210 */ /* 0x000fe40007ffe0ff */
[----:B------:R-:W-:-:S04]  /*34300*/  LEA R14, P0, R10, R218, 0x1 ;  /* 0x000000da0a0e7211 */ /* 0x000fc800078008ff */
[----:B------:R-:W-:Y:S01]  /*34310*/  LEA.HI.X R15, R10, R219, R11, 0x1, P0 ;  /* 0x000000db0a0f7211 */ /* 0x000fe200000f0c0b */
[----:B------:R-:W-:-:S04]  /*34320*/  IMAD.WIDE.U32 R10, R234, R8, R12 ;  /* 0x00000008ea0a7225 */ /* 0x000fc800078e000c */
[----:B------:R-:W-:Y:S01]  /*34330*/  IMAD.IADD R11, R225, 0x1, R11 ;  /* 0x00000001e10b7824 */ /* 0x000fe200078e020b */
[----:B------:R2:W-:Y:S01]  /*34340*/  STL.64 [R1+0x798], R14 ;  /* 0x0007980e01007387 */ /* 0x0005e20000100a00 */
[----:B------:R-:W-:-:S04]  /*34350*/  IMAD.WIDE.U32 R234, R234, R8, R228 ;  /* 0x00000008eaea7225 */ /* 0x000fc800078e00e4 */
[----:B------:R-:W-:-:S04]  /*34360*/  IMAD.WIDE.U32 R10, R222, UR42, R10 ;  /* 0x0000002ade0a7c25 */ /* 0x000fc8000f8e000a */
[----:B------:R-:W-:Y:S01]  /*34370*/  IMAD.IADD R11, R223, 0x1, R11 ;  /* 0x00000001df0b7824 */ /* 0x000fe200078e020b */
[----:B0-----:R-:W-:Y:S01]  /*34380*/  LEA R22, P0, R10, R218, 0x1 ;  /* 0x000000da0a167211 */ /* 0x001fe200078008ff */
[----:B------:R-:W-:-:S03]  /*34390*/  IMAD.IADD R225, R225, 0x1, R235 ;  /* 0x00000001e1e17824 */ /* 0x000fc600078e02eb */
[----:B------:R-:W-:Y:S01]  /*343a0*/  LEA.HI.X R23, R10, R219, R11, 0x1, P0 ;  /* 0x000000db0a177211 */ /* 0x000fe200000f0c0b */
[----:B------:R-:W-:-:S04]  /*343b0*/  IMAD.WIDE.U32 R10, R232, R8, R12 ;  /* 0x00000008e80a7225 */ /* 0x000fc800078e000c */
[----:B------:R-:W-:Y:S02]  /*343c0*/  IMAD.IADD R11, R220, 0x1, R11 ;  /* 0x00000001dc0b7824 */ /* 0x000fe400078e020b */
[----:B------:R-:W-:-:S04]  /*343d0*/  IMAD.WIDE.U32 R232, R232, R8, R228 ;  /* 0x00000008e8e87225 */ /* 0x000fc800078e00e4 */
[----:B------:R-:W-:-:S04]  /*343e0*/  IMAD.WIDE.U32 R10, R222, UR42, R10 ;  /* 0x0000002ade0a7c25 */ /* 0x000fc8000f8e000a */
[----:B------:R-:W-:Y:S01]  /*343f0*/  IMAD.WIDE.U32 R228, R19, R8, R228 ;  /* 0x0000000813e47225 */ /* 0x000fe200078e00e4 */
[----:B------:R-:W-:Y:S02]  /*34400*/  IADD3 R11, R223, R11, RZ ;  /* 0x0000000bdf0b7210 */ /* 0x000fe40007ffe0ff */
[----:B--2---:R-:W-:Y:S01]  /*34410*/  LEA R14, P0, R10, R218, 0x1 ;  /* 0x000000da0a0e7211 */ /* 0x004fe200078008ff */
[----:B------:R-:W-:-:S03]  /*34420*/  IMAD.IADD R220, R220, 0x1, R233 ;  /* 0x00000001dcdc7824 */ /* 0x000fc600078e02e9 */
[----:B------:R-:W-:Y:S01]  /*34430*/  LEA.HI.X R15, R10, R219, R11, 0x1, P0 ;  /* 0x000000db0a0f7211 */ /* 0x000fe200000f0c0b */
[----:B------:R-:W-:Y:S01]  /*34440*/  IMAD.WIDE.U32 R10, R19, R8, R12 ;  /* 0x00000008130a7225 */ /* 0x000fe200078e000c */
[----:B------:R-:W-:-:S03]  /*34450*/  IADD3 R19, R9, R229, RZ ;  /* 0x000000e509137210 */ /* 0x000fc60007ffe0ff */
[----:B------:R-:W-:Y:S02]  /*34460*/  IMAD.IADD R11, R9, 0x1, R11 ;  /* 0x00000001090b7824 */ /* 0x000fe400078e020b */
[----:B------:R-:W-:Y:S02]  /*34470*/  IMAD.MOV.U32 R8, RZ, RZ, R228 ;  /* 0x000000ffff087224 */ /* 0x000fe400078e00e4 */
[----:B------:R-:W-:-:S04]  /*34480*/  IMAD.WIDE.U32 R20, R222, UR42, R10 ;  /* 0x0000002ade147c25 */ /* 0x000fc8000f8e000a */
[----:B------:R-:W-:Y:S01]  /*34490*/  IMAD.IADD R11, R223, 0x1, R21 ;  /* 0x00000001df0b7824 */ /* 0x000fe200078e0215 */
[----:B------:R-:W-:Y:S01]  /*344a0*/  LEA R10, P0, R20, R218, 0x1 ;  /* 0x000000da140a7211 */ /* 0x000fe200078008ff */
[----:B------:R-:W-:-:S03]  /*344b0*/  IMAD.MOV.U32 R9, RZ, RZ, R229 ;  /* 0x000000ffff097224 */ /* 0x000fc600078e00e5 */
[----:B------:R-:W-:Y:S02]  /*344c0*/  LEA.HI.X R11, R20, R219, R11, 0x1, P0 ;  /* 0x000000db140b7211 */ /* 0x000fe400000f0c0b */
[----:B------:R-:W-:-:S04]  /*344d0*/  IADD3 R230, P0, R12, R234, RZ ;  /* 0x000000ea0ce67210 */ /* 0x000fc80007f1e0ff */
[----:B------:R-:W-:-:S03]  /*344e0*/  IADD3.X R231, R13, R225, RZ, P0, !PT ;  /* 0x000000e10de77210 */ /* 0x000fc600007fe4ff */
[----:B------:R-:W-:-:S04]  /*344f0*/  IMAD.WIDE.U32 R230, R222, UR42, R230 ;  /* 0x0000002adee67c25 */ /* 0x000fc8000f8e00e6 */
[----:B------:R-:W-:Y:S01]  /*34500*/  IMAD.IADD R21, R223, 0x1, R231 ;  /* 0x00000001df157824 */ /* 0x000fe200078e02e7 */
[----:B------:R-:W-:-:S04]  /*34510*/  LEA R20, P0, R230, R218, 0x1 ;  /* 0x000000dae6147211 */ /* 0x000fc800078008ff */
[----:B------:R-:W-:Y:S02]  /*34520*/  LEA.HI.X R21, R230, R219, R21, 0x1, P0 ;  /* 0x000000dbe6157211 */ /* 0x000fe400000f0c15 */
[----:B------:R-:W-:-:S05]  /*34530*/  IADD3 R230, P0, R12, R232, RZ ;  /* 0x000000e80ce67210 */ /* 0x000fca0007f1e0ff */
[----:B------:R-:W-:Y:S01]  /*34540*/  IMAD.X R231, R13, 0x1, R220, P0 ;  /* 0x000000010de77824 */ /* 0x000fe200000e06dc */
[-C--:B------:R-:W-:Y:S02]  /*34550*/  IADD3 R228, P0, R12, R8.reuse, RZ ;  /* 0x000000080ce47210 */ /* 0x080fe40007f1e0ff */
[----:B------:R-:W-:-:S03]  /*34560*/  MOV R12, R8 ;  /* 0x00000008000c7202 */ /* 0x000fc60000000f00 */
[----:B------:R-:W-:Y:S02]  /*34570*/  IMAD.X R229, R13, 0x1, R19, P0 ;  /* 0x000000010de57824 */ /* 0x000fe400000e0613 */
[----:B------:R-:W-:Y:S02]  /*34580*/  IMAD.MOV.U32 R13, RZ, RZ, R9 ;  /* 0x000000ffff0d7224 */ /* 0x000fe400078e0009 */
[----:B------:R-:W-:-:S04]  /*34590*/  IMAD.WIDE.U32 R8, R222, UR42, R230 ;  /* 0x0000002ade087c25 */ /* 0x000fc8000f8e00e6 */
[----:B------:R-:W-:Y:S01]  /*345a0*/  IMAD.MOV.U32 R230, RZ, RZ, R12 ;  /* 0x000000ffffe67224 */ /* 0x000fe200078e000c */
[----:B------:R-:W-:Y:S01]  /*345b0*/  IADD3 R9, R223, R9, RZ ;  /* 0x00000009df097210 */ /* 0x000fe20007ffe0ff */
[----:B------:R-:W-:Y:S01]  /*345c0*/  IMAD.WIDE.U32 R228, R222, UR42, R228 ;  /* 0x0000002adee47c25 */ /* 0x000fe2000f8e00e4 */
[----:B------:R-:W-:-:S03]  /*345d0*/  LEA R12, P0, R8, R218, 0x1 ;  /* 0x000000da080c7211 */ /* 0x000fc600078008ff */
[----:B------:R-:W-:Y:S01]  /*345e0*/  IMAD.MOV.U32 R231, RZ, RZ, R13 ;  /* 0x000000ffffe77224 */ /* 0x000fe200078e000d */
[----:B------:R-:W-:Y:S01]  /*345f0*/  LEA.HI.X R13, R8, R219, R9, 0x1, P0 ;  /* 0x000000db080d7211 */ /* 0x000fe200000f0c09 */
[----:B------:R-:W-:Y:S01]  /*34600*/  IMAD.IADD R223, R223, 0x1, R229 ;  /* 0x00000001dfdf7824 */ /* 0x000fe200078e02e5 */
[----:B------:R-:W-:-:S04]  /*34610*/  LEA R8, P0, R228, R218, 0x1 ;  /* 0x000000dae4087211 */ /* 0x000fc800078008ff */
[----:B------:R-:W-:Y:S02]  /*34620*/  LEA.HI.X R9, R228, R219, R223, 0x1, P0 ;  /* 0x000000dbe4097211 */ /* 0x000fe400000f0cdf */
[----:B------:R-:W2:Y:S01]  /*34630*/  LDL.LU R223, [R1+0x780] ;  /* 0x0007800001df7983 */ /* 0x000ea20000300800 */
[C---:B------:R-:W-:Y:S01]  /*34640*/  IADD3 R234, P0, R224.reuse, R234, RZ ;  /* 0x000000eae0ea7210 */ /* 0x040fe20007f1e0ff */
[----:B------:R-:W-:Y:S04]  /*34650*/  BSSY B1, `(.L_x_138) ;  /* 0x0000010000017945 */ /* 0x000fe80003800000 */
[----:B------:R-:W-:Y:S01]  /*34660*/  IMAD.X R225, R225, 0x1, R221, P0 ;  /* 0x00000001e1e17824 */ /* 0x000fe200000e06dd */
[----:B------:R-:W-:-:S05]  /*34670*/  IADD3 R232, P0, R224, R232, RZ ;  /* 0x000000e8e0e87210 */ /* 0x000fca0007f1e0ff */
[----:B------:R-:W-:Y:S01]  /*34680*/  IMAD.X R222, R220, 0x1, R221, P0 ;  /* 0x00000001dcde7824 */ /* 0x000fe200000e06dd */
[----:B------:R-:W-:-:S04]  /*34690*/  IADD3 R224, P0, R224, R230, RZ ;  /* 0x000000e6e0e07210 */ /* 0x000fc80007f1e0ff */
[----:B------:R-:W-:Y:S02]  /*346a0*/  IADD3.X R19, R19, R221, RZ, P0, !PT ;  /* 0x000000dd13137210 */ /* 0x000fe400007fe4ff */
[----:B------:R-:W-:-:S04]  /*346b0*/  LEA R220, P0, R234, R218, 0x1 ;  /* 0x000000daeadc7211 */ /* 0x000fc800078008ff */
[----:B------:R-:W-:Y:S02]  /*346c0*/  LEA.HI.X R221, R234, R219, R225, 0x1, P0 ;  /* 0x000000dbeadd7211 */ /* 0x000fe400000f0ce1 */
[----:B------:R-:W-:-:S04]  /*346d0*/  LEA R230, P0, R232, R218, 0x1 ;  /* 0x000000dae8e67211 */ /* 0x000fc800078008ff */
[----:B------:R-:W-:Y:S02]  /*346e0*/  LEA.HI.X R231, R232, R219, R222, 0x1, P0 ;  /* 0x000000dbe8e77211 */ /* 0x000fe400000f0cde */
[----:B------:R-:W-:-:S04]  /*346f0*/  LEA R234, P0, R224, R218, 0x1 ;  /* 0x000000dae0ea7211 */ /* 0x000fc800078008ff */
[--C-:B------:R-:W-:Y:S02]  /*34700*/  LEA.HI.X R235, R224, R219, R19.reuse, 0x1, P0 ;  /* 0x000000dbe0eb7211 */ /* 0x100fe400000f0c13 */
[----:B------:R-:W-:Y:S02]  /*34710*/  ISETP.GT.AND P0, PT, R0, 0x8, P2 ;  /* 0x000000080000780c */ /* 0x000fe40001704270 */
[----:B--2---:R-:W-:-:S11]  /*34720*/  PRMT R19, R223, 0x7610, R19 ;  /* 0x00007610df137816 */ /* 0x004fd60000000013 */
[----:B------:R-:W-:Y:S05]  /*34730*/  @!P0 BRA `(.L_x_139) ;  /* 0x0000000000048947 */ /* 0x000fea0003800000 */
[----:B------:R0:W5:Y:S02]  /*34740*/  LDG.E.LTC128B.U16 R19, desc[UR46][R6.64+0xd0] ;  /* 0x0000d02e06137981 */ /* 0x000164000c1e1520 */
.L_x_139:
[----:B------:R-:W-:Y:S05]  /*34750*/  BSYNC B1 ;  /* 0x0000000000017941 */ /* 0x000fea0003800000 */
.L_x_138:
        /* <DEDUP_REMOVED lines=10> */
.L_x_141:
[----:B------:R-:W-:Y:S05]  /*34800*/  BSYNC B1 ;  /* 0x0000000000017941 */ /* 0x000fea0003800000 */
.L_x_140:
        /* <DEDUP_REMOVED lines=13> */
.L_x_143:
[----:B------:R-:W-:Y:S05]  /*348e0*/  BSYNC B1 ;  /* 0x0000000000017941 */ /* 0x000fea0003800000 */
.L_x_142:
        /* <DEDUP_REMOVED lines=16> */
.L_x_145:
[----:B------:R-:W-:Y:S05]  /*349f0*/  BSYNC B1 ;  /* 0x0000000000017941 */ /* 0x000fea0003800000 */
.L_x_144:
[----:B------:R-:W3:Y:S01]  /*34a00*/  LDL.LU R219, [R1+0x864] ;  /* 0x0008640001db7983 */ /* 0x000ee20000300800 */
[----:B-----5:R-:W-:Y:S01]  /*34a10*/  HADD2.F32 R218, -RZ, R19.H0_H0 ;  /* 0x20000013ffda7230 */ /* 0x020fe20000004100 */
[----:B------:R-:W-:Y:S04]  /*34a20*/  BSSY B1, `(.L_x_146) ;  /* 0x000000b000017945 */ /* 0x000fe80003800000 */
[----:B------:R-:W-:-:S04]  /*34a30*/  FMUL R218, R218, R16 ;  /* 0x00000010dada7220 */ /* 0x000fc80000400000 */
[----:B---3--:R-:W-:Y:S01]  /*34a40*/  FFMA R218, R219, R2, R218 ;  /* 0x00000002dbda7223 */ /* 0x008fe200000000da */
[----:B------:R-:W-:-:S04]  /*34a50*/  @P0 MOV R219, R227 ;  /* 0x000000e300db0202 */ /* 0x000fc80000000f00 */
[----:B------:R-:W-:-:S04]  /*34a60*/  F2FP.F16.F32.PACK_AB R218, RZ, R218 ;  /* 0x000000daffda723e */ /* 0x000fc800000000ff */
[----:B------:R-:W-:Y:S01]  /*34a70*/  PRMT R222, R218, 0x7610, R222 ;  /* 0x00007610dade7816 */ /* 0x000fe200000000de */
[----:B------:R-:W-:-:S05]  /*34a80*/  @P0 IMAD.MOV.U32 R218, RZ, RZ, R226 ;  /* 0x000000ffffda0224 */ /* 0x000fca00078e00e2 */
[----:B------:R3:W-:Y:S01]  /*34a90*/  @P0 STG.E.U16 desc[UR46][R218.64+0xe2], R222 ;  /* 0x0000e2deda000986 */ /* 0x0007e2000c10152e */
[----:B------:R-:W-:-:S13]  /*34aa0*/  ISETP.GT.AND P0, PT, R0, 0x8, P2 ;  /* 0x000000080000780c */ /* 0x000fda0001704270 */
[----:B---3--:R-:W-:Y:S05]  /*34ab0*/  @!P0 BRA `(.L_x_147) ;  /* 0x0000000000048947 */ /* 0x008fea0003800000 */
[----:B------:R3:W5:Y:S02]  /*34ac0*/  LDG.E.LTC128B.U16 R19, desc[UR46][R6.64+0xe0] ;  /* 0x0000e02e06137981 */ /* 0x000764000c1e1520 */
.L_x_147:
[----:B------:R-:W-:Y:S05]  /*34ad0*/  BSYNC B1 ;  /* 0x0000000000017941 */ /* 0x000fea0003800000 */
.L_x_146:
        /* <DEDUP_REMOVED lines=10> */
.L_x_149:
[----:B------:R-:W-:Y:S05]  /*34b80*/  BSYNC B1 ;  /* 0x0000000000017941 */ /* 0x000fea0003800000 */
.L_x_148:
        /* <DEDUP_REMOVED lines=13> */
.L_x_151:
[----:B------:R-:W-:Y:S05]  /*34c60*/  BSYNC B1 ;  /* 0x0000000000017941 */ /* 0x000fea0003800000 */
.L_x_150:
        /* <DEDUP_REMOVED lines=16> */
.L_x_153:
[----:B------:R-:W-:Y:S05]  /*34d70*/  BSYNC B1 ;  /* 0x0000000000017941 */ /* 0x000fea0003800000 */
.L_x_152:
        /* <DEDUP_REMOVED lines=13> */
.L_x_155:
[----:B------:R-:W-:Y:S05]  /*34e50*/  BSYNC B1 ;  /* 0x0000000000017941 */ /* 0x000fea0003800000 */
.L_x_154:
        /* <DEDUP_REMOVED lines=10> */
.L_x_157:
[----:B------:R-:W-:Y:S05]  /*34f00*/  BSYNC B1 ;  /* 0x0000000000017941 */ /* 0x000fea0003800000 */
.L_x_156:
        /* <DEDUP_REMOVED lines=13> */
.L_x_159:
[----:B------:R-:W-:Y:S05]  /*34fe0*/  BSYNC B1 ;  /* 0x0000000000017941 */ /* 0x000fea0003800000 */
.L_x_158:
        /* <DEDUP_REMOVED lines=16> */
.L_x_161:
[----:B------:R-:W-:Y:S05]  /*350f0*/  BSYNC B1 ;  /* 0x0000000000017941 */ /* 0x000fea0003800000 */
.L_x_160:
        /* <DEDUP_REMOVED lines=13> */
.L_x_163:
[----:B------:R-:W-:Y:S05]  /*351d0*/  BSYNC B1 ;  /* 0x0000000000017941 */ /* 0x000fea0003800000 */
.L_x_162:
        /* <DEDUP_REMOVED lines=10> */
.L_x_165:
[----:B------:R-:W-:Y:S05]  /*35280*/  BSYNC B1 ;  /* 0x0000000000017941 */ /* 0x000fea0003800000 */
.L_x_164:
        /* <DEDUP_REMOVED lines=13> */
.L_x_167:
[----:B------:R-:W-:Y:S05]  /*35360*/  BSYNC B1 ;  /* 0x0000000000017941 */ /* 0x000fea0003800000 */
.L_x_166:
        /* <DEDUP_REMOVED lines=16> */
.L_x_169:
[----:B------:R-:W-:Y:S05]  /*35470*/  BSYNC B1 ;  /* 0x0000000000017941 */ /* 0x000fea0003800000 */
.L_x_168:
        /* <DEDUP_REMOVED lines=13> */
.L_x_171:
[----:B------:R-:W-:Y:S05]  /*35550*/  BSYNC B1 ;  /* 0x0000000000017941 */ /* 0x000fea0003800000 */
.L_x_170:
        /* <DEDUP_REMOVED lines=10> */
.L_x_173:
[----:B------:R-:W-:Y:S05]  /*35600*/  BSYNC B1 ;  /* 0x0000000000017941 */ /* 0x000fea0003800000 */
.L_x_172:
        /* <DEDUP_REMOVED lines=13> */
.L_x_175:
[----:B------:R-:W-:Y:S05]  /*356e0*/  BSYNC B1 ;  /* 0x0000000000017941 */ /* 0x000fea0003800000 */
.L_x_174:
        /* <DEDUP_REMOVED lines=16> */
.L_x_177:
[----:B------:R-:W-:Y:S05]  /*357f0*/  BSYNC B1 ;  /* 0x0000000000017941 */ /* 0x000fea0003800000 */
.L_x_176:
        /* <DEDUP_REMOVED lines=13> */
.L_x_179:
[----:B------:R-:W-:Y:S05]  /*358d0*/  BSYNC B1 ;  /* 0x0000000000017941 */ /* 0x000fea0003800000 */
.L_x_178:
        /* <DEDUP_REMOVED lines=10> */
.L_x_181:
[----:B------:R-:W-:Y:S05]  /*35980*/  BSYNC B1 ;  /* 0x0000000000017941 */ /* 0x000fea0003800000 */
.L_x_180:
        /* <DEDUP_REMOVED lines=13> */
.L_x_183:
[----:B------:R-:W-:Y:S05]  /*35a60*/  BSYNC B1 ;  /* 0x0000000000017941 */ /* 0x000fea0003800000 */
.L_x_182:
        /* <DEDUP_REMOVED lines=8> */
[----:B------:R-:W-:-:S04]  /*35af0*/  @P0 MOV R219, R227 ;  /* 0x000000e300db0202 */ /* 0x000fc80000000f00 */
[----:B------:R-:W-:-:S04]  /*35b00*/  F2FP.F16.F32.PACK_AB R218, RZ, R218 ;  /* 0x000000daffda723e */ /* 0x000fc800000000ff */
[----:B------:R-:W-:Y:S01]  /*35b10*/  PRMT R222, R218, 0x7610, R222 ;  /* 0x00007610dade7816 */ /* 0x000fe200000000de */
[----:B------:R-:W-:-:S05]  /*35b20*/  @P0 IMAD.MOV.U32 R218, RZ, RZ, R226 ;  /* 0x000000ffffda0224 */ /* 0x000fca00078e00e2 */
[----:B------:R2:W-:Y:S01]  /*35b30*/  @P0 STG.E.U16 desc[UR46][R218.64+0x130], R222 ;  /* 0x000130deda000986 */ /* 0x0005e2000c10152e */
[----:B------:R-:W-:-:S13]  /*35b40*/  ISETP.GT.AND P0, PT, R0, RZ, P1 ;  /* 0x000000ff0000720c */ /* 0x000fda0000f04270 */
[----:B--2---:R-:W-:Y:S05]  /*35b50*/  @!P0 BRA `(.L_x_185) ;  /* 0x0000000000048947 */ /* 0x004fea0003800000 */
[----:B------:R2:W5:Y:S02]  /*35b60*/  LDG.E.LTC128B.U16 R19, desc[UR46][R216.64+0x132] ;  /* 0x0001322ed8137981 */ /* 0x000564000c1e1520 */
.L_x_185:
[----:B------:R-:W-:Y:S05]  /*35b70*/  BSYNC B1 ;  /* 0x0000000000017941 */ /* 0x000fea0003800000 */
.L_x_184:
[----:B------:R-:W3:Y:S01]  /*35b80*/  LDL.LU R219, [R1+0x8b4] ;  /* 0x0008b40001db7983 */ /* 0x000ee20000300800 */
[----:B-----5:R-:W-:Y:S01]  /*35b90*/  HADD2.F32 R218, -RZ, R19.H0_H0 ;  /* 0x20000013ffda7230 */ /* 0x020fe20000004100 */
[----:B------:R-:W-:Y:S04]  /*35ba0*/  BSSY B1, `(.L_x_186) ;  /* 0x000000b000017945 */ /* 0x000fe80003800000 */
[----:B------:R-:W-:-:S04]  /*35bb0*/  FMUL R218, R218, R16 ;  /* 0x00000010dada7220 */ /* 0x000fc80000400000 */
[----:B---3--:R-:W-:Y:S01]  /*35bc0*/  FFMA R218, R219, R2, R218 ;  /* 0x00000002dbda7223 */ /* 0x008fe200000000da */
[----:B------:R-:W-:-:S04]  /*35bd0*/  @P0 IMAD.MOV.U32 R219, RZ, RZ, R227 ;  /* 0x000000ffffdb0224 */ /* 0x000fc800078e00e3 */
[----:B------:R-:W-:-:S04]  /*35be0*/  F2FP.F16.F32.PACK_AB R218, RZ, R218 ;  /* 0x000000daffda723e */ /* 0x000fc800000000ff */
[----:B------:R-:W-:Y:S01]  /*35bf0*/  PRMT R222, R218, 0x7610, R222 ;  /* 0x00007610dade7816 */ /* 0x000fe200000000de */
[----:B------:R-:W-:-:S05]  /*35c00*/  @P0 IMAD.MOV.U32 R218, RZ, RZ, R226 ;  /* 0x000000ffffda0224 */ /* 0x000fca00078e00e2 */
[----:B------:R3:W-:Y:S01]  /*35c10*/  @P0 STG.E.U16 desc[UR46][R218.64+0x132], R222 ;  /* 0x000132deda000986 */ /* 0x0007e2000c10152e */
[----:B------:R-:W-:-:S13]  /*35c20*/  ISETP.GT.AND P0, PT, R0, 0x8, P2 ;  /* 0x000000080000780c */ /* 0x000fda0001704270 */
[----:B---3--:R-:W-:Y:S05]  /*35c30*/  @!P0 BRA `(.L_x_187) ;  /* 0x0000000000048947 */ /* 0x008fea0003800000 */
[----:B------:R3:W5:Y:S02]  /*35c40*/  LDG.E.LTC128B.U16 R19, desc[UR46][R6.64+0x130] ;  /* 0x0001302e06137981 */ /* 0x000764000c1e1520 */
.L_x_187:
[----:B------:R-:W-:Y:S05]  /*35c50*/  BSYNC B1 ;  /* 0x0000000000017941 */ /* 0x000fea0003800000 */
.L_x_186:
        /* <DEDUP_REMOVED lines=10> */
.L_x_189:
[----:B------:R-:W-:Y:S05]  /*35d00*/  BSYNC B1 ;  /* 0x0000000000017941 */ /* 0x000fea0003800000 */
.L_x_188:
        /* <DEDUP_REMOVED lines=13> */
.L_x_191:
[----:B------:R-:W-:Y:S05]  /*35de0*/  BSYNC B1 ;  /* 0x0000000000017941 */ /* 0x000fea0003800000 */
.L_x_190:
        /* <DEDUP_REMOVED lines=14> */
[----:B--2---:R-:W-:Y:S05]  /*35ed0*/  @!P0 BRA `(.L_x_193) ;  /* 0x0000000000048947 */ /* 0x004fea0003800000 */
[----:B------:R2:W5:Y:S02]  /*35ee0*/  LDG.E.LTC128B.U16 R19, desc[UR46][R216.64+0x142] ;  /* 0x0001422ed8137981 */ /* 0x000564000c1e1520 */
.L_x_193:
[----:B------:R-:W-:Y:S05]  /*35ef0*/  BSYNC B1 ;  /* 0x0000000000017941 */ /* 0x000fea0003800000 */
.L_x_192:
        /* <DEDUP_REMOVED lines=13> */
.L_x_195:
[----:B------:R-:W-:Y:S05]  /*35fd0*/  BSYNC B1 ;  /* 0x0000000000017941 */ /* 0x000fea0003800000 */
.L_x_194:
        /* <DEDUP_REMOVED lines=10> */
.L_x_197:
[----:B------:R-:W-:Y:S05]  /*36080*/  BSYNC B1 ;  /* 0x0000000000017941 */ /* 0x000fea0003800000 */
.L_x_196:
        /* <DEDUP_REMOVED lines=13> */
.L_x_199:
[----:B------:R-:W-:Y:S05]  /*36160*/  BSYNC B1 ;  /* 0x0000000000017941 */ /* 0x000fea0003800000 */
.L_x_198:
        /* <DEDUP_REMOVED lines=16> */
.L_x_201:
[----:B------:R-:W-:Y:S05]  /*36270*/  BSYNC B1 ;  /* 0x0000000000017941 */ /* 0x000fea0003800000 */
.L_x_200:
        /* <DEDUP_REMOVED lines=13> */
.L_x_203:
[----:B------:R-:W-:Y:S05]  /*36350*/  BSYNC B1 ;  /* 0x0000000000017941 */ /* 0x000fea0003800000 */
.L_x_202:
        /* <DEDUP_REMOVED lines=10> */
.L_x_205:
[----:B------:R-:W-:Y:S05]  /*36400*/  BSYNC B1 ;  /* 0x0000000000017941 */ /* 0x000fea0003800000 */
.L_x_204:
[----:B------:R-:W3:Y:S01]  /*36410*/  LDL.LU R219, [R1+0x8dc] ;  /* 0x0008dc0001db7983 */ /* 0x000ee20000300800 */
[----:B-----5:R-:W-:Y:S01]  /*36420*/  HADD2.F32 R218, -RZ, R19.H0_H0 ;  /* 0x20000013ffda7230 */ /* 0x020fe20000004100 */
[----:B------:R-:W-:Y:S01]  /*36430*/  ISETP.GT.AND P3, PT, R3, 0xb0, PT ;  /* 0x000000b00300780c */ /* 0x000fe20003f64270 */
[----:B------:R-:W-:Y:S03]  /*36440*/  BSSY B1, `(.L_x_206) ;  /* 0x0000008000017945 */ /* 0x000fe60003800000 */
[----:B------:R-:W-:-:S04]  /*36450*/  FMUL R218, R218, R16 ;  /* 0x00000010dada7220 */ /* 0x000fc80000400000 */
[----:B---3--:R-:W-:-:S05]  /*36460*/  FFMA R218, R219, R2, R218 ;  /* 0x00000002dbda7223 */ /* 0x008fca00000000da */
[----:B------:R-:W-:-:S05]  /*36470*/  F2FP.F16.F32.PACK_AB R218, RZ, R218 ;  /* 0x000000daffda723e */ /* 0x000fca00000000ff */
[----:B------:R3:W-:Y:S01]  /*36480*/  @P0 STG.E.U16 desc[UR46][R4.64+0x152], R218 ;  /* 0x000152da04000986 */ /* 0x0007e2000c10152e */
[----:B------:R-:W-:-:S13]  /*36490*/  ISETP.GT.AND P0, PT, R0, RZ, P3 ;  /* 0x000000ff0000720c */ /* 0x000fda0001f04270 */
[----:B---3--:R-:W-:Y:S05]  /*364a0*/  @!P0 BRA `(.L_x_207) ;  /* 0x0000000000048947 */ /* 0x008fea0003800000 */
[----:B------:R3:W5:Y:S02]  /*364b0*/  LDG.E.LTC128B.U16 R19, desc[UR46][R216.64+0x160] ;  /* 0x0001602ed8137981 */ /* 0x000764000c1e1520 */
.L_x_207:
[----:B------:R-:W-:Y:S05]  /*364c0*/  BSYNC B1 ;  /* 0x0000000000017941 */ /* 0x000fea0003800000 */
.L_x_206:
[----:B------:R-:W2:Y:S01]  /*364d0*/  LDL.LU R219, [R1+0x8e0] ;  /* 0x0008e00001db7983 */ /* 0x000ea20000300800 */
[----:B-----5:R-:W-:Y:S01]  /*364e0*/  HADD2.F32 R218, -RZ, R19.H0_H0 ;  /* 0x20000013ffda7230 */ /* 0x020fe20000004100 */
[----:B------:R-:W-:Y:S01]  /*364f0*/  ISETP.GT.AND P2, PT, R3, 0xb1, PT ;  /* 0x000000b10300780c */ /* 0x000fe20003f44270 */
[----:B------:R-:W-:Y:S03]  /*36500*/  BSSY B1, `(.L_x_208) ;  /* 0x000000b000017945 */ /* 0x000fe60003800000 */
[----:B------:R-:W-:-:S04]  /*36510*/  FMUL R218, R218, R16 ;  /* 0x00000010dada7220 */ /* 0x000fc80000400000 */
        /* <DEDUP_REMOVED lines=9> */
.L_x_209:
[----:B------:R-:W-:Y:S05]  /*365b0*/  BSYNC B1 ;  /* 0x0000000000017941 */ /* 0x000fea0003800000 */
.L_x_208:
        /* <DEDUP_REMOVED lines=13> */
.L_x_211:
[----:B------:R-:W-:Y:S05]  /*36690*/  BSYNC B1 ;  /* 0x0000000000017941 */ /* 0x000fea0003800000 */
.L_x_210:
        /* <DEDUP_REMOVED lines=10> */
.L_x_213:
[----:B------:R-:W-:Y:S05]  /*36740*/  BSYNC B1 ;  /* 0x0000000000017941 */ /* 0x000fea0003800000 */
.L_x_212:
        /* <DEDUP_REMOVED lines=11> */
.L_x_215:
[----:B------:R-:W-:Y:S05]  /*36800*/  BSYNC B1 ;  /* 0x0000000000017941 */ /* 0x000fea0003800000 */
.L_x_214:
[----:B------:R-:W2:Y:S01]  /*36810*/  LDL.LU R219, [R1+0x8f0] ;  /* 0x0008f00001db7983 */ /* 0x000ea20000300800 */
        /* <DEDUP_REMOVED lines=9> */
[----:B------:R-:W-:-:S04]  /*368b0*/  ISETP.GT.AND P0, PT, R3, 0xb9, PT ;  /* 0x000000b90300780c */ /* 0x000fc80003f04270 */
[----:B------:R-:W-:-:S13]  /*368c0*/  ISETP.GT.AND P4, PT, R0, RZ, P0 ;  /* 0x000000ff0000720c */ /* 0x000fda0000784270 */
[----:B--2---:R-:W-:Y:S05]  /*368d0*/  @!P4 BRA `(.L_x_217) ;  /* 0x000000000004c947 */ /* 0x004fea0003800000 */
[----:B------:R2:W5:Y:S02]  /*368e0*/  LDG.E.LTC128B.U16 R19, desc[UR46][R216.64+0x172] ;  /* 0x0001722ed8137981 */ /* 0x000564000c1e1520 */
.L_x_217:
[----:B------:R-:W-:Y:S05]  /*368f0*/  BSYNC B1 ;  /* 0x0000000000017941 */ /* 0x000fea0003800000 */
.L_x_216:
        /* <DEDUP_REMOVED lines=13> */
.L_x_219:
[----:B------:R-:W-:Y:S05]  /*369d0*/  BSYNC B1 ;  /* 0x0000000000017941 */ /* 0x000fea0003800000 */
.L_x_218:
        /* <DEDUP_REMOVED lines=10> */
.L_x_221:
[----:B------:R-:W-:Y:S05]  /*36a80*/  BSYNC B1 ;  /* 0x0000000000017941 */ /* 0x000fea0003800000 */
.L_x_220:
[----:B------:R-:W3:Y:S01]  /*36a90*/  LDL.LU R222, [R1+0x8fc] ;  /* 0x0008fc0001de7983 */ /* 0x000ee20000300800 */
[----:B-----5:R-:W-:Y:S02]  /*36aa0*/  HADD2.F32 R218, -RZ, R19.H0_H0 ;  /* 0x20000013ffda7230 */ /* 0x020fe40000004100 */
[----:B------:R-:W-:Y:S01]  /*36ab0*/  IMAD.U32 R228, RZ, RZ, UR8 ;  /* 0x00000008ffe47e24 */ /* 0x000fe2000f8e00ff */
[----:B------:R-:W-:Y:S01]  /*36ac0*/  USHF.L.U64.HI UR4, UR8, 0x8, UR9 ;  /* 0x0000000808047899 */ /* 0x000fe20008010209 */
[----:B------:R-:W4:Y:S01]  /*36ad0*/  LDL.LU R219, [R1+0x600] ;  /* 0x0006000001db7983 */ /* 0x000f220000300800 */
[----:B------:R-:W-:-:S04]  /*36ae0*/  FMUL R218, R218, R16 ;  /* 0x00000010dada7220 */ /* 0x000fc80000400000 */
[----:B---3--:R-:W-:-:S05]  /*36af0*/  FFMA R218, R222, R2, R218 ;  /* 0x00000002deda7223 */ /* 0x008fca00000000da */
[----:B------:R-:W-:-:S05]  /*36b00*/  F2FP.F16.F32.PACK_AB R218, RZ, R218 ;  /* 0x000000daffda723e */ /* 0x000fca00000000ff */
[----:B------:R3:W-:Y:S01]  /*36b10*/  @P4 STG.E.U16 desc[UR46][R4.64+0x172], R218 ;  /* 0x000172da04004986 */ /* 0x0007e2000c10152e */
[----:B------:R-:W-:-:S04]  /*36b20*/  LEA R228, P4, R228, R226, 0x8 ;  /* 0x000000e2e4e47211 */ /* 0x000fc800078840ff */
[----:B------:R-:W-:Y:S02]  /*36b30*/  IADD3.X R229, R227, UR4, RZ, P4, !PT ;  /* 0x00000004e3e57c10 */ /* 0x000fe4000a7fe4ff */
[----:B------:R-:W-:-:S13]  /*36b40*/  ISETP.GT.AND P4, PT, R0, 0x80, P5 ;  /* 0x000000800000780c */ /* 0x000fda0002f84270 */
[----:B------:R-:W3:Y:S01]  /*36b50*/  @P4 LDG.E.LTC128B.U16 R19, desc[UR46][R236.64] ;  /* 0x0000002eec134981 */ /* 0x000ee2000c1e1520 */
[----:B------:R-:W-:Y:S01]  /*36b60*/  BSSY B1, `(.L_x_222) ;  /* 0x000000a000017945 */ /* 0x000fe20003800000 */
[----:B---3--:R-:W-:-:S05]  /*36b70*/  HADD2.F32 R218, -RZ, R19.H0_H0 ;  /* 0x20000013ffda7230 */ /* 0x008fca0000004100 */
[----:B------:R-:W-:-:S04]  /*36b80*/  FMUL R218, R218, R16 ;  /* 0x00000010dada7220 */ /* 0x000fc80000400000 */
[----:B----4-:R-:W-:-:S05]  /*36b90*/  FFMA R218, R219, R2, R218 ;  /* 0x00000002dbda7223 */ /* 0x010fca00000000da */
[----:B------:R-:W-:-:S05]  /*36ba0*/  F2FP.F16.F32.PACK_AB R218, RZ, R218 ;  /* 0x000000daffda723e */ /* 0x000fca00000000ff */
[----:B------:R3:W-:Y:S01]  /*36bb0*/  @P4 STG.E.U16 desc[UR46][R228.64], R218 ;  /* 0x000000dae4004986 */ /* 0x0007e2000c10152e */
[----:B------:R-:W-:-:S04]  /*36bc0*/  LOP3.LUT P4, RZ, R17, 0x2, RZ, 0xc0, !PT ;  /* 0x0000000211ff7812 */ /* 0x000fc8000788c0ff */
[----:B------:R-:W-:-:S13]  /*36bd0*/  ISETP.GT.AND P4, PT, R0, 0x80, P4 ;  /* 0x000000800000780c */ /* 0x000fda0002784270 */
[----:B---3--:R-:W-:Y:S05]  /*36be0*/  @!P4 BRA `(.L_x_223) ;  /* 0x000000000004c947 */ /* 0x008fea0003800000 */
[----:B------:R3:W5:Y:S02]  /*36bf0*/  LDG.E.LTC128B.U16 R19, desc[UR46][R22.64+0x2] ;  /* 0x0000022e16137981 */ /* 0x000764000c1e1520 */
.L_x_223:
[----:B------:R-:W-:Y:S05]  /*36c00*/  BSYNC B1 ;  /* 0x0000000000017941 */ /* 0x000fea0003800000 */
.L_x_222:
[----:B------:R-:W4:Y:S04]  /*36c10*/  LDL.LU R219, [R1+0x604] ;  /* 0x0006040001db7983 */ /* 0x000f280000300800 */
[----:B------:R-:W2:Y:S01]  /*36c20*/  LDL R233, [R1+0x90c] ;  /* 0x00090c0001e97983 */ /* 0x000ea20000100800 */
[----:B-----5:R-:W-:Y:S01]  /*36c30*/  HADD2.F32 R218, -RZ, R19.H0_H0 ;  /* 0x20000013ffda7230 */ /* 0x020fe20000004100 */
[----:B------:R-:W-:Y:S01]  /*36c40*/  BSSY B1, `(.L_x_224) ;  /* 0x000000f000017945 */ /* 0x000fe20003800000 */
[----:B------:R-:W-:-:S03]  /*36c50*/  IMAD.U32 R223, RZ, RZ, UR8 ;  /* 0x00000008ffdf7e24 */ /* 0x000fc6000f8e00ff */
[----:B------:R-:W-:Y:S02]  /*36c60*/  FMUL R218, R218, R16 ;  /* 0x00000010dada7220 */ /* 0x000fe40000400000 */
[----:B------:R-:W-:Y:S02]  /*36c70*/  SHF.L.U32 R223, R223, 0x4, RZ ;  /* 0x00000004dfdf7819 */ /* 0x000fe400000006ff */
[----:B----4-:R-:W-:Y:S01]  /*36c80*/  FFMA R218, R219, R2, R218 ;  /* 0x00000002dbda7223 */ /* 0x010fe200000000da */
[----:B------:R-:W-:-:S04]  /*36c90*/  @P4 IMAD.MOV.U32 R219, RZ, RZ, R229 ;  /* 0x000000ffffdb4224 */ /* 0x000fc800078e00e5 */
[----:B------:R-:W-:-:S04]  /*36ca0*/  F2FP.F16.F32.PACK_AB R218, RZ, R218 ;  /* 0x000000daffda723e */ /* 0x000fc800000000ff */
[----:B------:R-:W-:Y:S01]  /*36cb0*/  PRMT R222, R218, 0x7610, R222 ;  /* 0x00007610dade7816 */ /* 0x000fe200000000de */
[----:B------:R-:W-:-:S05]  /*36cc0*/  @P4 IMAD.MOV.U32 R218, RZ, RZ, R228 ;  /* 0x000000ffffda4224 */ /* 0x000fca00078e00e4 */
[----:B------:R4:W-:Y:S02]  /*36cd0*/  @P4 STG.E.U16 desc[UR46][R218.64+0x2], R222 ;  /* 0x000002deda004986 */ /* 0x0009e4000c10152e */
[----:B----4-:R-:W-:-:S04]  /*36ce0*/  IADD3 R218, P4, R228, R223, RZ ;  /* 0x000000dfe4da7210 */ /* 0x010fc80007f9e0ff */
[----:B--2---:R-:W-:Y:S02]  /*36cf0*/  IADD3.X R219, R229, R233, RZ, P4, !PT ;  /* 0x000000e9e5db7210 */ /* 0x004fe400027fe4ff */
[----:B------:R-:W-:-:S13]  /*36d00*/  ISETP.GT.AND P4, PT, R0, 0x88, P5 ;  /* 0x000000880000780c */ /* 0x000fda0002f84270 */
[----:B------:R-:W-:Y:S05]  /*36d10*/  @!P4 BRA `(.L_x_225) ;  /* 0x000000000004c947 */ /* 0x000fea0003800000 */
[----:B------:R2:W5:Y:S02]  /*36d20*/  LDG.E.LTC128B.U16 R19, desc[UR46][R220.64] ;  /* 0x0000002edc137981 */ /* 0x000564000c1e1520 */
.L_x_225:
[----:B------:R-:W-:Y:S05]  /*36d30*/  BSYNC B1 ;  /* 0x0000000000017941 */ /* 0x000fea0003800000 */
.L_x_224:
[----:B--2---:R-:W2:Y:S01]  /*36d40*/  LDL.LU R221, [R1+0x608] ;  /* 0x0006080001dd7983 */ /* 0x004ea20000300800 */
[----:B-----5:R-:W-:Y:S01]  /*36d50*/  HADD2.F32 R220, -RZ, R19.H0_H0 ;  /* 0x20000013ffdc7230 */ /* 0x020fe20000004100 */
[----:B------:R-:W-:Y:S04]  /*36d60*/  BSSY B1, `(.L_x_226) ;  /* 0x0000009000017945 */ /* 0x000fe80003800000 */
[----:B------:R-:W-:-:S04]  /*36d70*/  FMUL R220, R220, R16 ;  /* 0x00000010dcdc7220 */ /* 0x000fc80000400000 */
[----:B--2---:R-:W-:-:S05]  /*36d80*/  FFMA R220, R221, R2, R220 ;  /* 0x00000002dddc7223 */ /* 0x004fca00000000dc */
[----:B------:R-:W-:-:S05]  /*36d90*/  F2FP.F16.F32.PACK_AB R220, RZ, R220 ;  /* 0x000000dcffdc723e */ /* 0x000fca00000000ff */
[----:B------:R2:W-:Y:S01]  /*36da0*/  @P4 STG.E.U16 desc[UR46][R218.64], R220 ;  /* 0x000000dcda004986 */ /* 0x0005e2000c10152e */
[----:B------:R-:W-:-:S04]  /*36db0*/  LOP3.LUT P4, RZ, R17, 0x2, RZ, 0xc0, !PT ;  /* 0x0000000211ff7812 */ /* 0x000fc8000788c0ff */
[----:B------:R-:W-:-:S13]  /*36dc0*/  ISETP.GT.AND P4, PT, R0, 0x88, P4 ;  /* 0x000000880000780c */ /* 0x000fda0002784270 */
[----:B--2---:R-:W-:Y:S05]  /*36dd0*/  @!P4 BRA `(.L_x_227) ;  /* 0x000000000004c947 */ /* 0x004fea0003800000 */
[----:B------:R2:W5:Y:S02]  /*36de0*/  LDG.E.LTC128B.U16 R19, desc[UR46][R20.64+0x2] ;  /* 0x0000022e14137981 */ /* 0x000564000c1e1520 */
.L_x_227:
[----:B------:R-:W-:Y:S05]  /*36df0*/  BSYNC B1 ;  /* 0x0000000000017941 */ /* 0x000fea0003800000 */
.L_x_226:
[----:B------:R-:W4:Y:S01]  /*36e00*/  LDL.LU R221, [R1+0x60c] ;  /* 0x00060c0001dd7983 */ /* 0x000f220000300800 */
[----:B-----5:R-:W-:Y:S01]  /*36e10*/  HADD2.F32 R220, -RZ, R19.H0_H0 ;  /* 0x20000013ffdc7230 */ /* 0x020fe20000004100 */
[----:B------:R-:W-:Y:S04]  /*36e20*/  BSSY B1, `(.L_x_228) ;  /* 0x0000009000017945 */ /* 0x000fe80003800000 */
[----:B------:R-:W-:-:S04]  /*36e30*/  FMUL R220, R220, R16 ;  /* 0x00000010dcdc7220 */ /* 0x000fc80000400000 */
[----:B----4-:R-:W-:-:S05]  /*36e40*/  FFMA R220, R221, R2, R220 ;  /* 0x00000002dddc7223 */ /* 0x010fca00000000dc */
[----:B------:R-:W-:-:S05]  /*36e50*/  F2FP.F16.F32.PACK_AB R220, RZ, R220 ;  /* 0x000000dcffdc723e */ /* 0x000fca00000000ff */
[----:B------:R4:W-:Y:S01]  /*36e60*/  @P4 STG.E.U16 desc[UR46][R218.64+0x2], R220 ;  /* 0x000002dcda004986 */ /* 0x0009e2000c10152e */
[----:B------:R-:W-:-:S04]  /*36e70*/  LOP3.LUT P4, RZ, R17, 0x4, RZ, 0xc0, !PT ;  /* 0x0000000411ff7812 */ /* 0x000fc8000788c0ff */
[----:B------:R-:W-:-:S13]  /*36e80*/  ISETP.GT.AND P4, PT, R0, 0x80, P4 ;  /* 0x000000800000780c */ /* 0x000fda0002784270 */
[----:B----4-:R-:W-:Y:S05]  /*36e90*/  @!P4 BRA `(.L_x_229) ;  /* 0x000000000004c947 */ /* 0x010fea0003800000 */
[----:B------:R4:W5:Y:S02]  /*36ea0*/  LDG.E.LTC128B.U16 R19, desc[UR46][R22.64+0x10] ;  /* 0x0000102e16137981 */ /* 0x000964000c1e1520 */
.L_x_229:
[----:B------:R-:W-:Y:S05]  /*36eb0*/  BSYNC B1 ;  /* 0x0000000000017941 */ /* 0x000fea0003800000 */
.L_x_228:
[----:B------:R-:W2:Y:S01]  /*36ec0*/  LDL.LU R221, [R1+0x610] ;  /* 0x0006100001dd7983 */ /* 0x000ea20000300800 */
[----:B-----5:R-:W-:Y:S01]  /*36ed0*/  HADD2.F32 R220, -RZ, R19.H0_H0 ;  /* 0x20000013ffdc7230 */ /* 0x020fe20000004100 */
[----:B------:R-:W-:Y:S04]  /*36ee0*/  BSSY B1, `(.L_x_230) ;  /* 0x000000c000017945 */ /* 0x000fe80003800000 */
[----:B------:R-:W-:-:S04]  /*36ef0*/  FMUL R220, R220, R16 ;  /* 0x00000010dcdc7220 */ /* 0x000fc80000400000 */
[----:B--2---:R-:W-:Y:S01]  /*36f00*/  FFMA R220, R221, R2, R220 ;  /* 0x00000002dddc7223 */ /* 0x004fe200000000dc */
[----:B------:R-:W-:-:S04]  /*36f10*/  @P4 IMAD.MOV.U32 R221, RZ, RZ, R229 ;  /* 0x000000ffffdd4224 */ /* 0x000fc800078e00e5 */
[----:B------:R-:W-:-:S04]  /*36f20*/  F2FP.F16.F32.PACK_AB R220, RZ, R220 ;  /* 0x000000dcffdc723e */ /* 0x000fc800000000ff */
[----:B------:R-:W-:Y:S01]  /*36f30*/  PRMT R222, R220, 0x7610, R222 ;  /* 0x00007610dcde7816 */ /* 0x000fe200000000de */
[----:B------:R-:W-:-:S05]  /*36f40*/  @P4 IMAD.MOV.U32 R220, RZ, RZ, R228 ;  /* 0x000000ffffdc4224 */ /* 0x000fca00078e00e4 */
[----:B------:R2:W-:Y:S01]  /*36f50*/  @P4 STG.E.U16 desc[UR46][R220.64+0x10], R222 ;  /* 0x000010dedc004986 */ /* 0x0005e2000c10152e */
[----:B------:R-:W-:-:S04]  /*36f60*/  LOP3.LUT P4, RZ, R17, 0x8, RZ, 0xc0, !PT ;  /* 0x0000000811ff7812 */ /* 0x000fc8000788c0ff */
[----:B------:R-:W-:-:S13]  /*36f70*/  ISETP.GT.AND P4, PT, R0, 0x80, P4 ;  /* 0x000000800000780c */ /* 0x000fda0002784270 */
[----:B--2---:R-:W-:Y:S05]  /*36f80*/  @!P4 BRA `(.L_x_231) ;  /* 0x000000000004c947 */ /* 0x004fea0003800000 */
[----:B------:R2:W5:Y:S02]  /*36f90*/  LDG.E.LTC128B.U16 R19, desc[UR46][R22.64+0x12] ;  /* 0x0000122e16137981 */ /* 0x000564000c1e1520 */
.L_x_231:
[----:B------:R-:W-:Y:S05]  /*36fa0*/  BSYNC B1 ;  /* 0x0000000000017941 */ /* 0x000fea0003800000 */
.L_x_230:
        /* <DEDUP_REMOVED lines=10> */
[----:B------:R-:W-:-:S04]  /*37050*/  LOP3.LUT P4, RZ, R17, 0x4, RZ, 0xc0, !PT ;  /* 0x0000000411ff7812 */ /* 0x000fc8000788c0ff */
[----:B------:R-:W-:-:S13]  /*37060*/  ISETP.GT.AND P4, PT, R0, 0x88, P4 ;  /* 0x000000880000780c */ /* 0x000fda0002784270 */
[----:B---3--:R-:W-:Y:S05]  /*37070*/  @!P4 BRA `(.L_x_233) ;  /* 0x000000000004c947 */ /* 0x008fea0003800000 */
[----:B------:R3:W5:Y:S02]  /*37080*/  LDG.E.LTC128B.U16 R19, desc[UR46][R20.64+0x10] ;  /* 0x0000102e14137981 */ /* 0x000764000c1e1520 */
.L_x_233:
[----:B------:R-:W-:Y:S05]  /*37090*/  BSYNC B1 ;  /* 0x0000000000017941 */ /* 0x000fea0003800000 */
.L_x_232:
[----:B------:R-:W2:Y:S01]  /*370a0*/  LDL.LU R221, [R1+0x618] ;  /* 0x0006180001dd7983 */ /* 0x000ea20000300800 */
        /* <DEDUP_REMOVED lines=10> */
.L_x_235:
[----:B------:R-:W-:Y:S05]  /*37150*/  BSYNC B1 ;  /* 0x0000000000017941 */ /* 0x000fea0003800000 */
.L_x_234:
[----:B------:R-:W3:Y:S01]  /*37160*/  LDL.LU R221, [R1+0x61c] ;  /* 0x00061c0001dd7983 */ /* 0x000ee20000300800 */
[----:B-----5:R-:W-:Y:S01]  /*37170*/  HADD2.F32 R220, -RZ, R19.H0_H0 ;  /* 0x20000013ffdc7230 */ /* 0x020fe20000004100 */
[----:B------:R-:W-:Y:S04]  /*37180*/  BSSY B1, `(.L_x_236) ;  /* 0x0000009000017945 */ /* 0x000fe80003800000 */
[----:B------:R-:W-:-:S04]  /*37190*/  FMUL R220, R220, R16 ;  /* 0x00000010dcdc7220 */ /* 0x000fc80000400000 */
[----:B---3--:R-:W-:-:S05]  /*371a0*/  FFMA R220, R221, R2, R220 ;  /* 0x00000002dddc7223 */ /* 0x008fca00000000dc */
[----:B------:R-:W-:-:S05]  /*371b0*/  F2FP.F16.F32.PACK_AB R220, RZ, R220 ;  /* 0x000000dcffdc723e */ /* 0x000fca00000000ff */
[----:B------:R3:W-:Y:S01]  /*371c0*/  @P4 STG.E.U16 desc[UR46][R218.64+0x12], R220 ;  /* 0x000012dcda004986 */ /* 0x0007e2000c10152e */
[----:B------:R-:W-:-:S04]  /*371d0*/  LOP3.LUT P4, RZ, R17, 0x10, RZ, 0xc0, !PT ;  /* 0x0000001011ff7812 */ /* 0x000fc8000788c0ff */
[----:B------:R-:W-:-:S13]  /*371e0*/  ISETP.GT.AND P4, PT, R0, 0x80, P4 ;  /* 0x000000800000780c */ /* 0x000fda0002784270 */
[----:B---3--:R-:W-:Y:S05]  /*371f0*/  @!P4 BRA `(.L_x_237) ;  /* 0x000000000004c947 */ /* 0x008fea0003800000 */
[----:B------:R3:W5:Y:S02]  /*37200*/  LDG.E.LTC128B.U16 R19, desc[UR46][R22.64+0x20] ;  /* 0x0000202e16137981 */ /* 0x000764000c1e1520 */
.L_x_237:
[----:B------:R-:W-:Y:S05]  /*37210*/  BSYNC B1 ;  /* 0x0000000000017941 */ /* 0x000fea0003800000 */
.L_x_236:
[----:B------:R-:W2:Y:S01]  /*37220*/  LDL.LU R221, [R1+0x620] ;  /* 0x0006200001dd7983 */ /* 0x000ea20000300800 */
[----:B-----5:R-:W-:Y:S01]  /*37230*/  HADD2.F32 R220, -RZ, R19.H0_H0 ;  /* 0x20000013ffdc7230 */ /* 0x020fe20000004100 */
[----:B------:R-:W-:Y:S04]  /*37240*/  BSSY B1, `(.L_x_238) ;  /* 0x000000c000017945 */ /* 0x000fe80003800000 */
[----:B------:R-:W-:-:S04]  /*37250*/  FMUL R220, R220, R16 ;  /* 0x00000010dcdc7220 */ /* 0x000fc80000400000 */
[----:B--2---:R-:W-:Y:S01]  /*37260*/  FFMA R220, R221, R2, R220 ;  /* 0x00000002dddc7223 */ /* 0x004fe200000000dc */
[----:B------:R-:W-:-:S04]  /*37270*/  @P4 MOV R221, R229 ;  /* 0x000000e500dd4202 */ /* 0x000fc80000000f00 */
        /* <DEDUP_REMOVED lines=8> */
.L_x_239:
[----:B------:R-:W-:Y:S05]  /*37300*/  BSYNC B1 ;  /* 0x0000000000017941 */ /* 0x000fea0003800000 */
.L_x_238:
        /* <DEDUP_REMOVED lines=10> */
[----:B------:R-:W-:-:S04]  /*373b0*/  LOP3.LUT P4, RZ, R17, 0x10, RZ, 0xc0, !PT ;  /* 0x0000001011ff7812 */ /* 0x000fc8000788c0ff */
[----:B------:R-:W-:-:S13]  /*373c0*/  ISETP.GT.AND P4, PT, R0, 0x88, P4 ;  /* 0x000000880000780c */ /* 0x000fda0002784270 */
[----:B---3--:R-:W-:Y:S05]  /*373d0*/  @!P4 BRA `(.L_x_241) ;  /* 0x000000000004c947 */ /* 0x008fea0003800000 */
[----:B------:R3:W5:Y:S02]  /*373e0*/  LDG.E.LTC128B.U16 R19, desc[UR46][R20.64+0x20] ;  /* 0x0000202e14137981 */ /* 0x000764000c1e1520 */
.L_x_241:
[----:B------:R-:W-:Y:S05]  /*373f0*/  BSYNC B1 ;  /* 0x0000000000017941 */ /* 0x000fea0003800000 */
.L_x_240:
        /* <DEDUP_REMOVED lines=11> */
.L_x_243:
[----:B------:R-:W-:Y:S05]  /*374b0*/  BSYNC B1 ;  /* 0x0000000000017941 */ /* 0x000fea0003800000 */
.L_x_242:
        /* <DEDUP_REMOVED lines=11> */
.L_x_245:
[----:B------:R-:W-:Y:S05]  /*37570*/  BSYNC B1 ;  /* 0x0000000000017941 */ /* 0x000fea0003800000 */
.L_x_244:
        /* <DEDUP_REMOVED lines=10> */
[----:B------:R-:W-:-:S04]  /*37620*/  LOP3.LUT P4, RZ, R18, 0x200, RZ, 0xc0, !PT ;  /* 0x0000020012ff7812 */ /* 0x000fc8000788c0ff */
[----:B------:R-:W-:-:S13]  /*37630*/  ISETP.GT.AND P4, PT, R0, 0x80, P4 ;  /* 0x000000800000780c */ /* 0x000fda0002784270 */
[----:B--2---:R-:W-:Y:S05]  /*37640*/  @!P4 BRA `(.L_x_247) ;  /* 0x000000000004c947 */ /* 0x004fea0003800000 */
[----:B------:R2:W5:Y:S02]  /*37650*/  LDG.E.LTC128B.U16 R19, desc[UR46][R22.64+0x32] ;  /* 0x0000322e16137981 */ /* 0x000564000c1e1520 */
.L_x_247:
[----:B------:R-:W-:Y:S05]  /*37660*/  BSYNC B1 ;  /* 0x0000000000017941 */ /* 0x000fea0003800000 */
.L_x_246:
        /* <DEDUP_REMOVED lines=14> */
.L_x_249:
[----:B------:R-:W-:Y:S05]  /*37750*/  BSYNC B1 ;  /* 0x0000000000017941 */ /* 0x000fea0003800000 */
.L_x_248:
        /* <DEDUP_REMOVED lines=11> */
.L_x_251:
[----:B------:R-:W-:Y:S05]  /*37810*/  BSYNC B1 ;  /* 0x0000000000017941 */ /* 0x000fea0003800000 */
.L_x_250:
        /* <DEDUP_REMOVED lines=11> */
.L_x_253:
[----:B------:R-:W-:Y:S05]  /*378d0*/  BSYNC B1 ;  /* 0x0000000000017941 */ /* 0x000fea0003800000 */
.L_x_252:
        /* <DEDUP_REMOVED lines=14> */
.L_x_255:
[----:B------:R-:W-:Y:S05]  /*379c0*/  BSYNC B1 ;  /* 0x0000000000017941 */ /* 0x000fea0003800000 */
.L_x_254:
        /* <DEDUP_REMOVED lines=14> */
.L_x_257:
[----:B------:R-:W-:Y:S05]  /*37ab0*/  BSYNC B1 ;  /* 0x0000000000017941 */ /* 0x000fea0003800000 */
.L_x_256:
        /* <DEDUP_REMOVED lines=11> */
.L_x_259:
[----:B------:R-:W-:Y:S05]  /*37b70*/  BSYNC B1 ;  /* 0x0000000000017941 */ /* 0x000fea0003800000 */
.L_x_258:
        /* <DEDUP_REMOVED lines=11> */
.L_x_261:
[----:B------:R-:W-:Y:S05]  /*37c30*/  BSYNC B1 ;  /* 0x0000000000017941 */ /* 0x000fea0003800000 */
.L_x_260:
        /* <DEDUP_REMOVED lines=14> */
.L_x_263:
[----:B------:R-:W-:Y:S05]  /*37d20*/  BSYNC B1 ;  /* 0x0000000000017941 */ /* 0x000fea0003800000 */
.L_x_262:
        /* <DEDUP_REMOVED lines=14> */
.L_x_265:
[----:B------:R-:W-:Y:S05]  /*37e10*/  BSYNC B1 ;  /* 0x0000000000017941 */ /* 0x000fea0003800000 */
.L_x_264:
        /* <DEDUP_REMOVED lines=11> */
.L_x_267:
[----:B------:R-:W-:Y:S05]  /*37ed0*/  BSYNC B1 ;  /* 0x0000000000017941 */ /* 0x000fea0003800000 */
.L_x_266:
        /* <DEDUP_REMOVED lines=11> */
.L_x_269:
[----:B------:R-:W-:Y:S05]  /*37f90*/  BSYNC B1 ;  /* 0x0000000000017941 */ /* 0x000fea0003800000 */
.L_x_268:
        /* <DEDUP_REMOVED lines=14> */
.L_x_271:
[----:B------:R-:W-:Y:S05]  /*38080*/  BSYNC B1 ;  /* 0x0000000000017941 */ /* 0x000fea0003800000 */
.L_x_270:
        /* <DEDUP_REMOVED lines=14> */
.L_x_273:
[----:B------:R-:W-:Y:S05]  /*38170*/  BSYNC B1 ;  /* 0x0000000000017941 */ /* 0x000fea0003800000 */
.L_x_272:
        /* <DEDUP_REMOVED lines=11> */
.L_x_275:
[----:B------:R-:W-:Y:S05]  /*38230*/  BSYNC B1 ;  /* 0x0000000000017941 */ /* 0x000fea0003800000 */
.L_x_274:
        /* <DEDUP_REMOVED lines=11> */
.L_x_277:
[----:B------:R-:W-:Y:S05]  /*382f0*/  BSYNC B1 ;  /* 0x0000000000017941 */ /* 0x000fea0003800000 */
.L_x_276:
        /* <DEDUP_REMOVED lines=14> */
.L_x_279:
[----:B------:R-:W-:Y:S05]  /*383e0*/  BSYNC B1 ;  /* 0x0000000000017941 */ /* 0x000fea0003800000 */
.L_x_278:
        /* <DEDUP_REMOVED lines=14> */
.L_x_281:
[----:B------:R-:W-:Y:S05]  /*384d0*/  BSYNC B1 ;  /* 0x0000000000017941 */ /* 0x000fea0003800000 */
.L_x_280:
        /* <DEDUP_REMOVED lines=11> */
.L_x_283:
[----:B------:R-:W-:Y:S05]  /*38590*/  BSYNC B1 ;  /* 0x0000000000017941 */ /* 0x000fea0003800000 */
.L_x_282:
        /* <DEDUP_REMOVED lines=11> */
.L_x_285:
[----:B------:R-:W-:Y:S05]  /*38650*/  BSYNC B1 ;  /* 0x0000000000017941 */ /* 0x000fea0003800000 */
.L_x_284:
        /* <DEDUP_REMOVED lines=14> */
.L_x_287:
[----:B------:R-:W-:Y:S05]  /*38740*/  BSYNC B1 ;  /* 0x0000000000017941 */ /* 0x000fea0003800000 */
.L_x_286:
        /* <DEDUP_REMOVED lines=14> */
.L_x_289:
[----:B------:R-:W-:Y:S05]  /*38830*/  BSYNC B1 ;  /* 0x0000000000017941 */ /* 0x000fea0003800000 */
.L_x_288:
        /* <DEDUP_REMOVED lines=11> */
.L_x_291:
[----:B------:R-:W-:Y:S05]  /*388f0*/  BSYNC B1 ;  /* 0x0000000000017941 */ /* 0x000fea0003800000 */
.L_x_290:
        /* <DEDUP_REMOVED lines=11> */
.L_x_293:
[----:B------:R-:W-:Y:S05]  /*389b0*/  BSYNC B1 ;  /* 0x0000000000017941 */ /* 0x000fea0003800000 */
.L_x_292:
        /* <DEDUP_REMOVED lines=14> */
.L_x_295:
[----:B------:R-:W-:Y:S05]  /*38aa0*/  BSYNC B1 ;  /* 0x0000000000017941 */ /* 0x000fea0003800000 */
.L_x_294:
        /* <DEDUP_REMOVED lines=14> */
.L_x_297:
[----:B------:R-:W-:Y:S05]  /*38b90*/  BSYNC B1 ;  /* 0x0000000000017941 */ /* 0x000fea0003800000 */
.L_x_296:
        /* <DEDUP_REMOVED lines=11> */
.L_x_299:
[----:B------:R-:W-:Y:S05]  /*38c50*/  BSYNC B1 ;  /* 0x0000000000017941 */ /* 0x000fea0003800000 */
.L_x_298:
        /* <DEDUP_REMOVED lines=11> */
.L_x_301:
[----:B------:R-:W-:Y:S05]  /*38d10*/  BSYNC B1 ;  /* 0x0000000000017941 */ /* 0x000fea0003800000 */
.L_x_300:
        /* <DEDUP_REMOVED lines=14> */
.L_x_303:
[----:B------:R-:W-:Y:S05]  /*38e00*/  BSYNC B1 ;  /* 0x0000000000017941 */ /* 0x000fea0003800000 */
.L_x_302:
        /* <DEDUP_REMOVED lines=14> */
.L_x_305:
[----:B------:R-:W-:Y:S05]  /*38ef0*/  BSYNC B1 ;  /* 0x0000000000017941 */ /* 0x000fea0003800000 */
.L_x_304:
        /* <DEDUP_REMOVED lines=11> */
.L_x_307:
[----:B------:R-:W-:Y:S05]  /*38fb0*/  BSYNC B1 ;  /* 0x0000000000017941 */ /* 0x000fea0003800000 */
.L_x_306:
        /* <DEDUP_REMOVED lines=11> */
.L_x_309:
[----:B------:R-:W-:Y:S05]  /*39070*/  BSYNC B1 ;  /* 0x0000000000017941 */ /* 0x000fea0003800000 */
.L_x_308:
        /* <DEDUP_REMOVED lines=14> */
.L_x_311:
[----:B------:R-:W-:Y:S05]  /*39160*/  BSYNC B1 ;  /* 0x0000000000017941 */ /* 0x000fea0003800000 */
.L_x_310:
        /* <DEDUP_REMOVED lines=14> */
.L_x_313:
[----:B------:R-:W-:Y:S05]  /*39250*/  BSYNC B1 ;  /* 0x0000000000017941 */ /* 0x000fea0003800000 */
.L_x_312:
        /* <DEDUP_REMOVED lines=11> */
.L_x_315:
[----:B------:R-:W-:Y:S05]  /*39310*/  BSYNC B1 ;  /* 0x0000000000017941 */ /* 0x000fea0003800000 */
.L_x_314:
        /* <DEDUP_REMOVED lines=11> */
.L_x_317:
[----:B------:R-:W-:Y:S05]  /*393d0*/  BSYNC B1 ;  /* 0x0000000000017941 */ /* 0x000fea0003800000 */
.L_x_316:
        /* <DEDUP_REMOVED lines=14> */
.L_x_319:
[----:B------:R-:W-:Y:S05]  /*394c0*/  BSYNC B1 ;  /* 0x0000000000017941 */ /* 0x000fea0003800000 */
.L_x_318:
        /* <DEDUP_REMOVED lines=14> */
.L_x_321:
[----:B------:R-:W-:Y:S05]  /*395b0*/  BSYNC B1 ;  /* 0x0000000000017941 */ /* 0x000fea0003800000 */
.L_x_320:
        /* <DEDUP_REMOVED lines=11> */
.L_x_323:
[----:B------:R-:W-:Y:S05]  /*39670*/  BSYNC B1 ;  /* 0x0000000000017941 */ /* 0x000fea0003800000 */
.L_x_322:
        /* <DEDUP_REMOVED lines=11> */
.L_x_325:
[----:B------:R-:W-:Y:S05]  /*39730*/  BSYNC B1 ;  /* 0x0000000000017941 */ /* 0x000fea0003800000 */
.L_x_324:
        /* <DEDUP_REMOVED lines=14> */
.L_x_327:
[----:B------:R-:W-:Y:S05]  /*39820*/  BSYNC B1 ;  /* 0x0000000000017941 */ /* 0x000fea0003800000 */
.L_x_326:
        /* <DEDUP_REMOVED lines=14> */
.L_x_329:
[----:B------:R-:W-:Y:S05]  /*39910*/  BSYNC B1 ;  /* 0x0000000000017941 */ /* 0x000fea0003800000 */
.L_x_328:
        /* <DEDUP_REMOVED lines=11> */
.L_x_331:
[----:B------:R-:W-:Y:S05]  /*399d0*/  BSYNC B1 ;  /* 0x0000000000017941 */ /* 0x000fea0003800000 */
.L_x_330:
        /* <DEDUP_REMOVED lines=11> */
.L_x_333:
[----:B------:R-:W-:Y:S05]  /*39a90*/  BSYNC B1 ;  /* 0x0000000000017941 */ /* 0x000fea0003800000 */
.L_x_332:
        /* <DEDUP_REMOVED lines=14> */
.L_x_335:
[----:B------:R-:W-:Y:S05]  /*39b80*/  BSYNC B1 ;  /* 0x0000000000017941 */ /* 0x000fea0003800000 */
.L_x_334:
        /* <DEDUP_REMOVED lines=14> */
.L_x_337:
[----:B------:R-:W-:Y:S05]  /*39c70*/  BSYNC B1 ;  /* 0x0000000000017941 */ /* 0x000fea0003800000 */
.L_x_336:
        /* <DEDUP_REMOVED lines=11> */
.L_x_339:
[----:B------:R-:W-:Y:S05]  /*39d30*/  BSYNC B1 ;  /* 0x0000000000017941 */ /* 0x000fea0003800000 */
.L_x_338:
        /* <DEDUP_REMOVED lines=11> */
.L_x_341:
[----:B------:R-:W-:Y:S05]  /*39df0*/  BSYNC B1 ;  /* 0x0000000000017941 */ /* 0x000fea0003800000 */
.L_x_340:
        /* <DEDUP_REMOVED lines=14> */
.L_x_343:
[----:B------:R-:W-:Y:S05]  /*39ee0*/  BSYNC B1 ;  /* 0x0000000000017941 */ /* 0x000fea0003800000 */
.L_x_342:
        /* <DEDUP_REMOVED lines=14> */
.L_x_345:
[----:B------:R-:W-:Y:S05]  /*39fd0*/  BSYNC B1 ;  /* 0x0000000000017941 */ /* 0x000fea0003800000 */
.L_x_344:
        /* <DEDUP_REMOVED lines=11> */
.L_x_347:
[----:B------:R-:W-:Y:S05]  /*3a090*/  BSYNC B1 ;  /* 0x0000000000017941 */ /* 0x000fea0003800000 */
.L_x_346:
        /* <DEDUP_REMOVED lines=11> */
.L_x_349:
[----:B------:R-:W-:Y:S05]  /*3a150*/  BSYNC B1 ;  /* 0x0000000000017941 */ /* 0x000fea0003800000 */
.L_x_348:
        /* <DEDUP_REMOVED lines=14> */
.L_x_351:
[----:B------:R-:W-:Y:S05]  /*3a240*/  BSYNC B1 ;  /* 0x0000000000017941 */ /* 0x000fea0003800000 */
.L_x_350:
        /* <DEDUP_REMOVED lines=14> */
.L_x_353:
[----:B------:R-:W-:Y:S05]  /*3a330*/  BSYNC B1 ;  /* 0x0000000000017941 */ /* 0x000fea0003800000 */
.L_x_352:
        /* <DEDUP_REMOVED lines=11> */
.L_x_355:
[----:B------:R-:W-:Y:S05]  /*3a3f0*/  BSYNC B1 ;  /* 0x0000000000017941 */ /* 0x000fea0003800000 */
.L_x_354:
        /* <DEDUP_REMOVED lines=11> */
.L_x_357:
[----:B------:R-:W-:Y:S05]  /*3a4b0*/  BSYNC B1 ;  /* 0x0000000000017941 */ /* 0x000fea0003800000 */
.L_x_356:
        /* <DEDUP_REMOVED lines=14> */
.L_x_359:
[----:B------:R-:W-:Y:S05]  /*3a5a0*/  BSYNC B1 ;  /* 0x0000000000017941 */ /* 0x000fea0003800000 */
.L_x_358:
        /* <DEDUP_REMOVED lines=14> */
.L_x_361:
[----:B------:R-:W-:Y:S05]  /*3a690*/  BSYNC B1 ;  /* 0x0000000000017941 */ /* 0x000fea0003800000 */
.L_x_360:
        /* <DEDUP_REMOVED lines=11> */
.L_x_363:
[----:B------:R-:W-:Y:S05]  /*3a750*/  BSYNC B1 ;  /* 0x0000000000017941 */ /* 0x000fea0003800000 */
.L_x_362:
        /* <DEDUP_REMOVED lines=11> */
.L_x_365:
[----:B------:R-:W-:Y:S05]  /*3a810*/  BSYNC B1 ;  /* 0x0000000000017941 */ /* 0x000fea0003800000 */
.L_x_364:
        /* <DEDUP_REMOVED lines=14> */
.L_x_367:
[----:B------:R-:W-:Y:S05]  /*3a900*/  BSYNC B1 ;  /* 0x0000000000017941 */ /* 0x000fea0003800000 */
.L_x_366:
        /* <DEDUP_REMOVED lines=14> */
.L_x_369:
[----:B------:R-:W-:Y:S05]  /*3a9f0*/  BSYNC B1 ;  /* 0x0000000000017941 */ /* 0x000fea0003800000 */
.L_x_368:
        /* <DEDUP_REMOVED lines=11> */
.L_x_371:
[----:B------:R-:W-:Y:S05]  /*3aab0*/  BSYNC B1 ;  /* 0x0000000000017941 */ /* 0x000fea0003800000 */
.L_x_370:
        /* <DEDUP_REMOVED lines=11> */
.L_x_373:
[----:B------:R-:W-:Y:S05]  /*3ab70*/  BSYNC B1 ;  /* 0x0000000000017941 */ /* 0x000fea0003800000 */
.L_x_372:
        /* <DEDUP_REMOVED lines=14> */
.L_x_375:
[----:B------:R-:W-:Y:S05]  /*3ac60*/  BSYNC B1 ;  /* 0x0000000000017941 */ /* 0x000fea0003800000 */
.L_x_374:
        /* <DEDUP_REMOVED lines=14> */
.L_x_377:
[----:B------:R-:W-:Y:S05]  /*3ad50*/  BSYNC B1 ;  /* 0x0000000000017941 */ /* 0x000fea0003800000 */
.L_x_376:
        /* <DEDUP_REMOVED lines=11> */
.L_x_379:
[----:B------:R-:W-:Y:S05]  /*3ae10*/  BSYNC B1 ;  /* 0x0000000000017941 */ /* 0x000fea0003800000 */
.L_x_378:
        /* <DEDUP_REMOVED lines=11> */
.L_x_381:
[----:B------:R-:W-:Y:S05]  /*3aed0*/  BSYNC B1 ;  /* 0x0000000000017941 */ /* 0x000fea0003800000 */
.L_x_380:
        /* <DEDUP_REMOVED lines=14> */
.L_x_383:
[----:B------:R-:W-:Y:S05]  /*3afc0*/  BSYNC B1 ;  /* 0x0000000000017941 */ /* 0x000fea0003800000 */
.L_x_382:
        /* <DEDUP_REMOVED lines=14> */
.L_x_385:
[----:B------:R-:W-:Y:S05]  /*3b0b0*/  BSYNC B1 ;  /* 0x0000000000017941 */ /* 0x000fea0003800000 */
.L_x_384:
        /* <DEDUP_REMOVED lines=11> */
.L_x_387:
[----:B------:R-:W-:Y:S05]  /*3b170*/  BSYNC B1 ;  /* 0x0000000000017941 */ /* 0x000fea0003800000 */
.L_x_386:
        /* <DEDUP_REMOVED lines=11> */
.L_x_389:
[----:B------:R-:W-:Y:S05]  /*3b230*/  BSYNC B1 ;  /* 0x0000000000017941 */ /* 0x000fea0003800000 */
.L_x_388:
        /* <DEDUP_REMOVED lines=11> */
[----:B--2---:R-:W-:Y:S05]  /*3b2f0*/  @!P4 BRA `(.L_x_391) ;  /* 0x000000000004c947 */ /* 0x004fea0003800000 */
[----:B------:R2:W5:Y:S02]  /*3b300*/  LDG.E.LTC128B.U16 R19, desc[UR46][R22.64+0x152] ;  /* 0x0001522e16137981 */ /* 0x000564000c1e1520 */
.L_x_391:
[----:B------:R-:W-:Y:S05]  /*3b310*/  BSYNC B1 ;  /* 0x0000000000017941 */ /* 0x000fea0003800000 */
.L_x_390:
        /* <DEDUP_REMOVED lines=14> */
.L_x_393:
[----:B------:R-:W-:Y:S05]  /*3b400*/  BSYNC B1 ;  /* 0x0000000000017941 */ /* 0x000fea0003800000 */
.L_x_392:
        /* <DEDUP_REMOVED lines=10> */
.L_x_395:
[----:B------:R-:W-:Y:S05]  /*3b4b0*/  BSYNC B1 ;  /* 0x0000000000017941 */ /* 0x000fea0003800000 */
.L_x_394:
[----:B------:R-:W3:Y:S01]  /*3b4c0*/  LDL.LU R221, [R1+0x75c] ;  /* 0x00075c0001dd7983 */ /* 0x000ee20000300800 */
[----:B-----5:R-:W-:Y:S01]  /*3b4d0*/  HADD2.F32 R220, -RZ, R19.H0_H0 ;  /* 0x20000013ffdc7230 */ /* 0x020fe20000004100 */
[----:B------:R-:W-:Y:S04]  /*3b4e0*/  BSSY B1, `(.L_x_396) ;  /* 0x0000008000017945 */ /* 0x000fe80003800000 */
[----:B------:R-:W-:-:S04]  /*3b4f0*/  FMUL R220, R220, R16 ;  /* 0x00000010dcdc7220 */ /* 0x000fc80000400000 */
[----:B---3--:R-:W-:-:S05]  /*3b500*/  FFMA R220, R221, R2, R220 ;  /* 0x00000002dddc7223 */ /* 0x008fca00000000dc */
[----:B------:R-:W-:-:S05]  /*3b510*/  F2FP.F16.F32.PACK_AB R220, RZ, R220 ;  /* 0x000000dcffdc723e */ /* 0x000fca00000000ff */
[----:B------:R3:W-:Y:S01]  /*3b520*/  @P4 STG.E.U16 desc[UR46][R218.64+0x152], R220 ;  /* 0x000152dcda004986 */ /* 0x0007e2000c10152e */
[----:B------:R-:W-:-:S13]  /*3b530*/  ISETP.GT.AND P4, PT, R0, 0x80, P3 ;  /* 0x000000800000780c */ /* 0x000fda0001f84270 */
[----:B---3--:R-:W-:Y:S05]  /*3b540*/  @!P4 BRA `(.L_x_397) ;  /* 0x000000000004c947 */ /* 0x008fea0003800000 */
[----:B------:R3:W5:Y:S02]  /*3b550*/  LDG.E.LTC128B.U16 R19, desc[UR46][R22.64+0x160] ;  /* 0x0001602e16137981 */ /* 0x000764000c1e1520 */
.L_x_397:
[----:B------:R-:W-:Y:S05]  /*3b560*/  BSYNC B1 ;  /* 0x0000000000017941 */ /* 0x000fea0003800000 */
.L_x_396:
        /* <DEDUP_REMOVED lines=10> */
[----:B------:R-:W-:-:S13]  /*3b610*/  ISETP.GT.AND P4, PT, R0, 0x80, P2 ;  /* 0x000000800000780c */ /* 0x000fda0001784270 */
[----:B--2---:R-:W-:Y:S05]  /*3b620*/  @!P4 BRA `(.L_x_399) ;  /* 0x000000000004c947 */ /* 0x004fea0003800000 */
[----:B------:R2:W5:Y:S02]  /*3b630*/  LDG.E.LTC128B.U16 R19, desc[UR46][R22.64+0x162] ;  /* 0x0001622e16137981 */ /* 0x000564000c1e1520 */
.L_x_399:
[----:B------:R-:W-:Y:S05]  /*3b640*/  BSYNC B1 ;  /* 0x0000000000017941 */ /* 0x000fea0003800000 */
.L_x_398:
        /* <DEDUP_REMOVED lines=13> */
.L_x_401:
[----:B------:R-:W-:Y:S05]  /*3b720*/  BSYNC B1 ;  /* 0x0000000000017941 */ /* 0x000fea0003800000 */
.L_x_400:
        /* <DEDUP_REMOVED lines=10> */
.L_x_403:
[----:B------:R-:W-:Y:S05]  /*3b7d0*/  BSYNC B1 ;  /* 0x0000000000017941 */ /* 0x000fea0003800000 */
.L_x_402:
        /* <DEDUP_REMOVED lines=10> */
.L_x_405:
[----:B------:R-:W-:Y:S05]  /*3b880*/  BSYNC B1 ;  /* 0x0000000000017941 */ /* 0x000fea0003800000 */
.L_x_404:
        /* <DEDUP_REMOVED lines=10> */
[----:B------:R-:W-:-:S13]  /*3b930*/  ISETP.GT.AND P4, PT, R0, 0x80, P0 ;  /* 0x000000800000780c */ /* 0x000fda0000784270 */
[----:B--2---:R-:W-:Y:S05]  /*3b940*/  @!P4 BRA `(.L_x_407) ;  /* 0x000000000004c947 */ /* 0x004fea0003800000 */
[----:B------:R2:W5:Y:S02]  /*3b950*/  LDG.E.LTC128B.U16 R19, desc[UR46][R22.64+0x172] ;  /* 0x0001722e16137981 */ /* 0x000564000c1e1520 */
.L_x_407:
[----:B------:R-:W-:Y:S05]  /*3b960*/  BSYNC B1 ;  /* 0x0000000000017941 */ /* 0x000fea0003800000 */
.L_x_406:
        /* <DEDUP_REMOVED lines=13> */
.L_x_409:
[----:B------:R-:W-:Y:S05]  /*3ba40*/  BSYNC B1 ;  /* 0x0000000000017941 */ /* 0x000fea0003800000 */
.L_x_408:
        /* <DEDUP_REMOVED lines=10> */
.L_x_411:
[----:B------:R-:W-:Y:S05]  /*3baf0*/  BSYNC B1 ;  /* 0x0000000000017941 */ /* 0x000fea0003800000 */
.L_x_410:
[----:B------:R-:W3:Y:S01]  /*3bb00*/  LDL.LU R222, [R1+0x77c] ;  /* 0x00077c0001de7983 */ /* 0x000ee20000300800 */
[----:B-----5:R-:W-:-:S03]  /*3bb10*/  HADD2.F32 R220, -RZ, R19.H0_H0 ;  /* 0x20000013ffdc7230 */ /* 0x020fc60000004100 */
[----:B------:R-:W4:Y:S02]  /*3bb20*/  LDL.LU R221, [R1+0x480] ;  /* 0x0004800001dd7983 */ /* 0x000f240000300800 */
[----:B------:R-:W-:Y:S01]  /*3bb30*/  FMUL R220, R220, R16 ;  /* 0x00000010dcdc7220 */ /* 0x000fe20000400000 */
[----:B------:R-:W-:Y:S01]  /*3bb40*/  MOV R224, UR8 ;  /* 0x0000000800e07c02 */ /* 0x000fe20008000f00 */
[----:B------:R-:W-:Y:S02]  /*3bb50*/  USHF.L.U64.HI UR4, UR8, 0x9, UR9 ;  /* 0x0000000908047899 */ /* 0x000fe40008010209 */
[----:B---3--:R-:W-:-:S05]  /*3bb60*/  FFMA R220, R222, R2, R220 ;  /* 0x00000002dedc7223 */ /* 0x008fca00000000dc */
[----:B------:R-:W-:-:S05]  /*3bb70*/  F2FP.F16.F32.PACK_AB R220, RZ, R220 ;  /* 0x000000dcffdc723e */ /* 0x000fca00000000ff */
[----:B------:R3:W-:Y:S04]  /*3bb80*/  @P4 STG.E.U16 desc[UR46][R218.64+0x172], R220 ;  /* 0x000172dcda004986 */ /* 0x0007e8000c10152e */
[----:B---3--:R-:W3:Y:S01]  /*3bb90*/  LDL.LU.64 R218, [R1+0x790] ;  /* 0x0007900001da7983 */ /* 0x008ee20000300a00 */
[----:B------:R-:W-:-:S04]  /*3bba0*/  LEA R224, P4, R224, R226, 0x9 ;  /* 0x000000e2e0e07211 */ /* 0x000fc800078848ff */
[----:B------:R-:W-:Y:S02]  /*3bbb0*/  IADD3.X R225, R227, UR4, RZ, P4, !PT ;  /* 0x00000004e3e17c10 */ /* 0x000fe4000a7fe4ff */
[----:B------:R-:W-:-:S13]  /*3bbc0*/  ISETP.GT.AND P4, PT, R0, 0x100, P5 ;  /* 0x000001000000780c */ /* 0x000fda0002f84270 */
[----:B---3--:R-:W3:Y:S01]  /*3bbd0*/  @P4 LDG.E.LTC128B.U16 R19, desc[UR46][R218.64] ;  /* 0x0000002eda134981 */ /* 0x008ee2000c1e1520 */
        /* <DEDUP_REMOVED lines=10> */
.L_x_413:
[----:B------:R-:W-:Y:S05]  /*3bc80*/  BSYNC B1 ;  /* 0x0000000000017941 */ /* 0x000fea0003800000 */
.L_x_412:
[----:B------:R-:W4:Y:S01]  /*3bc90*/  LDL.LU R219, [R1+0x484] ;  /* 0x0004840001db7983 */ /* 0x000f220000300800 */
[----:B-----5:R-:W-:Y:S01]  /*3bca0*/  HADD2.F32 R218, -RZ, R19.H0_H0 ;  /* 0x20000013ffda7230 */ /* 0x020fe20000004100 */
[----:B------:R-:W-:Y:S04]  /*3bcb0*/  BSSY B1, `(.L_x_414) ;  /* 0x000000d000017945 */ /* 0x000fe80003800000 */
[----:B------:R-:W-:-:S04]  /*3bcc0*/  FMUL R218, R218, R16 ;  /* 0x00000010dada7220 */ /* 0x000fc80000400000 */
[----:B----4-:R-:W-:Y:S01]  /*3bcd0*/  FFMA R218, R219, R2, R218 ;  /* 0x00000002dbda7223 */ /* 0x010fe200000000da */
[----:B------:R-:W-:-:S04]  /*3bce0*/  @P4 IMAD.MOV.U32 R219, RZ, RZ, R225 ;  /* 0x000000ffffdb4224 */ /* 0x000fc800078e00e1 */
[----:B------:R-:W-:-:S04]  /*3bcf0*/  F2FP.F16.F32.PACK_AB R218, RZ, R218 ;  /* 0x000000daffda723e */ /* 0x000fc800000000ff */
[----:B------:R-:W-:Y:S01]  /*3bd00*/  PRMT R220, R218, 0x7610, R220 ;  /* 0x00007610dadc7816 */ /* 0x000fe200000000dc */
[----:B------:R-:W-:-:S05]  /*3bd10*/  @P4 IMAD.MOV.U32 R218, RZ, RZ, R224 ;  /* 0x000000ffffda4224 */ /* 0x000fca00078e00e0 */
[----:B------:R4:W-:Y:S02]  /*3bd20*/  @P4 STG.E.U16 desc[UR46][R218.64+0x2], R220 ;  /* 0x000002dcda004986 */ /* 0x0009e4000c10152e */
[----:B----4-:R-:W-:-:S04]  /*3bd30*/  IADD3 R218, P4, R224, R223, RZ ;  /* 0x000000dfe0da7210 */ /* 0x010fc80007f9e0ff */
[----:B------:R-:W-:Y:S02]  /*3bd40*/  IADD3.X R219, R225, R233, RZ, P4, !PT ;  /* 0x000000e9e1db7210 */ /* 0x000fe400027fe4ff */
[----:B------:R-:W-:-:S13]  /*3bd50*/  ISETP.GT.AND P4, PT, R0, 0x108, P5 ;  /* 0x000001080000780c */ /* 0x000fda0002f84270 */
[----:B------:R-:W-:Y:S05]  /*3bd60*/  @!P4 BRA `(.L_x_415) ;  /* 0x000000000004c947 */ /* 0x000fea0003800000 */
[----:B------:R4:W5:Y:S02]  /*3bd70*/  LDG.E.LTC128B.U16 R19, desc[UR46][R230.64] ;  /* 0x0000002ee6137981 */ /* 0x000964000c1e1520 */
.L_x_415:
[----:B------:R-:W-:Y:S05]  /*3bd80*/  BSYNC B1 ;  /* 0x0000000000017941 */ /* 0x000fea0003800000 */
.L_x_414:
        /* <DEDUP_REMOVED lines=11> */
.L_x_417:
[----:B------:R-:W-:Y:S05]  /*3be40*/  BSYNC B1 ;  /* 0x0000000000017941 */ /* 0x000fea0003800000 */
.L_x_416:
        /* <DEDUP_REMOVED lines=11> */
.L_x_419:
[----:B------:R-:W-:Y:S05]  /*3bf00*/  BSYNC B1 ;  /* 0x0000000000017941 */ /* 0x000fea0003800000 */
.L_x_418:
        /* <DEDUP_REMOVED lines=14> */
.L_x_421:
[----:B------:R-:W-:Y:S05]  /*3bff0*/  BSYNC B1 ;  /* 0x0000000000017941 */ /* 0x000fea0003800000 */
.L_x_420:
        /* <DEDUP_REMOVED lines=14> */
.L_x_423:
[----:B------:R-:W-:Y:S05]  /*3c0e0*/  BSYNC B1 ;  /* 0x0000000000017941 */ /* 0x000fea0003800000 */
.L_x_422:
        /* <DEDUP_REMOVED lines=11> */
.L_x_425:
[----:B------:R-:W-:Y:S05]  /*3c1a0*/  BSYNC B1 ;  /* 0x0000000000017941 */ /* 0x000fea0003800000 */
.L_x_424:
        /* <DEDUP_REMOVED lines=11> */
.L_x_427:
[----:B------:R-:W-:Y:S05]  /*3c260*/  BSYNC B1 ;  /* 0x0000000000017941 */ /* 0x000fea0003800000 */
.L_x_426:
        /* <DEDUP_REMOVED lines=14> */
.L_x_429:
[----:B------:R-:W-:Y:S05]  /*3c350*/  BSYNC B1 ;  /* 0x0000000000017941 */ /* 0x000fea0003800000 */
.L_x_428:
        /* <DEDUP_REMOVED lines=14> */
.L_x_431:
[----:B------:R-:W-:Y:S05]  /*3c440*/  BSYNC B1 ;  /* 0x0000000000017941 */ /* 0x000fea0003800000 */
.L_x_430:
        /* <DEDUP_REMOVED lines=11> */
.L_x_433:
[----:B------:R-:W-:Y:S05]  /*3c500*/  BSYNC B1 ;  /* 0x0000000000017941 */ /* 0x000fea0003800000 */
.L_x_432:
        /* <DEDUP_REMOVED lines=11> */
.L_x_435:
[----:B------:R-:W-:Y:S05]  /*3c5c0*/  BSYNC B1 ;  /* 0x0000000000017941 */ /* 0x000fea0003800000 */
.L_x_434:
        /* <DEDUP_REMOVED lines=14> */
.L_x_437:
[----:B------:R-:W-:Y:S05]  /*3c6b0*/  BSYNC B1 ;  /* 0x0000000000017941 */ /* 0x000fea0003800000 */
.L_x_436:
        /* <DEDUP_REMOVED lines=14> */
.L_x_439:
[----:B------:R-:W-:Y:S05]  /*3c7a0*/  BSYNC B1 ;  /* 0x0000000000017941 */ /* 0x000fea0003800000 */
.L_x_438:
        /* <DEDUP_REMOVED lines=11> */
.L_x_441:
[----:B------:R-:W-:Y:S05]  /*3c860*/  BSYNC B1 ;  /* 0x0000000000017941 */ /* 0x000fea0003800000 */
.L_x_440:
        /* <DEDUP_REMOVED lines=11> */
.L_x_443:
[----:B------:R-:W-:Y:S05]  /*3c920*/  BSYNC B1 ;  /* 0x0000000000017941 */ /* 0x000fea0003800000 */
.L_x_442:
        /* <DEDUP_REMOVED lines=14> */
.L_x_445:
[----:B------:R-:W-:Y:S05]  /*3ca10*/  BSYNC B1 ;  /* 0x0000000000017941 */ /* 0x000fea0003800000 */
.L_x_444:
        /* <DEDUP_REMOVED lines=14> */
.L_x_447:
[----:B------:R-:W-:Y:S05]  /*3cb00*/  BSYNC B1 ;  /* 0x0000000000017941 */ /* 0x000fea0003800000 */
.L_x_446:
        /* <DEDUP_REMOVED lines=11> */
.L_x_449:
[----:B------:R-:W-:Y:S05]  /*3cbc0*/  BSYNC B1 ;  /* 0x0000000000017941 */ /* 0x000fea0003800000 */
.L_x_448:
        /* <DEDUP_REMOVED lines=11> */
.L_x_451:
[----:B------:R-:W-:Y:S05]  /*3cc80*/  BSYNC B1 ;  /* 0x0000000000017941 */ /* 0x000fea0003800000 */
.L_x_450:
        /* <DEDUP_REMOVED lines=14> */
.L_x_453:
[----:B------:R-:W-:Y:S05]  /*3cd70*/  BSYNC B1 ;  /* 0x0000000000017941 */ /* 0x000fea0003800000 */
.L_x_452:
        /* <DEDUP_REMOVED lines=14> */
.L_x_455:
[----:B------:R-:W-:Y:S05]  /*3ce60*/  BSYNC B1 ;  /* 0x0000000000017941 */ /* 0x000fea0003800000 */
.L_x_454:
        /* <DEDUP_REMOVED lines=11> */
.L_x_457:
[----:B------:R-:W-:Y:S05]  /*3cf20*/  BSYNC B1 ;  /* 0x0000000000017941 */ /* 0x000fea0003800000 */
.L_x_456:
        /* <DEDUP_REMOVED lines=11> */
.L_x_459:
[----:B------:R-:W-:Y:S05]  /*3cfe0*/  BSYNC B1 ;  /* 0x0000000000017941 */ /* 0x000fea0003800000 */
.L_x_458:
        /* <DEDUP_REMOVED lines=14> */
.L_x_461:
[----:B------:R-:W-:Y:S05]  /*3d0d0*/  BSYNC B1 ;  /* 0x0000000000017941 */ /* 0x000fea0003800000 */
.L_x_460:
        /* <DEDUP_REMOVED lines=14> */
.L_x_463:
[----:B------:R-:W-:Y:S05]  /*3d1c0*/  BSYNC B1 ;  /* 0x0000000000017941 */ /* 0x000fea0003800000 */
.L_x_462:
        /* <DEDUP_REMOVED lines=11> */
.L_x_465:
[----:B------:R-:W-:Y:S05]  /*3d280*/  BSYNC B1 ;  /* 0x0000000000017941 */ /* 0x000fea0003800000 */
.L_x_464:
        /* <DEDUP_REMOVED lines=11> */
.L_x_467:
[----:B------:R-:W-:Y:S05]  /*3d340*/  BSYNC B1 ;  /* 0x0000000000017941 */ /* 0x000fea0003800000 */
.L_x_466:
        /* <DEDUP_REMOVED lines=14> */
.L_x_469:
[----:B------:R-:W-:Y:S05]  /*3d430*/  BSYNC B1 ;  /* 0x0000000000017941 */ /* 0x000fea0003800000 */
.L_x_468:
        /* <DEDUP_REMOVED lines=14> */
.L_x_471:
[----:B------:R-:W-:Y:S05]  /*3d520*/  BSYNC B1 ;  /* 0x0000000000017941 */ /* 0x000fea0003800000 */
.L_x_470:
        /* <DEDUP_REMOVED lines=11> */
.L_x_473:
[----:B------:R-:W-:Y:S05]  /*3d5e0*/  BSYNC B1 ;  /* 0x0000000000017941 */ /* 0x000fea0003800000 */
.L_x_472:
        /* <DEDUP_REMOVED lines=11> */
.L_x_475:
[----:B------:R-:W-:Y:S05]  /*3d6a0*/  BSYNC B1 ;  /* 0x0000000000017941 */ /* 0x000fea0003800000 */
.L_x_474:
        /* <DEDUP_REMOVED lines=14> */
.L_x_477:
[----:B------:R-:W-:Y:S05]  /*3d790*/  BSYNC B1 ;  /* 0x0000000000017941 */ /* 0x000fea0003800000 */
.L_x_476:
        /* <DEDUP_REMOVED lines=14> */
.L_x_479:
[----:B------:R-:W-:Y:S05]  /*3d880*/  BSYNC B1 ;  /* 0x0000000000017941 */ /* 0x000fea0003800000 */
.L_x_478:
        /* <DEDUP_REMOVED lines=11> */
.L_x_481:
[----:B------:R-:W-:Y:S05]  /*3d940*/  BSYNC B1 ;  /* 0x0000000000017941 */ /* 0x000fea0003800000 */
.L_x_480:
        /* <DEDUP_REMOVED lines=11> */
.L_x_483:
[----:B------:R-:W-:Y:S05]  /*3da00*/  BSYNC B1 ;  /* 0x0000000000017941 */ /* 0x000fea0003800000 */
.L_x_482:
        /* <DEDUP_REMOVED lines=14> */
.L_x_485:
[----:B------:R-:W-:Y:S05]  /*3daf0*/  BSYNC B1 ;  /* 0x0000000000017941 */ /* 0x000fea0003800000 */
.L_x_484:
        /* <DEDUP_REMOVED lines=14> */
.L_x_487:
[----:B------:R-:W-:Y:S05]  /*3dbe0*/  BSYNC B1 ;  /* 0x0000000000017941 */ /* 0x000fea0003800000 */
.L_x_486:
        /* <DEDUP_REMOVED lines=11> */
.L_x_489:
[----:B------:R-:W-:Y:S05]  /*3dca0*/  BSYNC B1 ;  /* 0x0000000000017941 */ /* 0x000fea0003800000 */
.L_x_488:
        /* <DEDUP_REMOVED lines=11> */
.L_x_491:
[----:B------:R-:W-:Y:S05]  /*3dd60*/  BSYNC B1 ;  /* 0x0000000000017941 */ /* 0x000fea0003800000 */
.L_x_490:
        /* <DEDUP_REMOVED lines=14> */
.L_x_493:
[----:B------:R-:W-:Y:S05]  /*3de50*/  BSYNC B1 ;  /* 0x0000000000017941 */ /* 0x000fea0003800000 */
.L_x_492:
        /* <DEDUP_REMOVED lines=14> */
.L_x_495:
[----:B------:R-:W-:Y:S05]  /*3df40*/  BSYNC B1 ;  /* 0x0000000000017941 */ /* 0x000fea0003800000 */
.L_x_494:
        /* <DEDUP_REMOVED lines=11> */
.L_x_497:
[----:B------:R-:W-:Y:S05]  /*3e000*/  BSYNC B1 ;  /* 0x0000000000017941 */ /* 0x000fea0003800000 */
.L_x_496:
        /* <DEDUP_REMOVED lines=11> */
.L_x_499:
[----:B------:R-:W-:Y:S05]  /*3e0c0*/  BSYNC B1 ;  /* 0x0000000000017941 */ /* 0x000fea0003800000 */
.L_x_498:
        /* <DEDUP_REMOVED lines=14> */
.L_x_501:
[----:B------:R-:W-:Y:S05]  /*3e1b0*/  BSYNC B1 ;  /* 0x0000000000017941 */ /* 0x000fea0003800000 */
.L_x_500:
        /* <DEDUP_REMOVED lines=14> */
.L_x_503:
[----:B------:R-:W-:Y:S05]  /*3e2a0*/  BSYNC B1 ;  /* 0x0000000000017941 */ /* 0x000fea0003800000 */
.L_x_502:
        /* <DEDUP_REMOVED lines=11> */
.L_x_505:
[----:B------:R-:W-:Y:S05]  /*3e360*/  BSYNC B1 ;  /* 0x0000000000017941 */ /* 0x000fea0003800000 */
.L_x_504:
        /* <DEDUP_REMOVED lines=11> */
.L_x_507:
[----:B------:R-:W-:Y:S05]  /*3e420*/  BSYNC B1 ;  /* 0x0000000000017941 */ /* 0x000fea0003800000 */
.L_x_506:
        /* <DEDUP_REMOVED lines=14> */
.L_x_509:
[----:B------:R-:W-:Y:S05]  /*3e510*/  BSYNC B1 ;  /* 0x0000000000017941 */ /* 0x000fea0003800000 */
.L_x_508:
        /* <DEDUP_REMOVED lines=14> */
.L_x_511:
[----:B------:R-:W-:Y:S05]  /*3e600*/  BSYNC B1 ;  /* 0x0000000000017941 */ /* 0x000fea0003800000 */
.L_x_510:
        /* <DEDUP_REMOVED lines=11> */
.L_x_513:
[----:B------:R-:W-:Y:S05]  /*3e6c0*/  BSYNC B1 ;  /* 0x0000000000017941 */ /* 0x000fea0003800000 */
.L_x_512:
        /* <DEDUP_REMOVED lines=11> */
.L_x_515:
[----:B------:R-:W-:Y:S05]  /*3e780*/  BSYNC B1 ;  /* 0x0000000000017941 */ /* 0x000fea0003800000 */
.L_x_514:
        /* <DEDUP_REMOVED lines=14> */
.L_x_517:
[----:B------:R-:W-:Y:S05]  /*3e870*/  BSYNC B1 ;  /* 0x0000000000017941 */ /* 0x000fea0003800000 */
.L_x_516:
        /* <DEDUP_REMOVED lines=14> */
.L_x_519:
[----:B------:R-:W-:Y:S05]  /*3e960*/  BSYNC B1 ;  /* 0x0000000000017941 */ /* 0x000fea0003800000 */
.L_x_518:
        /* <DEDUP_REMOVED lines=11> */
.L_x_521:
[----:B------:R-:W-:Y:S05]  /*3ea20*/  BSYNC B1 ;  /* 0x0000000000017941 */ /* 0x000fea0003800000 */
.L_x_520:
        /* <DEDUP_REMOVED lines=11> */
.L_x_523:
[----:B------:R-:W-:Y:S05]  /*3eae0*/  BSYNC B1 ;  /* 0x0000000000017941 */ /* 0x000fea0003800000 */
.L_x_522:
        /* <DEDUP_REMOVED lines=14> */
.L_x_525:
[----:B------:R-:W-:Y:S05]  /*3ebd0*/  BSYNC B1 ;  /* 0x0000000000017941 */ /* 0x000fea0003800000 */
.L_x_524:
        /* <DEDUP_REMOVED lines=14> */
.L_x_527:
[----:B------:R-:W-:Y:S05]  /*3ecc0*/  BSYNC B1 ;  /* 0x0000000000017941 */ /* 0x000fea0003800000 */
.L_x_526:
        /* <DEDUP_REMOVED lines=11> */
.L_x_529:
[----:B------:R-:W-:Y:S05]  /*3ed80*/  BSYNC B1 ;  /* 0x0000000000017941 */ /* 0x000fea0003800000 */
.L_x_528:
        /* <DEDUP_REMOVED lines=11> */
.L_x_531:
[----:B------:R-:W-:Y:S05]  /*3ee40*/  BSYNC B1 ;  /* 0x0000000000017941 */ /* 0x000fea0003800000 */
.L_x_530:
        /* <DEDUP_REMOVED lines=14> */
.L_x_533:
[----:B------:R-:W-:Y:S05]  /*3ef30*/  BSYNC B1 ;  /* 0x0000000000017941 */ /* 0x000fea0003800000 */
.L_x_532:
        /* <DEDUP_REMOVED lines=14> */
.L_x_535:
[----:B------:R-:W-:Y:S05]  /*3f020*/  BSYNC B1 ;  /* 0x0000000000017941 */ /* 0x000fea0003800000 */
.L_x_534:
        /* <DEDUP_REMOVED lines=11> */
.L_x_537:
[----:B------:R-:W-:Y:S05]  /*3f0e0*/  BSYNC B1 ;  /* 0x0000000000017941 */ /* 0x000fea0003800000 */
.L_x_536:
        /* <DEDUP_REMOVED lines=11> */
.L_x_539:
[----:B------:R-:W-:Y:S05]  /*3f1a0*/  BSYNC B1 ;  /* 0x0000000000017941 */ /* 0x000fea0003800000 */
.L_x_538:
        /* <DEDUP_REMOVED lines=14> */
.L_x_541:
[----:B------:R-:W-:Y:S05]  /*3f290*/  BSYNC B1 ;  /* 0x0000000000017941 */ /* 0x000fea0003800000 */
.L_x_540:
        /* <DEDUP_REMOVED lines=14> */
.L_x_543:
[----:B------:R-:W-:Y:S05]  /*3f380*/  BSYNC B1 ;  /* 0x0000000000017941 */ /* 0x000fea0003800000 */
.L_x_542:
        /* <DEDUP_REMOVED lines=11> */
.L_x_545:
[----:B------:R-:W-:Y:S05]  /*3f440*/  BSYNC B1 ;  /* 0x0000000000017941 */ /* 0x000fea0003800000 */
.L_x_544:
        /* <DEDUP_REMOVED lines=11> */
.L_x_547:
[----:B------:R-:W-:Y:S05]  /*3f500*/  BSYNC B1 ;  /* 0x0000000000017941 */ /* 0x000fea0003800000 */
.L_x_546:
        /* <DEDUP_REMOVED lines=14> */
.L_x_549:
[----:B------:R-:W-:Y:S05]  /*3f5f0*/  BSYNC B1 ;  /* 0x0000000000017941 */ /* 0x000fea0003800000 */
.L_x_548:
        /* <DEDUP_REMOVED lines=14> */
.L_x_551:
[----:B------:R-:W-:Y:S05]  /*3f6e0*/  BSYNC B1 ;  /* 0x0000000000017941 */ /* 0x000fea0003800000 */
.L_x_550:
        /* <DEDUP_REMOVED lines=11> */
.L_x_553:
[----:B------:R-:W-:Y:S05]  /*3f7a0*/  BSYNC B1 ;  /* 0x0000000000017941 */ /* 0x000fea0003800000 */
.L_x_552:
        /* <DEDUP_REMOVED lines=11> */
.L_x_555:
[----:B------:R-:W-:Y:S05]  /*3f860*/  BSYNC B1 ;  /* 0x0000000000017941 */ /* 0x000fea0003800000 */
.L_x_554:
        /* <DEDUP_REMOVED lines=14> */
.L_x_557:
[----:B------:R-:W-:Y:S05]  /*3f950*/  BSYNC B1 ;  /* 0x0000000000017941 */ /* 0x000fea0003800000 */
.L_x_556:
        /* <DEDUP_REMOVED lines=14> */
.L_x_559:
[----:B------:R-:W-:Y:S05]  /*3fa40*/  BSYNC B1 ;  /* 0x0000000000017941 */ /* 0x000fea0003800000 */
.L_x_558:
        /* <DEDUP_REMOVED lines=11> */
.L_x_561:
[----:B------:R-:W-:Y:S05]  /*3fb00*/  BSYNC B1 ;  /* 0x0000000000017941 */ /* 0x000fea0003800000 */
.L_x_560:
        /* <DEDUP_REMOVED lines=11> */
.L_x_563:
[----:B------:R-:W-:Y:S05]  /*3fbc0*/  BSYNC B1 ;  /* 0x0000000000017941 */ /* 0x000fea0003800000 */
.L_x_562:
        /* <DEDUP_REMOVED lines=14> */
.L_x_565:
[----:B------:R-:W-:Y:S05]  /*3fcb0*/  BSYNC B1 ;  /* 0x0000000000017941 */ /* 0x000fea0003800000 */
.L_x_564:
        /* <DEDUP_REMOVED lines=14> */
.L_x_567:
[----:B------:R-:W-:Y:S05]  /*3fda0*/  BSYNC B1 ;  /* 0x0000000000017941 */ /* 0x000fea0003800000 */
.L_x_566:
        /* <DEDUP_REMOVED lines=11> */
.L_x_569:
[----:B------:R-:W-:Y:S05]  /*3fe60*/  BSYNC B1 ;  /* 0x0000000000017941 */ /* 0x000fea0003800000 */
.L_x_568:
        /* <DEDUP_REMOVED lines=11> */
.L_x_571:
[----:B------:R-:W-:Y:S05]  /*3ff20*/  BSYNC B1 ;  /* 0x0000000000017941 */ /* 0x000fea0003800000 */
.L_x_570:
        /* <DEDUP_REMOVED lines=14> */
.L_x_573:
[----:B------:R-:W-:Y:S05]  /*40010*/  BSYNC B1 ;  /* 0x0000000000017941 */ /* 0x000fea0003800000 */
.L_x_572:
        /* <DEDUP_REMOVED lines=14> */
.L_x_575:
[----:B------:R-:W-:Y:S05]  /*40100*/  BSYNC B1 ;  /* 0x0000000000017941 */ /* 0x000fea0003800000 */
.L_x_574:
        /* <DEDUP_REMOVED lines=11> */
.L_x_577:
[----:B------:R-:W-:Y:S05]  /*401c0*/  BSYNC B1 ;  /* 0x0000000000017941 */ /* 0x000fea0003800000 */
.L_x_576:
        /* <DEDUP_REMOVED lines=11> */
.L_x_579:
[----:B------:R-:W-:Y:S05]  /*40280*/  BSYNC B1 ;  /* 0x0000000000017941 */ /* 0x000fea0003800000 */
.L_x_578:
        /* <DEDUP_REMOVED lines=13> */
.L_x_581:
[----:B------:R-:W-:Y:S05]  /*40360*/  BSYNC B1 ;  /* 0x0000000000017941 */ /* 0x000fea0003800000 */
.L_x_580:
        /* <DEDUP_REMOVED lines=14> */
.L_x_583:
[----:B------:R-:W-:Y:S05]  /*40450*/  BSYNC B1 ;  /* 0x0000000000017941 */ /* 0x000fea0003800000 */
.L_x_582:
        /* <DEDUP_REMOVED lines=10> */
.L_x_585:
[----:B------:R-:W-:Y:S05]  /*40500*/  BSYNC B1 ;  /* 0x0000000000017941 */ /* 0x000fea0003800000 */
.L_x_584:
        /* <DEDUP_REMOVED lines=10> */
.L_x_587:
[----:B------:R-:W-:Y:S05]  /*405b0*/  BSYNC B1 ;  /* 0x0000000000017941 */ /* 0x000fea0003800000 */
.L_x_586:
        /* <DEDUP_REMOVED lines=13> */
.L_x_589:
[----:B------:R-:W-:Y:S05]  /*40690*/  BSYNC B1 ;  /* 0x0000000000017941 */ /* 0x000fea0003800000 */
.L_x_588:
        /* <DEDUP_REMOVED lines=13> */
.L_x_591:
[----:B------:R-:W-:Y:S05]  /*40770*/  BSYNC B1 ;  /* 0x0000000000017941 */ /* 0x000fea0003800000 */
.L_x_590:
        /* <DEDUP_REMOVED lines=10> */
.L_x_593:
[----:B------:R-:W-:Y:S05]  /*40820*/  BSYNC B1 ;  /* 0x0000000000017941 */ /* 0x000fea0003800000 */
.L_x_592:
        /* <DEDUP_REMOVED lines=10> */
.L_x_595:
[----:B------:R-:W-:Y:S05]  /*408d0*/  BSYNC B1 ;  /* 0x0000000000017941 */ /* 0x000fea0003800000 */
.L_x_594:
        /* <DEDUP_REMOVED lines=13> */
.L_x_597:
[----:B------:R-:W-:Y:S05]  /*409b0*/  BSYNC B1 ;  /* 0x0000000000017941 */ /* 0x000fea0003800000 */
.L_x_596:
        /* <DEDUP_REMOVED lines=13> */
.L_x_599:
[----:B------:R-:W-:Y:S05]  /*40a90*/  BSYNC B1 ;  /* 0x0000000000017941 */ /* 0x000fea0003800000 */
.L_x_598:
        /* <DEDUP_REMOVED lines=10> */
.L_x_601:
[----:B------:R-:W-:Y:S05]  /*40b40*/  BSYNC B1 ;  /* 0x0000000000017941 */ /* 0x000fea0003800000 */
.L_x_600:
[----:B------:R-:W3:Y:S04]  /*40b50*/  LDL.LU R223, [R1+0x5fc] ;  /* 0x0005fc0001df7983 */ /* 0x000ee80000300800 */
[----:B----4-:R-:W4:Y:S01]  /*40b60*/  LDL.LU.64 R230, [R1+0x798] ;  /* 0x0007980001e67983 */ /* 0x010f220000300a00 */
[----:B-----5:R-:W-:-:S03]  /*40b70*/  HADD2.F32 R220, -RZ, R19.H0_H0 ;  /* 0x20000013ffdc7230 */ /* 0x020fc60000004100 */
[----:B------:R-:W2:Y:S02]  /*40b80*/  LDL.LU R221, [R1+0x300] ;  /* 0x0003000001dd7983 */ /* 0x000ea40000300800 */
[----:B------:R-:W-:-:S04]  /*40b90*/  FMUL R220, R220, R16 ;  /* 0x00000010dcdc7220 */ /* 0x000fc80000400000 */
[----:B---3--:R-:W-:-:S05]  /*40ba0*/  FFMA R220, R223, R2, R220 ;  /* 0x00000002dfdc7223 */ /* 0x008fca00000000dc */
[----:B------:R-:W-:-:S05]  /*40bb0*/  F2FP.F16.F32.PACK_AB R220, RZ, R220 ;  /* 0x000000dcffdc723e */ /* 0x000fca00000000ff */
[----:B------:R3:W-:Y:S01]  /*40bc0*/  @P4 STG.E.U16 desc[UR46][R218.64+0x172], R220 ;  /* 0x000172dcda004986 */ /* 0x0007e2000c10152e */
[----:B------:R-:W-:-:S13]  /*40bd0*/  ISETP.GT.AND P4, PT, R0, 0x180, P5 ;  /* 0x000001800000780c */ /* 0x000fda0002f84270 */
[----:B----4-:R-:W4:Y:S01]  /*40be0*/  @P4 LDG.E.LTC128B.U16 R19, desc[UR46][R230.64] ;  /* 0x0000002ee6134981 */ /* 0x010f22000c1e1520 */
[----:B------:R-:W-:Y:S01]  /*40bf0*/  MOV R232, UR9 ;  /* 0x0000000900e87c02 */ /* 0x000fe20008000f00 */
[----:B---3--:R-:W-:Y:S01]  /*40c00*/  IMAD.U32 R219, RZ, RZ, UR8 ;  /* 0x00000008ffdb7e24 */ /* 0x008fe2000f8e00ff */
[----:B------:R-:W-:Y:S03]  /*40c10*/  BSSY B1, `(.L_x_602) ;  /* 0x000000e000017945 */ /* 0x000fe60003800000 */
[----:B------:R-:W-:Y:S02]  /*40c20*/  IMAD R232, R232, 0x300, RZ ;  /* 0x00000300e8e87824 */ /* 0x000fe400078e02ff */
[----:B----4-:R-:W-:-:S05]  /*40c30*/  HADD2.F32 R218, -RZ, R19.H0_H0 ;  /* 0x20000013ffda7230 */ /* 0x010fca0000004100 */
[----:B------:R-:W-:-:S04]  /*40c40*/  FMUL R218, R218, R16 ;  /* 0x00000010dada7220 */ /* 0x000fc80000400000 */
[----:B--2---:R-:W-:Y:S01]  /*40c50*/  FFMA R220, R221, R2, R218 ;  /* 0x00000002dddc7223 */ /* 0x004fe200000000da */
[----:B------:R-:W-:-:S04]  /*40c60*/  IMAD.WIDE.U32 R218, R219, 0x300, R226 ;  /* 0x00000300dbda7825 */ /* 0x000fc800078e00e2 */
[----:B------:R-:W-:Y:S01]  /*40c70*/  F2FP.F16.F32.PACK_AB R220, RZ, R220 ;  /* 0x000000dcffdc723e */ /* 0x000fe200000000ff */
[----:B------:R-:W-:Y:S01]  /*40c80*/  IMAD.IADD R223, R219, 0x1, R232 ;  /* 0x00000001dbdf7824 */ /* 0x000fe200078e02e8 */
[----:B------:R-:W-:-:S05]  /*40c90*/  @P4 MOV R222, R218 ;  /* 0x000000da00de4202 */ /* 0x000fca0000000f00 */
[----:B------:R2:W-:Y:S01]  /*40ca0*/  @P4 STG.E.U16 desc[UR46][R222.64], R220 ;  /* 0x000000dcde004986 */ /* 0x0005e2000c10152e */
[----:B------:R-:W-:-:S04]  /*40cb0*/  LOP3.LUT P4, RZ, R17, 0x2, RZ, 0xc0, !PT ;  /* 0x0000000211ff7812 */ /* 0x000fc8000788c0ff */
[----:B------:R-:W-:-:S13]  /*40cc0*/  ISETP.GT.AND P4, PT, R0, 0x180, P4 ;  /* 0x000001800000780c */ /* 0x000fda0002784270 */
[----:B--2---:R-:W-:Y:S05]  /*40cd0*/  @!P4 BRA `(.L_x_603) ;  /* 0x000000000004c947 */ /* 0x004fea0003800000 */
[----:B------:R2:W5:Y:S02]  /*40ce0*/  LDG.E.LTC128B.U16 R19, desc[UR46][R10.64+0x2] ;  /* 0x0000022e0a137981 */ /* 0x000564000c1e1520 */
.L_x_603:
[----:B------:R-:W-:Y:S05]  /*40cf0*/  BSYNC B1 ;  /* 0x0000000000017941 */ /* 0x000fea0003800000 */
.L_x_602:
[----:B------:R-:W3:Y:S01]  /*40d00*/  LDL.LU R221, [R1+0x304] ;  /* 0x0003040001dd7983 */ /* 0x000ee20000300800 */
[----:B-----5:R-:W-:Y:S01]  /*40d10*/  HADD2.F32 R220, -RZ, R19.H0_H0 ;  /* 0x20000013ffdc7230 */ /* 0x020fe20000004100 */
[----:B------:R-:W-:Y:S01]  /*40d20*/  ISETP.GT.AND P5, PT, R0, 0x188, P5 ;  /* 0x000001880000780c */ /* 0x000fe20002fa4270 */
[----:B------:R-:W-:Y:S01]  /*40d30*/  IMAD.U32 R231, RZ, RZ, UR8 ;  /* 0x00000008ffe77e24 */ /* 0x000fe2000f8e00ff */
[----:B------:R-:W-:Y:S02]  /*40d40*/  BSSY B1, `(.L_x_604) ;  /* 0x000000d000017945 */ /* 0x000fe40003800000 */
[----:B------:R-:W-:Y:S01]  /*40d50*/  FMUL R220, R220, R16 ;  /* 0x00000010dcdc7220 */ /* 0x000fe20000400000 */
[----:B------:R-:W-:-:S03]  /*40d60*/  IMAD.SHL.U32 R231, R231, 0x10, RZ ;  /* 0x00000010e7e77824 */ /* 0x000fc600078e00ff */
[----:B---3--:R-:W-:Y:S01]  /*40d70*/  FFMA R220, R221, R2, R220 ;  /* 0x00000002dddc7223 */ /* 0x008fe200000000dc */
[----:B------:R-:W-:-:S04]  /*40d80*/  @P4 IMAD.MOV.U32 R221, RZ, RZ, R223 ;  /* 0x000000ffffdd4224 */ /* 0x000fc800078e00df */
[----:B------:R-:W-:-:S04]  /*40d90*/  F2FP.F16.F32.PACK_AB R220, RZ, R220 ;  /* 0x000000dcffdc723e */ /* 0x000fc800000000ff */
[----:B------:R-:W-:Y:S02]  /*40da0*/  PRMT R230, R220, 0x7610, R230 ;  /* 0x00007610dce67816 */ /* 0x000fe400000000e6 */
[----:B------:R-:W-:-:S05]  /*40db0*/  @P4 MOV R220, R218 ;  /* 0x000000da00dc4202 */ /* 0x000fca0000000f00 */
[----:B------:R3:W-:Y:S02]  /*40dc0*/  @P4 STG.E.U16 desc[UR46][R220.64+0x2], R230 ;  /* 0x000002e6dc004986 */ /* 0x0007e4000c10152e */
[----:B---3--:R-:W-:-:S05]  /*40dd0*/  IADD3 R220, P4, R231, R218, RZ ;  /* 0x000000dae7dc7210 */ /* 0x008fca0007f9e0ff */
[----:B------:R-:W-:Y:S01]  /*40de0*/  IMAD.X R221, R223, 0x1, R233, P4 ;  /* 0x00000001dfdd7824 */ /* 0x000fe200020e06e9 */
[----:B------:R-:W-:Y:S07]  /*40df0*/  @!P5 BRA `(.L_x_605) ;  /* 0x000000000004d947 */ /* 0x000fee0003800000 */
[----:B------:R3:W5:Y:S02]  /*40e00*/  LDG.E.LTC128B.U16 R19, desc[UR46][R234.64] ;  /* 0x0000002eea137981 */ /* 0x000764000c1e1520 */
.L_x_605:
[----:B------:R-:W-:Y:S05]  /*40e10*/  BSYNC B1 ;  /* 0x0000000000017941 */ /* 0x000fea0003800000 */
.L_x_604:
[----:B------:R-:W4:Y:S01]  /*40e20*/  LDL.LU R231, [R1+0x308] ;  /* 0x0003080001e77983 */ /* 0x000f220000300800 */
[----:B-----5:R-:W-:Y:S01]  /*40e30*/  HADD2.F32 R230, -RZ, R19.H0_H0 ;  /* 0x20000013ffe67230 */ /* 0x020fe20000004100 */
[----:B------:R-:W-:Y:S01]  /*40e40*/  LOP3.LUT P4, RZ, R17, 0x2, RZ, 0xc0, !PT ;  /* 0x0000000211ff7812 */ /* 0x000fe2000788c0ff */
[----:B------:R-:W-:Y:S03]  /*40e50*/  BSSY B1, `(.L_x_606) ;  /* 0x0000008000017945 */ /* 0x000fe60003800000 */
[----:B------:R-:W-:Y:S01]  /*40e60*/  FMUL R230, R230, R16 ;  /* 0x00000010e6e67220 */ /* 0x000fe20000400000 */
[----:B------:R-:W-:-:S03]  /*40e70*/  ISETP.GT.AND P4, PT, R0, 0x188, P4 ;  /* 0x000001880000780c */ /* 0x000fc60002784270 */
[----:B----4-:R-:W-:-:S05]  /*40e80*/  FFMA R230, R231, R2, R230 ;  /* 0x00000002e7e67223 */ /* 0x010fca00000000e6 */
[----:B------:R-:W-:-:S05]  /*40e90*/  F2FP.F16.F32.PACK_AB R230, RZ, R230 ;  /* 0x000000e6ffe6723e */ /* 0x000fca00000000ff */
[----:B------:R4:W-:Y:S01]  /*40ea0*/  @P5 STG.E.U16 desc[UR46][R220.64], R230 ;  /* 0x000000e6dc005986 */ /* 0x0009e2000c10152e */
[----:B------:R-:W-:Y:S05]  /*40eb0*/  @!P4 BRA `(.L_x_607) ;  /* 0x000000000004c947 */ /* 0x000fea0003800000 */
[----:B------:R0:W5:Y:S02]  /*40ec0*/  LDG.E.LTC128B.U16 R19, desc[UR46][R8.64+0x2] ;  /* 0x0000022e08137981 */ /* 0x000164000c1e1520 */
.L_x_607:
[----:B------:R-:W-:Y:S05]  /*40ed0*/  BSYNC B1 ;  /* 0x0000000000017941 */ /* 0x000fea0003800000 */
.L_x_606:
[----:B------:R-:W2:Y:S01]  /*40ee0*/  LDL.LU R231, [R1+0x30c] ;  /* 0x00030c0001e77983 */ /* 0x000ea20000300800 */
[----:B----45:R-:W-:Y:S01]  /*40ef0*/  HADD2.F32 R230, -RZ, R19.H0_H0 ;  /* 0x20000013ffe67230 */ /* 0x030fe20000004100 */
[----:B------:R-:W-:Y:S01]  /*40f00*/  LOP3.LUT P5, RZ, R17, 0x4, RZ, 0xc0, !PT ;  /* 0x0000000411ff7812 */ /* 0x000fe200078ac0ff */
[----:B------:R-:W-:Y:S03]  /*40f10*/  BSSY B1, `(.L_x_608) ;  /* 0x0000008000017945 */ /* 0x000fe60003800000 */
[----:B------:R-:W-:-:S04]  /*40f20*/  FMUL R230, R230, R16 ;  /* 0x00000010e6e67220 */ /* 0x000fc80000400000 */
[----:B--2---:R-:W-:-:S05]  /*40f30*/  FFMA R230, R231, R2, R230 ;  /* 0x00000002e7e67223 */ /* 0x004fca00000000e6 */
[----:B------:R-:W-:-:S05]  /*40f40*/  F2FP.F16.F32.PACK_AB R230, RZ, R230 ;  /* 0x000000e6ffe6723e */ /* 0x000fca00000000ff */
[----:B------:R2:W-:Y:S01]  /*40f50*/  @P4 STG.E.U16 desc[UR46][R220.64+0x2], R230 ;  /* 0x000002e6dc004986 */ /* 0x0005e2000c10152e */
[----:B------:R-:W-:-:S13]  /*40f60*/  ISETP.GT.AND P4, PT, R0, 0x180, P5 ;  /* 0x000001800000780c */ /* 0x000fda0002f84270 */
[----:B--2---:R-:W-:Y:S05]  /*40f70*/  @!P4 BRA `(.L_x_609) ;  /* 0x000000000004c947 */ /* 0x004fea0003800000 */
[----:B------:R2:W5:Y:S02]  /*40f80*/  LDG.E.LTC128B.U16 R19, desc[UR46][R10.64+0x10] ;  /* 0x0000102e0a137981 */ /* 0x000564000c1e1520 */
.L_x_609:
[----:B------:R-:W-:Y:S05]  /*40f90*/  BSYNC B1 ;  /* 0x0000000000017941 */ /* 0x000fea0003800000 */
.L_x_608:
[----:B------:R-:W4:Y:S01]  /*40fa0*/  LDL.LU R231, [R1+0x310] ;  /* 0x0003100001e77983 */ /* 0x000f220000300800 */
[----:B-----5:R-:W-:Y:S01]  /*40fb0*/  HADD2.F32 R230, -RZ, R19.H0_H0 ;  /* 0x20000013ffe67230 */ /* 0x020fe20000004100 */
[----:B------:R-:W-:Y:S01]  /*40fc0*/  LOP3.LUT P5, RZ, R17, 0x8, RZ, 0xc0, !PT ;  /* 0x0000000811ff7812 */ /* 0x000fe200078ac0ff */
[----:B------:R-:W-:Y:S03]  /*40fd0*/  BSSY B1, `(.L_x_610) ;  /* 0x000000b000017945 */ /* 0x000fe60003800000 */
[----:B------:R-:W-:-:S04]  /*40fe0*/  FMUL R230, R230, R16 ;  /* 0x00000010e6e67220 */ /* 0x000fc80000400000 */
[----:B----4-:R-:W-:Y:S01]  /*40ff0*/  FFMA R230, R231, R2, R230 ;  /* 0x00000002e7e67223 */ /* 0x010fe200000000e6 */
[----:B------:R-:W-:-:S04]  /*41000*/  @P4 IMAD.MOV.U32 R231, RZ, RZ, R223 ;  /* 0x000000ffffe74224 */ /* 0x000fc800078e00df */
[----:B------:R-:W-:-:S04]  /*41010*/  F2FP.F16.F32.PACK_AB R230, RZ, R230 ;  /* 0x000000e6ffe6723e */ /* 0x000fc800000000ff */
[----:B------:R-:W-:Y:S02]  /*41020*/  PRMT R233, R230, 0x7610, R233 ;  /* 0x00007610e6e97816 */ /* 0x000fe400000000e9 */
[----:B------:R-:W-:-:S05]  /*41030*/  @P4 MOV R230, R218 ;  /* 0x000000da00e64202 */ /* 0x000fca0000000f00 */
[----:B------:R4:W-:Y:S01]  /*41040*/  @P4 STG.E.U16 desc[UR46][R230.64+0x10], R233 ;  /* 0x000010e9e6004986 */ /* 0x0009e2000c10152e */
[----:B------:R-:W-:-:S13]  /*41050*/  ISETP.GT.AND P4, PT, R0, 0x180, P5 ;  /* 0x000001800000780c */ /* 0x000fda0002f84270 */
[----:B----4-:R-:W-:Y:S05]  /*41060*/  @!P4 BRA `(.L_x_611) ;  /* 0x000000000004c947 */ /* 0x010fea0003800000 */
[----:B------:R4:W5:Y:S02]  /*41070*/  LDG.E.LTC128B.U16 R19, desc[UR46][R10.64+0x12] ;  /* 0x0000122e0a137981 */ /* 0x000964000c1e1520 */
.L_x_611:
[----:B------:R-:W-:Y:S05]  /*41080*/  BSYNC B1 ;  /* 0x0000000000017941 */ /* 0x000fea0003800000 */
.L_x_610:
        /* <DEDUP_REMOVED lines=14> */
.L_x_613:
[----:B------:R-:W-:Y:S05]  /*41170*/  BSYNC B1 ;  /* 0x0000000000017941 */ /* 0x000fea0003800000 */
.L_x_612:
        /* <DEDUP_REMOVED lines=10> */
.L_x_615:
[----:B------:R-:W-:Y:S05]  /*41220*/  BSYNC B1 ;  /* 0x0000000000017941 */ /* 0x000fea0003800000 */
.L_x_614:
[----:B------:R-:W2:Y:S01]  /*41230*/  LDL.LU R231, [R1+0x31c] ;  /* 0x00031c0001e77983 */ /* 0x000ea20000300800 */
[----:B-----5:R-:W-:Y:S01]  /*41240*/  HADD2.F32 R230, -RZ, R19.H0_H0 ;  /* 0x20000013ffe67230 */ /* 0x020fe20000004100 */
        /* <DEDUP_REMOVED lines=9> */
.L_x_617:
[----:B------:R-:W-:Y:S05]  /*412e0*/  BSYNC B1 ;  /* 0x0000000000017941 */ /* 0x000fea0003800000 */
.L_x_616:
[----:B------:R-:W3:Y:S01]  /*412f0*/  LDL.LU R231, [R1+0x320] ;  /* 0x0003200001e77983 */ /* 0x000ee20000300800 */
[----:B-----5:R-:W-:Y:S01]  /*41300*/  HADD2.F32 R230, -RZ, R19.H0_H0 ;  /* 0x20000013ffe67230 */ /* 0x020fe20000004100 */
[----:B------:R-:W-:Y:S01]  /*41310*/  LOP3.LUT P5, RZ, R17, 0x40, RZ, 0xc0, !PT ;  /* 0x0000004011ff7812 */ /* 0x000fe200078ac0ff */
[----:B------:R-:W-:Y:S03]  /*41320*/  BSSY B1, `(.L_x_618) ;  /* 0x000000b000017945 */ /* 0x000fe60003800000 */
        /* <DEDUP_REMOVED lines=10> */
.L_x_619:
[----:B------:R-:W-:Y:S05]  /*413d0*/  BSYNC B1 ;  /* 0x0000000000017941 */ /* 0x000fea0003800000 */
.L_x_618:
        /* <DEDUP_REMOVED lines=14> */
.L_x_621:
[----:B------:R-:W-:Y:S05]  /*414c0*/  BSYNC B1 ;  /* 0x0000000000017941 */ /* 0x000fea0003800000 */
.L_x_620:
        /* <DEDUP_REMOVED lines=10> */
.L_x_623:
[----:B------:R-:W-:Y:S05]  /*41570*/  BSYNC B1 ;  /* 0x0000000000017941 */ /* 0x000fea0003800000 */
.L_x_622:
        /* <DEDUP_REMOVED lines=11> */
.L_x_625:
[----:B------:R-:W-:Y:S05]  /*41630*/  BSYNC B1 ;  /* 0x0000000000017941 */ /* 0x000fea0003800000 */
.L_x_624:
[----:B------:R-:W3:Y:S01]  /*41640*/  LDL.LU R231, [R1+0x330] ;  /* 0x0003300001e77983 */ /* 0x000ee20000300800 */
[----:B-----5:R-:W-:Y:S01]  /*41650*/  HADD2.F32 R230, -RZ, R19.H0_H0 ;  /* 0x20000013ffe67230 */ /* 0x020fe20000004100 */
[----:B------:R-:W-:Y:S01]  /*41660*/  LOP3.LUT P5, RZ, R18, 0x200, RZ, 0xc0, !PT ;  /* 0x0000020012ff7812 */ /* 0x000fe200078ac0ff */
[----:B------:R-:W-:Y:S03]  /*41670*/  BSSY B1, `(.L_x_626) ;  /* 0x000000b000017945 */ /* 0x000fe60003800000 */
        /* <DEDUP_REMOVED lines=10> */
.L_x_627:
[----:B------:R-:W-:Y:S05]  /*41720*/  BSYNC B1 ;  /* 0x0000000000017941 */ /* 0x000fea0003800000 */
.L_x_626:
        /* <DEDUP_REMOVED lines=14> */
.L_x_629:
[----:B------:R-:W-:Y:S05]  /*41810*/  BSYNC B1 ;  /* 0x0000000000017941 */ /* 0x000fea0003800000 */
.L_x_628:
        /* <DEDUP_REMOVED lines=10> */
.L_x_631:
[----:B------:R-:W-:Y:S05]  /*418c0*/  BSYNC B1 ;  /* 0x0000000000017941 */ /* 0x000fea0003800000 */
.L_x_630:
        /* <DEDUP_REMOVED lines=11> */
.L_x_633:
[----:B------:R-:W-:Y:S05]  /*41980*/  BSYNC B1 ;  /* 0x0000000000017941 */ /* 0x000fea0003800000 */
.L_x_632:
        /* <DEDUP_REMOVED lines=14> */
.L_x_635:
[----:B------:R-:W-:Y:S05]  /*41a70*/  BSYNC B1 ;  /* 0x0000000000017941 */ /* 0x000fea0003800000 */
.L_x_634:
        /* <DEDUP_REMOVED lines=14> */
.L_x_637:
[----:B------:R-:W-:Y:S05]  /*41b60*/  BSYNC B1 ;  /* 0x0000000000017941 */ /* 0x000fea0003800000 */
.L_x_636:
        /* <DEDUP_REMOVED lines=10> */
.L_x_639:
[----:B------:R-:W-:Y:S05]  /*41c10*/  BSYNC B1 ;  /* 0x0000000000017941 */ /* 0x000fea0003800000 */
.L_x_638:
        /* <DEDUP_REMOVED lines=11> */
.L_x_641:
[----:B------:R-:W-:Y:S05]  /*41cd0*/  BSYNC B1 ;  /* 0x0000000000017941 */ /* 0x000fea0003800000 */
.L_x_640:
        /* <DEDUP_REMOVED lines=14> */
.L_x_643:
[----:B------:R-:W-:Y:S05]  /*41dc0*/  BSYNC B1 ;  /* 0x0000000000017941 */ /* 0x000fea0003800000 */
.L_x_642:
        /* <DEDUP_REMOVED lines=14> */
.L_x_645:
[----:B------:R-:W-:Y:S05]  /*41eb0*/  BSYNC B1 ;  /* 0x0000000000017941 */ /* 0x000fea0003800000 */
.L_x_644:
        /* <DEDUP_REMOVED lines=10> */
.L_x_647:
[----:B------:R-:W-:Y:S05]  /*41f60*/  BSYNC B1 ;  /* 0x0000000000017941 */ /* 0x000fea0003800000 */
.L_x_646:
        /* <DEDUP_REMOVED lines=11> */
.L_x_649:
[----:B------:R-:W-:Y:S05]  /*42020*/  BSYNC B1 ;  /* 0x0000000000017941 */ /* 0x000fea0003800000 */
.L_x_648:
        /* <DEDUP_REMOVED lines=14> */
.L_x_651:
[----:B------:R-:W-:Y:S05]  /*42110*/  BSYNC B1 ;  /* 0x0000000000017941 */ /* 0x000fea0003800000 */
.L_x_650:
        /* <DEDUP_REMOVED lines=14> */
.L_x_653:
[----:B------:R-:W-:Y:S05]  /*42200*/  BSYNC B1 ;  /* 0x0000000000017941 */ /* 0x000fea0003800000 */
.L_x_652:
        /* <DEDUP_REMOVED lines=10> */
.L_x_655:
[----:B------:R-:W-:Y:S05]  /*422b0*/  BSYNC B1 ;  /* 0x0000000000017941 */ /* 0x000fea0003800000 */
.L_x_654:
        /* <DEDUP_REMOVED lines=11> */
.L_x_657:
[----:B------:R-:W-:Y:S05]  /*42370*/  BSYNC B1 ;  /* 0x0000000000017941 */ /* 0x000fea0003800000 */
.L_x_656:
        /* <DEDUP_REMOVED lines=14> */
.L_x_659:
[----:B------:R-:W-:Y:S05]  /*42460*/  BSYNC B1 ;  /* 0x0000000000017941 */ /* 0x000fea0003800000 */
.L_x_658:
        /* <DEDUP_REMOVED lines=14> */
.L_x_661:
[----:B------:R-:W-:Y:S05]  /*42550*/  BSYNC B1 ;  /* 0x0000000000017941 */ /* 0x000fea0003800000 */
.L_x_660:
        /* <DEDUP_REMOVED lines=10> */
.L_x_663:
[----:B------:R-:W-:Y:S05]  /*42600*/  BSYNC B1 ;  /* 0x0000000000017941 */ /* 0x000fea0003800000 */
.L_x_662:
        /* <DEDUP_REMOVED lines=11> */
.L_x_665:
[----:B------:R-:W-:Y:S05]  /*426c0*/  BSYNC B1 ;  /* 0x0000000000017941 */ /* 0x000fea0003800000 */
.L_x_664:
        /* <DEDUP_REMOVED lines=14> */
.L_x_667:
[----:B------:R-:W-:Y:S05]  /*427b0*/  BSYNC B1 ;  /* 0x0000000000017941 */ /* 0x000fea0003800000 */
.L_x_666:
        /* <DEDUP_REMOVED lines=14> */
.L_x_669:
[----:B------:R-:W-:Y:S05]  /*428a0*/  BSYNC B1 ;  /* 0x0000000000017941 */ /* 0x000fea0003800000 */
.L_x_668:
        /* <DEDUP_REMOVED lines=10> */
.L_x_671:
[----:B------:R-:W-:Y:S05]  /*42950*/  BSYNC B1 ;  /* 0x0000000000017941 */ /* 0x000fea0003800000 */
.L_x_670:
        /* <DEDUP_REMOVED lines=11> */
.L_x_673:
[----:B------:R-:W-:Y:S05]  /*42a10*/  BSYNC B1 ;  /* 0x0000000000017941 */ /* 0x000fea0003800000 */
.L_x_672:
        /* <DEDUP_REMOVED lines=14> */
.L_x_675:
[----:B------:R-:W-:Y:S05]  /*42b00*/  BSYNC B1 ;  /* 0x0000000000017941 */ /* 0x000fea0003800000 */
.L_x_674:
        /* <DEDUP_REMOVED lines=14> */
.L_x_677:
[----:B------:R-:W-:Y:S05]  /*42bf0*/  BSYNC B1 ;  /* 0x0000000000017941 */ /* 0x000fea0003800000 */
.L_x_676:
        /* <DEDUP_REMOVED lines=10> */
.L_x_679:
[----:B------:R-:W-:Y:S05]  /*42ca0*/  BSYNC B1 ;  /* 0x0000000000017941 */ /* 0x000fea0003800000 */
.L_x_678:
        /* <DEDUP_REMOVED lines=11> */
.L_x_681:
[----:B------:R-:W-:Y:S05]  /*42d60*/  BSYNC B1 ;  /* 0x0000000000017941 */ /* 0x000fea0003800000 */
.L_x_680:
        /* <DEDUP_REMOVED lines=14> */
.L_x_683:
[----:B------:R-:W-:Y:S05]  /*42e50*/  BSYNC B1 ;  /* 0x0000000000017941 */ /* 0x000fea0003800000 */
.L_x_682:
        /* <DEDUP_REMOVED lines=14> */
.L_x_685:
[----:B------:R-:W-:Y:S05]  /*42f40*/  BSYNC B1 ;  /* 0x0000000000017941 */ /* 0x000fea0003800000 */
.L_x_684:
        /* <DEDUP_REMOVED lines=10> */
.L_x_687:
[----:B------:R-:W-:Y:S05]  /*42ff0*/  BSYNC B1 ;  /* 0x0000000000017941 */ /* 0x000fea0003800000 */
.L_x_686:
        /* <DEDUP_REMOVED lines=11> */
.L_x_689:
[----:B------:R-:W-:Y:S05]  /*430b0*/  BSYNC B1 ;  /* 0x0000000000017941 */ /* 0x000fea0003800000 */
.L_x_688:
        /* <DEDUP_REMOVED lines=14> */
.L_x_691:
[----:B------:R-:W-:Y:S05]  /*431a0*/  BSYNC B1 ;  /* 0x0000000000017941 */ /* 0x000fea0003800000 */
.L_x_690:
        /* <DEDUP_REMOVED lines=14> */
.L_x_693:
[----:B------:R-:W-:Y:S05]  /*43290*/  BSYNC B1 ;  /* 0x0000000000017941 */ /* 0x000fea0003800000 */
.L_x_692:
        /* <DEDUP_REMOVED lines=10> */
.L_x_695:
[----:B------:R-:W-:Y:S05]  /*43340*/  BSYNC B1 ;  /* 0x0000000000017941 */ /* 0x000fea0003800000 */
.L_x_694:
        /* <DEDUP_REMOVED lines=11> */
.L_x_697:
[----:B------:R-:W-:Y:S05]  /*43400*/  BSYNC B1 ;  /* 0x0000000000017941 */ /* 0x000fea0003800000 */
.L_x_696:
        /* <DEDUP_REMOVED lines=14> */
.L_x_699:
[----:B------:R-:W-:Y:S05]  /*434f0*/  BSYNC B1 ;  /* 0x0000000000017941 */ /* 0x000fea0003800000 */
.L_x_698:
        /* <DEDUP_REMOVED lines=14> */
.L_x_701:
[----:B------:R-:W-:Y:S05]  /*435e0*/  BSYNC B1 ;  /* 0x0000000000017941 */ /* 0x000fea0003800000 */
.L_x_700:
        /* <DEDUP_REMOVED lines=10> */
.L_x_703:
[----:B------:R-:W-:Y:S05]  /*43690*/  BSYNC B1 ;  /* 0x0000000000017941 */ /* 0x000fea0003800000 */
.L_x_702:
        /* <DEDUP_REMOVED lines=11> */
.L_x_705:
[----:B------:R-:W-:Y:S05]  /*43750*/  BSYNC B1 ;  /* 0x0000000000017941 */ /* 0x000fea0003800000 */
.L_x_704:
        /* <DEDUP_REMOVED lines=14> */
.L_x_707:
[----:B------:R-:W-:Y:S05]  /*43840*/  BSYNC B1 ;  /* 0x0000000000017941 */ /* 0x000fea0003800000 */
.L_x_706:
        /* <DEDUP_REMOVED lines=14> */
.L_x_709:
[----:B------:R-:W-:Y:S05]  /*43930*/  BSYNC B1 ;  /* 0x0000000000017941 */ /* 0x000fea0003800000 */
.L_x_708:
        /* <DEDUP_REMOVED lines=10> */
.L_x_711:
[----:B------:R-:W-:Y:S05]  /*439e0*/  BSYNC B1 ;  /* 0x0000000000017941 */ /* 0x000fea0003800000 */
.L_x_710:
        /* <DEDUP_REMOVED lines=11> */
.L_x_713:
[----:B------:R-:W-:Y:S05]  /*43aa0*/  BSYNC B1 ;  /* 0x0000000000017941 */ /* 0x000fea0003800000 */
.L_x_712:
        /* <DEDUP_REMOVED lines=14> */
.L_x_715:
[----:B------:R-:W-:Y:S05]  /*43b90*/  BSYNC B1 ;  /* 0x0000000000017941 */ /* 0x000fea0003800000 */
.L_x_714:
        /* <DEDUP_REMOVED lines=14> */
.L_x_717:
[----:B------:R-:W-:Y:S05]  /*43c80*/  BSYNC B1 ;  /* 0x0000000000017941 */ /* 0x000fea0003800000 */
.L_x_716:
        /* <DEDUP_REMOVED lines=10> */
.L_x_719:
[----:B------:R-:W-:Y:S05]  /*43d30*/  BSYNC B1 ;  /* 0x0000000000017941 */ /* 0x000fea0003800000 */
.L_x_718:
        /* <DEDUP_REMOVED lines=11> */
.L_x_721:
[----:B------:R-:W-:Y:S05]  /*43df0*/  BSYNC B1 ;  /* 0x0000000000017941 */ /* 0x000fea0003800000 */
.L_x_720:
        /* <DEDUP_REMOVED lines=14> */
.L_x_723:
[----:B------:R-:W-:Y:S05]  /*43ee0*/  BSYNC B1 ;  /* 0x0000000000017941 */ /* 0x000fea0003800000 */
.L_x_722:
        /* <DEDUP_REMOVED lines=14> */
.L_x_725:
[----:B------:R-:W-:Y:S05]  /*43fd0*/  BSYNC B1 ;  /* 0x0000000000017941 */ /* 0x000fea0003800000 */
.L_x_724:
        /* <DEDUP_REMOVED lines=10> */
.L_x_727:
[----:B------:R-:W-:Y:S05]  /*44080*/  BSYNC B1 ;  /* 0x0000000000017941 */ /* 0x000fea0003800000 */
.L_x_726:
        /* <DEDUP_REMOVED lines=11> */
.L_x_729:
[----:B------:R-:W-:Y:S05]  /*44140*/  BSYNC B1 ;  /* 0x0000000000017941 */ /* 0x000fea0003800000 */
.L_x_728:
        /* <DEDUP_REMOVED lines=14> */
.L_x_731:
[----:B------:R-:W-:Y:S05]  /*44230*/  BSYNC B1 ;  /* 0x0000000000017941 */ /* 0x000fea0003800000 */
.L_x_730:
        /* <DEDUP_REMOVED lines=14> */
.L_x_733:
[----:B------:R-:W-:Y:S05]  /*44320*/  BSYNC B1 ;  /* 0x0000000000017941 */ /* 0x000fea0003800000 */
.L_x_732:
        /* <DEDUP_REMOVED lines=10> */
.L_x_735:
[----:B------:R-:W-:Y:S05]  /*443d0*/  BSYNC B1 ;  /* 0x0000000000017941 */ /* 0x000fea0003800000 */
.L_x_734:
        /* <DEDUP_REMOVED lines=11> */
.L_x_737:
[----:B------:R-:W-:Y:S05]  /*44490*/  BSYNC B1 ;  /* 0x0000000000017941 */ /* 0x000fea0003800000 */
.L_x_736:
        /* <DEDUP_REMOVED lines=14> */
.L_x_739:
[----:B------:R-:W-:Y:S05]  /*44580*/  BSYNC B1 ;  /* 0x0000000000017941 */ /* 0x000fea0003800000 */
.L_x_738:
        /* <DEDUP_REMOVED lines=14> */
.L_x_741:
[----:B------:R-:W-:Y:S05]  /*44670*/  BSYNC B1 ;  /* 0x0000000000017941 */ /* 0x000fea0003800000 */
.L_x_740:
        /* <DEDUP_REMOVED lines=10> */
.L_x_743:
[----:B------:R-:W-:Y:S05]  /*44720*/  BSYNC B1 ;  /* 0x0000000000017941 */ /* 0x000fea0003800000 */
.L_x_742:
        /* <DEDUP_REMOVED lines=11> */
.L_x_745:
[----:B------:R-:W-:Y:S05]  /*447e0*/  BSYNC B1 ;  /* 0x0000000000017941 */ /* 0x000fea0003800000 */
.L_x_744:
        /* <DEDUP_REMOVED lines=14> */
.L_x_747:
[----:B------:R-:W-:Y:S05]  /*448d0*/  BSYNC B1 ;  /* 0x0000000000017941 */ /* 0x000fea0003800000 */
.L_x_746:
        /* <DEDUP_REMOVED lines=14> */
.L_x_749:
[----:B------:R-:W-:Y:S05]  /*449c0*/  BSYNC B1 ;  /* 0x0000000000017941 */ /* 0x000fea0003800000 */
.L_x_748:
        /* <DEDUP_REMOVED lines=10> */
.L_x_751:
[----:B------:R-:W-:Y:S05]  /*44a70*/  BSYNC B1 ;  /* 0x0000000000017941 */ /* 0x000fea0003800000 */
.L_x_750:
        /* <DEDUP_REMOVED lines=11> */
.L_x_753:
[----:B------:R-:W-:Y:S05]  /*44b30*/  BSYNC B1 ;  /* 0x0000000000017941 */ /* 0x000fea0003800000 */
.L_x_752:
        /* <DEDUP_REMOVED lines=14> */
.L_x_755:
[----:B------:R-:W-:Y:S05]  /*44c20*/  BSYNC B1 ;  /* 0x0000000000017941 */ /* 0x000fea0003800000 */
.L_x_754:
        /* <DEDUP_REMOVED lines=14> */
.L_x_757:
[----:B------:R-:W-:Y:S05]  /*44d10*/  BSYNC B1 ;  /* 0x0000000000017941 */ /* 0x000fea0003800000 */
.L_x_756:
        /* <DEDUP_REMOVED lines=10> */
.L_x_759:
[----:B------:R-:W-:Y:S05]  /*44dc0*/  BSYNC B1 ;  /* 0x0000000000017941 */ /* 0x000fea0003800000 */
.L_x_758:
        /* <DEDUP_REMOVED lines=11> */
.L_x_761:
[----:B------:R-:W-:Y:S05]  /*44e80*/  BSYNC B1 ;  /* 0x0000000000017941 */ /* 0x000fea0003800000 */
.L_x_760:
        /* <DEDUP_REMOVED lines=14> */
.L_x_763:
[----:B------:R-:W-:Y:S05]  /*44f70*/  BSYNC B1 ;  /* 0x0000000000017941 */ /* 0x000fea0003800000 */
.L_x_762:
        /* <DEDUP_REMOVED lines=14> */
.L_x_765:
[----:B------:R-:W-:Y:S05]  /*45060*/  BSYNC B1 ;  /* 0x0000000000017941 */ /* 0x000fea0003800000 */
.L_x_764:
        /* <DEDUP_REMOVED lines=10> */
.L_x_767:
[----:B------:R-:W-:Y:S05]  /*45110*/  BSYNC B1 ;  /* 0x0000000000017941 */ /* 0x000fea0003800000 */
.L_x_766:
        /* <DEDUP_REMOVED lines=11> */
.L_x_769:
[----:B------:R-:W-:Y:S05]  /*451d0*/  BSYNC B1 ;  /* 0x0000000000017941 */ /* 0x000fea0003800000 */
.L_x_768:
        /* <DEDUP_REMOVED lines=13> */
.L_x_771:
[----:B------:R-:W-:Y:S05]  /*452b0*/  BSYNC B1 ;  /* 0x0000000000017941 */ /* 0x000fea0003800000 */
.L_x_770:
[----:B------:R-:W2:Y:S01]  /*452c0*/  LDL.LU R231, [R1+0x454] ;  /* 0x0004540001e77983 */ /* 0x000ea20000300800 */
[----:B-----5:R-:W-:Y:S01]  /*452d0*/  HADD2.F32 R230, -RZ, R19.H0_H0 ;  /* 0x20000013ffe67230 */ /* 0x020fe20000004100 */
[----:B------:R-:W-:Y:S01]  /*452e0*/  ISETP.GT.AND P5, PT, R0, 0x188, P5 ;  /* 0x000001880000780c */ /* 0x000fe20002fa4270 */
[----:B------:R-:W-:Y:S03]  /*452f0*/  BSSY B1, `(.L_x_772) ;  /* 0x000000a000017945 */ /* 0x000fe60003800000 */
[----:B------:R-:W-:-:S04]  /*45300*/  FMUL R230, R230, R16 ;  /* 0x00000010e6e67220 */ /* 0x000fc80000400000 */
[----:B--2---:R-:W-:Y:S01]  /*45310*/  FFMA R230, R231, R2, R230 ;  /* 0x00000002e7e67223 */ /* 0x004fe200000000e6 */
[----:B------:R-:W-:-:S04]  /*45320*/  @P4 IMAD.MOV.U32 R231, RZ, RZ, R223 ;  /* 0x000000ffffe74224 */ /* 0x000fc800078e00df */
[----:B------:R-:W-:-:S04]  /*45330*/  F2FP.F16.F32.PACK_AB R230, RZ, R230 ;  /* 0x000000e6ffe6723e */ /* 0x000fc800000000ff */
[----:B------:R-:W-:Y:S01]  /*45340*/  PRMT R233, R230, 0x7610, R233 ;  /* 0x00007610e6e97816 */ /* 0x000fe200000000e9 */
[----:B------:R-:W-:-:S05]  /*45350*/  @P4 IMAD.MOV.U32 R230, RZ, RZ, R218 ;  /* 0x000000ffffe64224 */ /* 0x000fca00078e00da */
[----:B------:R2:W-:Y:S01]  /*45360*/  @P4 STG.E.U16 desc[UR46][R230.64+0x152], R233 ;  /* 0x000152e9e6004986 */ /* 0x0005e2000c10152e */
[----:B------:R-:W-:Y:S05]  /*45370*/  @!P5 BRA `(.L_x_773) ;  /* 0x000000000004d947 */ /* 0x000fea0003800000 */
[----:B------:R0:W5:Y:S02]  /*45380*/  LDG.E.LTC128B.U16 R19, desc[UR46][R8.64+0x150] ;  /* 0x0001502e08137981 */ /* 0x000164000c1e1520 */
.L_x_773:
[----:B------:R-:W-:Y:S05]  /*45390*/  BSYNC B1 ;  /* 0x0000000000017941 */ /* 0x000fea0003800000 */
.L_x_772:
[----:B--2---:R-:W2:Y:S01]  /*453a0*/  LDL.LU R231, [R1+0x458] ;  /* 0x0004580001e77983 */ /* 0x004ea20000300800 */
[----:B-----5:R-:W-:Y:S01]  /*453b0*/  HADD2.F32 R230, -RZ, R19.H0_H0 ;  /* 0x20000013ffe67230 */ /* 0x020fe20000004100 */
[----:B------:R-:W-:Y:S01]  /*453c0*/  ISETP.GT.AND P4, PT, R0, 0x188, P6 ;  /* 0x000001880000780c */ /* 0x000fe20003784270 */
[----:B------:R-:W-:Y:S03]  /*453d0*/  BSSY B1, `(.L_x_774) ;  /* 0x0000007000017945 */ /* 0x000fe60003800000 */
[----:B------:R-:W-:-:S04]  /*453e0*/  FMUL R230, R230, R16 ;  /* 0x00000010e6e67220 */ /* 0x000fc80000400000 */
[----:B--2---:R-:W-:-:S05]  /*453f0*/  FFMA R230, R231, R2, R230 ;  /* 0x00000002e7e67223 */ /* 0x004fca00000000e6 */
[----:B------:R-:W-:-:S05]  /*45400*/  F2FP.F16.F32.PACK_AB R230, RZ, R230 ;  /* 0x000000e6ffe6723e */ /* 0x000fca00000000ff */
[----:B------:R2:W-:Y:S01]  /*45410*/  @P5 STG.E.U16 desc[UR46][R220.64+0x150], R230 ;  /* 0x000150e6dc005986 */ /* 0x0005e2000c10152e */
[----:B------:R-:W-:Y:S05]  /*45420*/  @!P4 BRA `(.L_x_775) ;  /* 0x000000000004c947 */ /* 0x000fea0003800000 */
[----:B------:R0:W5:Y:S02]  /*45430*/  LDG.E.LTC128B.U16 R19, desc[UR46][R8.64+0x152] ;  /* 0x0001522e08137981 */ /* 0x000164000c1e1520 */
.L_x_775:
[----:B------:R-:W-:Y:S05]  /*45440*/  BSYNC B1 ;  /* 0x0000000000017941 */ /* 0x000fea0003800000 */
.L_x_774:
[----:B------:R-:W3:Y:S01]  /*45450*/  LDL.LU R231, [R1+0x45c] ;  /* 0x00045c0001e77983 */ /* 0x000ee20000300800 */
[----:B--2--5:R-:W-:Y:S01]  /*45460*/  HADD2.F32 R230, -RZ, R19.H0_H0 ;  /* 0x20000013ffe67230 */ /* 0x024fe20000004100 */
        /* <DEDUP_REMOVED lines=8> */
.L_x_777:
[----:B------:R-:W-:Y:S05]  /*454f0*/  BSYNC B1 ;  /* 0x0000000000017941 */ /* 0x000fea0003800000 */
.L_x_776:
[----:B------:R-:W4:Y:S01]  /*45500*/  LDL.LU R231, [R1+0x460] ;  /* 0x0004600001e77983 */ /* 0x000f220000300800 */
[----:B--2--5:R-:W-:Y:S01]  /*45510*/  HADD2.F32 R230, -RZ, R19.H0_H0 ;  /* 0x20000013ffe67230 */ /* 0x024fe20000004100 */
[----:B------:R-:W-:Y:S01]  /*45520*/  ISETP.GT.AND P4, PT, R0, 0x180, P2 ;  /* 0x000001800000780c */ /* 0x000fe20001784270 */
        /* <DEDUP_REMOVED lines=8> */
[----:B------:R-:W-:Y:S05]  /*455b0*/  @!P4 BRA `(.L_x_779) ;  /* 0x000000000004c947 */ /* 0x000fea0003800000 */
[----:B------:R4:W5:Y:S02]  /*455c0*/  LDG.E.LTC128B.U16 R19, desc[UR46][R10.64+0x162] ;  /* 0x0001622e0a137981 */ /* 0x000964000c1e1520 */
.L_x_779:
[----:B------:R-:W-:Y:S05]  /*455d0*/  BSYNC B1 ;  /* 0x0000000000017941 */ /* 0x000fea0003800000 */
.L_x_778:
[----:B--2---:R-:W2:Y:S01]  /*455e0*/  LDL.LU R231, [R1+0x464] ;  /* 0x0004640001e77983 */ /* 0x004ea20000300800 */
[----:B-----5:R-:W-:Y:S01]  /*455f0*/  HADD2.F32 R230, -RZ, R19.H0_H0 ;  /* 0x20000013ffe67230 */ /* 0x020fe20000004100 */
[----:B------:R-:W-:Y:S01]  /*45600*/  ISETP.GT.AND P3, PT, R0, 0x188, P3 ;  /* 0x000001880000780c */ /* 0x000fe20001f64270 */
        /* <DEDUP_REMOVED lines=8> */
[----:B------:R-:W-:Y:S05]  /*45690*/  @!P3 BRA `(.L_x_781) ;  /* 0x000000000004b947 */ /* 0x000fea0003800000 */
[----:B------:R0:W5:Y:S02]  /*456a0*/  LDG.E.LTC128B.U16 R19, desc[UR46][R8.64+0x160] ;  /* 0x0001602e08137981 */ /* 0x000164000c1e1520 */
.L_x_781:
[----:B------:R-:W-:Y:S05]  /*456b0*/  BSYNC B1 ;  /* 0x0000000000017941 */ /* 0x000fea0003800000 */
.L_x_780:
        /* <DEDUP_REMOVED lines=10> */
.L_x_783:
[----:B------:R-:W-:Y:S05]  /*45760*/  BSYNC B1 ;  /* 0x0000000000017941 */ /* 0x000fea0003800000 */
.L_x_782:
        /* <DEDUP_REMOVED lines=10> */
.L_x_785:
[----:B------:R-:W-:Y:S05]  /*45810*/  BSYNC B1 ;  /* 0x0000000000017941 */ /* 0x000fea0003800000 */
.L_x_784:
        /* <DEDUP_REMOVED lines=13> */
.L_x_787:
[----:B------:R-:W-:Y:S05]  /*458f0*/  BSYNC B1 ;  /* 0x0000000000017941 */ /* 0x000fea0003800000 */
.L_x_786:
[----:B--2---:R-:W2:Y:S01]  /*45900*/  LDL.LU R231, [R1+0x474] ;  /* 0x0004740001e77983 */ /* 0x004ea20000300800 */
[----:B-----5:R-:W-:Y:S01]  /*45910*/  HADD2.F32 R222, -RZ, R19.H0_H0 ;  /* 0x20000013ffde7230 */ /* 0x020fe20000004100 */
[----:B------:R-:W-:Y:S01]  /*45920*/  ISETP.GT.AND P1, PT, R0, 0x188, P1 ;  /* 0x000001880000780c */ /* 0x000fe20000f24270 */
[----:B------:R-:W-:Y:S03]  /*45930*/  BSSY B1, `(.L_x_788) ;  /* 0x0000009000017945 */ /* 0x000fe60003800000 */
[----:B------:R-:W-:-:S04]  /*45940*/  FMUL R222, R222, R16 ;  /* 0x00000010dede7220 */ /* 0x000fc80000400000 */
[----:B--2---:R-:W-:-:S05]  /*45950*/  FFMA R222, R231, R2, R222 ;  /* 0x00000002e7de7223 */ /* 0x004fca00000000de */
[----:B------:R-:W-:-:S04]  /*45960*/  F2FP.F16.F32.PACK_AB R222, RZ, R222 ;  /* 0x000000deffde723e */ /* 0x000fc800000000ff */
[----:B------:R-:W-:Y:S02]  /*45970*/  PRMT R230, R222, 0x7610, R230 ;  /* 0x00007610dee67816 */ /* 0x000fe400000000e6 */
[----:B------:R-:W-:-:S05]  /*45980*/  @P2 MOV R222, R218 ;  /* 0x000000da00de2202 */ /* 0x000fca0000000f00 */
[----:B------:R2:W-:Y:S01]  /*45990*/  @P2 STG.E.U16 desc[UR46][R222.64+0x172], R230 ;  /* 0x000172e6de002986 */ /* 0x0005e2000c10152e */
[----:B------:R-:W-:Y:S05]  /*459a0*/  @!P1 BRA `(.L_x_789) ;  /* 0x0000000000049947 */ /* 0x000fea0003800000 */
[----:B------:R0:W5:Y:S02]  /*459b0*/  LDG.E.LTC128B.U16 R19, desc[UR46][R8.64+0x170] ;  /* 0x0001702e08137981 */ /* 0x000164000c1e1520 */
.L_x_789:
[----:B------:R-:W-:Y:S05]  /*459c0*/  BSYNC B1 ;  /* 0x0000000000017941 */ /* 0x000fea0003800000 */
.L_x_788:
        /* <DEDUP_REMOVED lines=10> */
.L_x_791:
[----:B------:R-:W-:Y:S05]  /*45a70*/  BSYNC B1 ;  /* 0x0000000000017941 */ /* 0x000fea0003800000 */
.L_x_790:
[----:B------:R-:W3:Y:S01]  /*45a80*/  LDL.LU R223, [R1+0x47c] ;  /* 0x00047c0001df7983 */ /* 0x000ee20000300800 */
[----:B--2--5:R-:W-:Y:S01]  /*45a90*/  HADD2.F32 R222, -RZ, R19.H0_H0 ;  /* 0x20000013ffde7230 */ /* 0x024fe20000004100 */
        /* <DEDUP_REMOVED lines=11> */
.L_x_793:
[----:B------:R-:W-:Y:S05]  /*45b50*/  BSYNC B1 ;  /* 0x0000000000017941 */ /* 0x000fea0003800000 */
.L_x_792:
[----:B--2---:R-:W2:Y:S01]  /*45b60*/  LDL.LU R221, [R1+0x180] ;  /* 0x0001800001dd7983 */ /* 0x004ea20000300800 */
[----:B-----5:R-:W-:Y:S01]  /*45b70*/  HADD2.F32 R220, -RZ, R19.H0_H0 ;  /* 0x20000013ffdc7230 */ /* 0x020fe20000004100 */
        /* <DEDUP_REMOVED lines=11> */
.L_x_795:
[----:B------:R-:W-:Y:S05]  /*45c30*/  BSYNC B1 ;  /* 0x0000000000017941 */ /* 0x000fea0003800000 */
.L_x_794:
        /* <DEDUP_REMOVED lines=10> */
.L_x_797:
[----:B------:R-:W-:Y:S05]  /*45ce0*/  BSYNC B1 ;  /* 0x0000000000017941 */ /* 0x000fea0003800000 */
.L_x_796:
[----:B------:R-:W4:Y:S01]  /*45cf0*/  LDL.LU R221, [R1+0x188] ;  /* 0x0001880001dd7983 */ /* 0x000f220000300800 */
[----:B--2--5:R-:W-:Y:S01]  /*45d00*/  HADD2.F32 R220, -RZ, R19.H0_H0 ;  /* 0x20000013ffdc7230 */ /* 0x024fe20000004100 */
[----:B------:R-:W-:Y:S01]  /*45d10*/  ISETP.GT.AND P0, PT, R0, 0x8, P2 ;  /* 0x000000080000780c */ /* 0x000fe20001704270 */
[----:B------:R-:W-:Y:S03]  /*45d20*/  BSSY B1, `(.L_x_798) ;  /* 0x0000007000017945 */ /* 0x000fe60003800000 */
[----:B------:R-:W-:-:S04]  /*45d30*/  FMUL R220, R220, R16 ;  /* 0x00000010dcdc7220 */ /* 0x000fc80000400000 */
[----:B----4-:R-:W-:-:S05]  /*45d40*/  FFMA R220, R221, R2, R220 ;  /* 0x00000002dddc7223 */ /* 0x010fca00000000dc */
[----:B------:R-:W-:-:S05]  /*45d50*/  F2FP.F16.F32.PACK_AB R220, RZ, R220 ;  /* 0x000000dcffdc723e */ /* 0x000fca00000000ff */
[----:B------:R2:W-:Y:S01]  /*45d60*/  @P1 STG.E.U16 desc[UR46][R4.64+0x180], R220 ;  /* 0x000180dc04001986 */ /* 0x0005e2000c10152e */
[----:B------:R-:W-:Y:S05]  /*45d70*/  @!P0 BRA `(.L_x_799) ;  /* 0x0000000000048947 */ /* 0x000fea0003800000 */
[----:B------:R4:W5:Y:S02]  /*45d80*/  LDG.E.LTC128B.U16 R19, desc[UR46][R6.64+0x182] ;  /* 0x0001822e06137981 */ /* 0x000964000c1e1520 */
.L_x_799:
[----:B------:R-:W-:Y:S05]  /*45d90*/  BSYNC B1 ;  /* 0x0000000000017941 */ /* 0x000fea0003800000 */
.L_x_798:
        /* <DEDUP_REMOVED lines=13> */
.L_x_801:
[----:B------:R-:W-:Y:S05]  /*45e70*/  BSYNC B1 ;  /* 0x0000000000017941 */ /* 0x000fea0003800000 */
.L_x_800:
[----:B------:R-:W4:Y:S01]  /*45e80*/  LDL.LU R221, [R1+0x190] ;  /* 0x0001900001dd7983 */ /* 0x000f220000300800 */
[----:B--2--5:R-:W-:Y:S01]  /*45e90*/  HADD2.F32 R220, -RZ, R19.H0_H0 ;  /* 0x20000013ffdc7230 */ /* 0x024fe20000004100 */
[----:B------:R-:W-:Y:S01]  /*45ea0*/  ISETP.GT.AND P3, PT, R3, 0xc9, PT ;  /* 0x000000c90300780c */ /* 0x000fe20003f64270 */
[----:B------:R-:W-:Y:S01]  /*45eb0*/  BSSY B1, `(.L_x_802) ;  /* 0x000000a000017945 */ /* 0x000fe20003800000 */
[----:B------:R-:W-:Y:S02]  /*45ec0*/  LOP3.LUT R17, R17, 0xfffffff7, RZ, 0xc0, !PT ;  /* 0xfffffff711117812 */ /* 0x000fe400078ec0ff */
[----:B------:R-:W-:Y:S01]  /*45ed0*/  FMUL R220, R220, R16 ;  /* 0x00000010dcdc7220 */ /* 0x000fe20000400000 */
[----:B------:R-:W-:-:S08]  /*45ee0*/  ISETP.GT.AND P0, PT, R0, RZ, P3 ;  /* 0x000000ff0000720c */ /* 0x000fd00001f04270 */
[----:B------:R-:W-:Y:S01]  /*45ef0*/  @P3 LOP3.LUT R17, R17, 0x8, RZ, 0xfc, !PT ;  /* 0x0000000811113812 */ /* 0x000fe200078efcff */
[----:B----4-:R-:W-:-:S05]  /*45f00*/  FFMA R220, R221, R2, R220 ;  /* 0x00000002dddc7223 */ /* 0x010fca00000000dc */
[----:B------:R-:W-:-:S05]  /*45f10*/  F2FP.F16.F32.PACK_AB R220, RZ, R220 ;  /* 0x000000dcffdc723e */ /* 0x000fca00000000ff */
[----:B------:R2:W-:Y:S01]  /*45f20*/  @P1 STG.E.U16 desc[UR46][R226.64+0x190], R220 ;  /* 0x000190dce2001986 */ /* 0x0005e2000c10152e */
[----:B------:R-:W-:Y:S05]  /*45f30*/  @!P0 BRA `(.L_x_803) ;  /* 0x0000000000048947 */ /* 0x000fea0003800000 */
[----:B------:R4:W5:Y:S02]  /*45f40*/  LDG.E.LTC128B.U16 R19, desc[UR46][R216.64+0x192] ;  /* 0x0001922ed8137981 */ /* 0x000964000c1e1520 */
.L_x_803:
[----:B------:R-:W-:Y:S05]  /*45f50*/  BSYNC B1 ;  /* 0x0000000000017941 */ /* 0x000fea0003800000 */
.L_x_802:
        /* <DEDUP_REMOVED lines=10> */
.L_x_805:
[----:B------:R-:W-:Y:S05]  /*46000*/  BSYNC B1 ;  /* 0x0000000000017941 */ /* 0x000fea0003800000 */
.L_x_804:
        /* <DEDUP_REMOVED lines=10> */
.L_x_807:
[----:B------:R-:W-:Y:S05]  /*460b0*/  BSYNC B1 ;  /* 0x0000000000017941 */ /* 0x000fea0003800000 */
.L_x_806:
        /* <DEDUP_REMOVED lines=13> */
.L_x_809:
[----:B------:R-:W-:Y:S05]  /*46190*/  BSYNC B1 ;  /* 0x0000000000017941 */ /* 0x000fea0003800000 */
.L_x_808:
[----:B------:R-:W4:Y:S01]  /*461a0*/  LDL.LU R221, [R1+0x1a0] ;  /* 0x0001a00001dd7983 */ /* 0x000f220000300800 */
[----:B--2--5:R-:W-:Y:S01]  /*461b0*/  HADD2.F32 R220, -RZ, R19.H0_H0 ;  /* 0x20000013ffdc7230 */ /* 0x024fe20000004100 */
[----:B------:R-:W-:Y:S01]  /*461c0*/  ISETP.GT.AND P1, PT, R3, 0xd1, PT ;  /* 0x000000d10300780c */ /* 0x000fe20003f24270 */
[----:B------:R-:W-:Y:S01]  /*461d0*/  BSSY B1, `(.L_x_810) ;  /* 0x000000a000017945 */ /* 0x000fe20003800000 */
[----:B------:R-:W-:Y:S02]  /*461e0*/  LOP3.LUT R17, R17, 0xffffffbf, RZ, 0xc0, !PT ;  /* 0xffffffbf11117812 */ /* 0x000fe400078ec0ff */
[----:B------:R-:W-:-:S09]  /*461f0*/  FMUL R220, R220, R16 ;  /* 0x00000010dcdc7220 */ /* 0x000fd20000400000 */
[----:B------:R-:W-:Y:S01]  /*46200*/  @P1 LOP3.LUT R17, R17, 0x40, RZ, 0xfc, !PT ;  /* 0x0000004011111812 */ /* 0x000fe200078efcff */
[----:B----4-:R-:W-:-:S05]  /*46210*/  FFMA R220, R221, R2, R220 ;  /* 0x00000002dddc7223 */ /* 0x010fca00000000dc */
[----:B------:R-:W-:-:S05]  /*46220*/  F2FP.F16.F32.PACK_AB R220, RZ, R220 ;  /* 0x000000dcffdc723e */ /* 0x000fca00000000ff */
[----:B------:R2:W-:Y:S01]  /*46230*/  @P0 STG.E.U16 desc[UR46][R226.64+0x1a0], R220 ;  /* 0x0001a0dce2000986 */ /* 0x0005e2000c10152e */
[----:B------:R-:W-:-:S13]  /*46240*/  ISETP.GT.AND P0, PT, R0, RZ, P1 ;  /* 0x000000ff0000720c */ /* 0x000fda0000f04270 */
[----:B--2---:R-:W-:Y:S05]  /*46250*/  @!P0 BRA `(.L_x_811) ;  /* 0x0000000000048947 */ /* 0x004fea0003800000 */
[----:B------:R2:W5:Y:S02]  /*46260*/  LDG.E.LTC128B.U16 R19, desc[UR46][R216.64+0x1a2] ;  /* 0x0001a22ed8137981 */ /* 0x000564000c1e1520 */
.L_x_811:
[----:B------:R-:W-:Y:S05]  /*46270*/  BSYNC B1 ;  /* 0x0000000000017941 */ /* 0x000fea0003800000 */
.L_x_810:
[----:B------:R-:W4:Y:S01]  /*46280*/  LDL.LU R221, [R1+0x1a4] ;  /* 0x0001a40001dd7983 */ /* 0x000f220000300800 */
[----:B-----5:R-:W-:Y:S01]  /*46290*/  HADD2.F32 R220, -RZ, R19.H0_H0 ;  /* 0x20000013ffdc7230 */ /* 0x020fe20000004100 */
[----:B------:R-:W-:Y:S04]  /*462a0*/  BSSY B1, `(.L_x_812) ;  /* 0x0000008000017945 */ /* 0x000fe80003800000 */
[----:B------:R-:W-:-:S04]  /*462b0*/  FMUL R220, R220, R16 ;  /* 0x00000010dcdc7220 */ /* 0x000fc80000400000 */
[----:B----4-:R-:W-:-:S05]  /*462c0*/  FFMA R220, R221, R2, R220 ;  /* 0x00000002dddc7223 */ /* 0x010fca00000000dc */
[----:B------:R-:W-:-:S05]  /*462d0*/  F2FP.F16.F32.PACK_AB R220, RZ, R220 ;  /* 0x000000dcffdc723e */ /* 0x000fca00000000ff */
[----:B------:R4:W-:Y:S01]  /*462e0*/  @P0 STG.E.U16 desc[UR46][R226.64+0x1a2], R220 ;  /* 0x0001a2dce2000986 */ /* 0x0009e2000c10152e */
[----:B------:R-:W-:-:S13]  /*462f0*/  ISETP.GT.AND P0, PT, R0, 0x8, P2 ;  /* 0x000000080000780c */ /* 0x000fda0001704270 */
[----:B----4-:R-:W-:Y:S05]  /*46300*/  @!P0 BRA `(.L_x_813) ;  /* 0x0000000000048947 */ /* 0x010fea0003800000 */
[----:B------:R4:W5:Y:S02]  /*46310*/  LDG.E.LTC128B.U16 R19, desc[UR46][R6.64+0x1a0] ;  /* 0x0001a02e06137981 */ /* 0x000964000c1e1520 */
.L_x_813:
[----:B------:R-:W-:Y:S05]  /*46320*/  BSYNC B1 ;  /* 0x0000000000017941 */ /* 0x000fea0003800000 */
.L_x_812:
        /* <DEDUP_REMOVED lines=10> */
.L_x_815:
[----:B------:R-:W-:Y:S05]  /*463d0*/  BSYNC B1 ;  /* 0x0000000000017941 */ /* 0x000fea0003800000 */
.L_x_814:
[----:B------:R-:W3:Y:S01]  /*463e0*/  LDL.LU R221, [R1+0x1ac] ;  /* 0x0001ac0001dd7983 */ /* 0x000ee20000300800 */
[----:B-----5:R-:W-:Y:S01]  /*463f0*/  HADD2.F32 R220, -RZ, R19.H0_H0 ;  /* 0x20000013ffdc7230 */ /* 0x020fe20000004100 */
[----:B------:R-:W-:Y:S01]  /*46400*/  ISETP.GT.AND P2, PT, R3, 0xd8, PT ;  /* 0x000000d80300780c */ /* 0x000fe20003f44270 */
[----:B------:R-:W-:Y:S01]  /*46410*/  IMAD.U32 R234, RZ, RZ, UR8 ;  /* 0x00000008ffea7e24 */ /* 0x000fe2000f8e00ff */
[----:B------:R-:W-:Y:S01]  /*46420*/  LOP3.LUT R18, R18, 0xfffffbff, RZ, 0xc0, !PT ;  /* 0xfffffbff12127812 */ /* 0x000fe200078ec0ff */
[----:B------:R-:W-:Y:S02]  /*46430*/  IMAD.U32 R233, RZ, RZ, UR9 ;  /* 0x00000009ffe97e24 */ /* 0x000fe4000f8e00ff */
[----:B------:R-:W-:Y:S01]  /*46440*/  FMUL R220, R220, R16 ;  /* 0x00000010dcdc7220 */ /* 0x000fe20000400000 */
[----:B------:R-:W-:Y:S01]  /*46450*/  IMAD.U32 R223, RZ, RZ, UR8 ;  /* 0x00000008ffdf7e24 */ /* 0x000fe2000f8e00ff */
[----:B------:R-:W-:Y:S01]  /*46460*/  SHF.L.U32 R234, R234, 0x4, RZ ;  /* 0x00000004eaea7819 */ /* 0x000fe200000006ff */
[----:B------:R-:W-:Y:S01]  /*46470*/  IMAD.IADD R232, R232, 0x1, R219 ;  /* 0x00000001e8e87824 */ /* 0x000fe200078e02db */
[----:B------:R-:W-:Y:S02]  /*46480*/  BSSY B1, `(.L_x_816) ;  /* 0x000000d000017945 */ /* 0x000fe40003800000 */
[----:B------:R-:W-:-:S02]  /*46490*/  SHF.L.U64.HI R223, R223, 0x4, R233 ;  /* 0x00000004dfdf7819 */ /* 0x000fc400000102e9 */
[----:B------:R-:W-:Y:S01]  /*464a0*/  @P2 LOP3.LUT R18, R18, 0x400, RZ, 0xfc, !PT ;  /* 0x0000040012122812 */ /* 0x000fe200078efcff */
[----:B---3--:R-:W-:-:S05]  /*464b0*/  FFMA R220, R221, R2, R220 ;  /* 0x00000002dddc7223 */ /* 0x008fca00000000dc */
[----:B------:R-:W-:-:S05]  /*464c0*/  F2FP.F16.F32.PACK_AB R220, RZ, R220 ;  /* 0x000000dcffdc723e */ /* 0x000fca00000000ff */
[----:B------:R3:W-:Y:S02]  /*464d0*/  @P0 STG.E.U16 desc[UR46][R4.64+0x1a2], R220 ;  /* 0x0001a2dc04000986 */ /* 0x0007e4000c10152e */
[----:B---3--:R-:W-:-:S04]  /*464e0*/  IADD3 R220, P0, R234, R228, RZ ;  /* 0x000000e4eadc7210 */ /* 0x008fc80007f1e0ff */
[----:B------:R-:W-:Y:S02]  /*464f0*/  IADD3.X R221, R223, R229, RZ, P0, !PT ;  /* 0x000000e5dfdd7210 */ /* 0x000fe400007fe4ff */
[----:B------:R-:W-:-:S05]  /*46500*/  IADD3 R230, P0, R234, R218, RZ ;  /* 0x000000daeae67210 */ /* 0x000fca0007f1e0ff */
[----:B------:R-:W-:Y:S01]  /*46510*/  IMAD.X R231, R223, 0x1, R232, P0 ;  /* 0x00000001dfe77824 */ /* 0x000fe200000e06e8 */
[----:B------:R-:W-:-:S13]  /*46520*/  ISETP.GT.AND P0, PT, R0, RZ, P2 ;  /* 0x000000ff0000720c */ /* 0x000fda0001704270 */
[----:B------:R-:W-:Y:S05]  /*46530*/  @!P0 BRA `(.L_x_817) ;  /* 0x0000000000048947 */ /* 0x000fea0003800000 */
[----:B------:R3:W5:Y:S02]  /*46540*/  LDG.E.LTC128B.U16 R19, desc[UR46][R216.64+0x1b0] ;  /* 0x0001b02ed8137981 */ /* 0x000764000c1e1520 */
.L_x_817:
[----:B------:R-:W-:Y:S05]  /*46550*/  BSYNC B1 ;  /* 0x0000000000017941 */ /* 0x000fea0003800000 */
.L_x_816:
[----:B------:R-:W2:Y:S01]  /*46560*/  LDL.LU R233, [R1+0x1b0] ;  /* 0x0001b00001e97983 */ /* 0x000ea20000300800 */
[----:B-----5:R-:W-:Y:S01]  /*46570*/  HADD2.F32 R222, -RZ, R19.H0_H0 ;  /* 0x20000013ffde7230 */ /* 0x020fe20000004100 */
[----:B------:R-:W-:Y:S01]  /*46580*/  ISETP.GT.AND P1, PT, R3, 0xd9, PT ;  /* 0x000000d90300780c */ /* 0x000fe20003f24270 */
[----:B------:R-:W-:Y:S01]  /*46590*/  BSSY B1, `(.L_x_818) ;  /* 0x000000a000017945 */ /* 0x000fe20003800000 */
[----:B------:R-:W-:Y:S02]  /*465a0*/  LOP3.LUT R18, R18, 0xfffffdff, RZ, 0xc0, !PT ;  /* 0xfffffdff12127812 */ /* 0x000fe400078ec0ff */
[----:B------:R-:W-:-:S09]  /*465b0*/  FMUL R222, R222, R16 ;  /* 0x00000010dede7220 */ /* 0x000fd20000400000 */
[----:B------:R-:W-:Y:S01]  /*465c0*/  @P1 LOP3.LUT R18, R18, 0x200, RZ, 0xfc, !PT ;  /* 0x0000020012121812 */ /* 0x000fe200078efcff */
[----:B--2---:R-:W-:-:S05]  /*465d0*/  FFMA R222, R233, R2, R222 ;  /* 0x00000002e9de7223 */ /* 0x004fca00000000de */
[----:B------:R-:W-:-:S05]  /*465e0*/  F2FP.F16.F32.PACK_AB R222, RZ, R222 ;  /* 0x000000deffde723e */ /* 0x000fca00000000ff */
[----:B------:R2:W-:Y:S01]  /*465f0*/  @P0 STG.E.U16 desc[UR46][R226.64+0x1b0], R222 ;  /* 0x0001b0dee2000986 */ /* 0x0005e2000c10152e */
[----:B------:R-:W-:-:S13]  /*46600*/  ISETP.GT.AND P0, PT, R0, RZ, P1 ;  /* 0x000000ff0000720c */ /* 0x000fda0000f04270 */
[----:B--2---:R-:W-:Y:S05]  /*46610*/  @!P0 BRA `(.L_x_819) ;  /* 0x0000000000048947 */ /* 0x004fea0003800000 */
[----:B------:R2:W5:Y:S02]  /*46620*/  LDG.E.LTC128B.U16 R19, desc[UR46][R216.64+0x1b2] ;  /* 0x0001b22ed8137981 */ /* 0x000564000c1e1520 */
.L_x_819:
[----:B------:R-:W-:Y:S05]  /*46630*/  BSYNC B1 ;  /* 0x0000000000017941 */ /* 0x000fea0003800000 */
.L_x_818:
        /* <DEDUP_REMOVED lines=10> */
.L_x_821:
[----:B------:R-:W-:Y:S05]  /*466e0*/  BSYNC B1 ;  /* 0x0000000000017941 */ /* 0x000fea0003800000 */
.L_x_820:
        /* <DEDUP_REMOVED lines=10> */
.L_x_823:
[----:B------:R-:W-:Y:S05]  /*46790*/  BSYNC B1 ;  /* 0x0000000000017941 */ /* 0x000fea0003800000 */
.L_x_822:
        /* <DEDUP_REMOVED lines=13> */
.L_x_825:
[----:B------:R-:W-:Y:S05]  /*46870*/  BSYNC B1 ;  /* 0x0000000000017941 */ /* 0x000fea0003800000 */
.L_x_824:
        /* <DEDUP_REMOVED lines=13> */
.L_x_827:
[----:B------:R-:W-:Y:S05]  /*46950*/  BSYNC B1 ;  /* 0x0000000000017941 */ /* 0x000fea0003800000 */
.L_x_826:
        /* <DEDUP_REMOVED lines=10> */
.L_x_829:
[----:B------:R-:W-:Y:S05]  /*46a00*/  BSYNC B1 ;  /* 0x0000000000017941 */ /* 0x000fea0003800000 */
.L_x_828:
        /* <DEDUP_REMOVED lines=10> */
.L_x_831:
[----:B------:R-:W-:Y:S05]  /*46ab0*/  BSYNC B1 ;  /* 0x0000000000017941 */ /* 0x000fea0003800000 */
.L_x_830:
        /* <DEDUP_REMOVED lines=13> */
.L_x_833:
[----:B------:R-:W-:Y:S05]  /*46b90*/  BSYNC B1 ;  /* 0x0000000000017941 */ /* 0x000fea0003800000 */
.L_x_832:
        /* <DEDUP_REMOVED lines=13> */
.L_x_835:
[----:B------:R-:W-:Y:S05]  /*46c70*/  BSYNC B1 ;  /* 0x0000000000017941 */ /* 0x000fea0003800000 */
.L_x_834:
        /* <DEDUP_REMOVED lines=10> */
.L_x_837:
[----:B------:R-:W-:Y:S05]  /*46d20*/  BSYNC B1 ;  /* 0x0000000000017941 */ /* 0x000fea0003800000 */
.L_x_836:
        /* <DEDUP_REMOVED lines=10> */
.L_x_839:
[----:B------:R-:W-:Y:S05]  /*46dd0*/  BSYNC B1 ;  /* 0x0000000000017941 */ /* 0x000fea0003800000 */
.L_x_838:
        /* <DEDUP_REMOVED lines=13> */
.L_x_841:
[----:B------:R-:W-:Y:S05]  /*46eb0*/  BSYNC B1 ;  /* 0x0000000000017941 */ /* 0x000fea0003800000 */
.L_x_840:
        /* <DEDUP_REMOVED lines=13> */
.L_x_843:
[----:B------:R-:W-:Y:S05]  /*46f90*/  BSYNC B1 ;  /* 0x0000000000017941 */ /* 0x000fea0003800000 */
.L_x_842:
        /* <DEDUP_REMOVED lines=10> */
.L_x_845:
[----:B------:R-:W-:Y:S05]  /*47040*/  BSYNC B1 ;  /* 0x0000000000017941 */ /* 0x000fea0003800000 */
.L_x_844:
        /* <DEDUP_REMOVED lines=10> */
.L_x_847:
[----:B------:R-:W-:Y:S05]  /*470f0*/  BSYNC B1 ;  /* 0x0000000000017941 */ /* 0x000fea0003800000 */
.L_x_846:
        /* <DEDUP_REMOVED lines=13> */
.L_x_849:
[----:B------:R-:W-:Y:S05]  /*471d0*/  BSYNC B1 ;  /* 0x0000000000017941 */ /* 0x000fea0003800000 */
.L_x_848:
        /* <DEDUP_REMOVED lines=13> */
.L_x_851:
[----:B------:R-:W-:Y:S05]  /*472b0*/  BSYNC B1 ;  /* 0x0000000000017941 */ /* 0x000fea0003800000 */
.L_x_850:
        /* <DEDUP_REMOVED lines=10> */
.L_x_853:
[----:B------:R-:W-:Y:S05]  /*47360*/  BSYNC B1 ;  /* 0x0000000000017941 */ /* 0x000fea0003800000 */
.L_x_852:
        /* <DEDUP_REMOVED lines=10> */
.L_x_855:
[----:B------:R-:W-:Y:S05]  /*47410*/  BSYNC B1 ;  /* 0x0000000000017941 */ /* 0x000fea0003800000 */
.L_x_854:
        /* <DEDUP_REMOVED lines=13> */
.L_x_857:
[----:B------:R-:W-:Y:S05]  /*474f0*/  BSYNC B1 ;  /* 0x0000000000017941 */ /* 0x000fea0003800000 */
.L_x_856:
        /* <DEDUP_REMOVED lines=13> */
.L_x_859:
[----:B------:R-:W-:Y:S05]  /*475d0*/  BSYNC B1 ;  /* 0x0000000000017941 */ /* 0x000fea0003800000 */
.L_x_858:
        /* <DEDUP_REMOVED lines=10> */
.L_x_861:
[----:B------:R-:W-:Y:S05]  /*47680*/  BSYNC B1 ;  /* 0x0000000000017941 */ /* 0x000fea0003800000 */
.L_x_860:
        /* <DEDUP_REMOVED lines=10> */
.L_x_863:
[----:B------:R-:W-:Y:S05]  /*47730*/  BSYNC B1 ;  /* 0x0000000000017941 */ /* 0x000fea0003800000 */
.L_x_862:
        /* <DEDUP_REMOVED lines=13> */
.L_x_865:
[----:B------:R-:W-:Y:S05]  /*47810*/  BSYNC B1 ;  /* 0x0000000000017941 */ /* 0x000fea0003800000 */
.L_x_864:
        /* <DEDUP_REMOVED lines=13> */
.L_x_867:
[----:B------:R-:W-:Y:S05]  /*478f0*/  BSYNC B1 ;  /* 0x0000000000017941 */ /* 0x000fea0003800000 */
.L_x_866:
        /* <DEDUP_REMOVED lines=10> */
.L_x_869:
[----:B------:R-:W-:Y:S05]  /*479a0*/  BSYNC B1 ;  /* 0x0000000000017941 */ /* 0x000fea0003800000 */
.L_x_868:
        /* <DEDUP_REMOVED lines=10> */
.L_x_871:
[----:B------:R-:W-:Y:S05]  /*47a50*/  BSYNC B1 ;  /* 0x0000000000017941 */ /* 0x000fea0003800000 */
.L_x_870:
        /* <DEDUP_REMOVED lines=13> */
.L_x_873:
[----:B------:R-:W-:Y:S05]  /*47b30*/  BSYNC B1 ;  /* 0x0000000000017941 */ /* 0x000fea0003800000 */
.L_x_872:
        /* <DEDUP_REMOVED lines=13> */
.L_x_875:
[----:B------:R-:W-:Y:S05]  /*47c10*/  BSYNC B1 ;  /* 0x0000000000017941 */ /* 0x000fea0003800000 */
.L_x_874:
        /* <DEDUP_REMOVED lines=10> */
.L_x_877:
[----:B------:R-:W-:Y:S05]  /*47cc0*/  BSYNC B1 ;  /* 0x0000000000017941 */ /* 0x000fea0003800000 */
.L_x_876:
        /* <DEDUP_REMOVED lines=10> */
.L_x_879:
[----:B------:R-:W-:Y:S05]  /*47d70*/  BSYNC B1 ;  /* 0x0000000000017941 */ /* 0x000fea0003800000 */
.L_x_878:
        /* <DEDUP_REMOVED lines=13> */
.L_x_881:
[----:B------:R-:W-:Y:S05]  /*47e50*/  BSYNC B1 ;  /* 0x0000000000017941 */ /* 0x000fea0003800000 */
.L_x_880:
        /* <DEDUP_REMOVED lines=13> */
.L_x_883:
[----:B------:R-:W-:Y:S05]  /*47f30*/  BSYNC B1 ;  /* 0x0000000000017941 */ /* 0x000fea0003800000 */
.L_x_882:
        /* <DEDUP_REMOVED lines=10> */
.L_x_885:
[----:B------:R-:W-:Y:S05]  /*47fe0*/  BSYNC B1 ;  /* 0x0000000000017941 */ /* 0x000fea0003800000 */
.L_x_884:
        /* <DEDUP_REMOVED lines=10> */
.L_x_887:
[----:B------:R-:W-:Y:S05]  /*48090*/  BSYNC B1 ;  /* 0x0000000000017941 */ /* 0x000fea0003800000 */
.L_x_886:
        /* <DEDUP_REMOVED lines=13> */
.L_x_889:
[----:B------:R-:W-:Y:S05]  /*48170*/  BSYNC B1 ;  /* 0x0000000000017941 */ /* 0x000fea0003800000 */
.L_x_888:
        /* <DEDUP_REMOVED lines=13> */
.L_x_891:
[----:B------:R-:W-:Y:S05]  /*48250*/  BSYNC B1 ;  /* 0x0000000000017941 */ /* 0x000fea0003800000 */
.L_x_890:
        /* <DEDUP_REMOVED lines=10> */
.L_x_893:
[----:B------:R-:W-:Y:S05]  /*48300*/  BSYNC B1 ;  /* 0x0000000000017941 */ /* 0x000fea0003800000 */
.L_x_892:
        /* <DEDUP_REMOVED lines=10> */
.L_x_895:
[----:B------:R-:W-:Y:S05]  /*483b0*/  BSYNC B1 ;  /* 0x0000000000017941 */ /* 0x000fea0003800000 */
.L_x_894:
        /* <DEDUP_REMOVED lines=13> */
.L_x_897:
[----:B------:R-:W-:Y:S05]  /*48490*/  BSYNC B1 ;  /* 0x0000000000017941 */ /* 0x000fea0003800000 */
.L_x_896:
        /* <DEDUP_REMOVED lines=13> */
.L_x_899:
[----:B------:R-:W-:Y:S05]  /*48570*/  BSYNC B1 ;  /* 0x0000000000017941 */ /* 0x000fea0003800000 */
.L_x_898:
        /* <DEDUP_REMOVED lines=10> */
.L_x_901:
[----:B------:R-:W-:Y:S05]  /*48620*/  BSYNC B1 ;  /* 0x0000000000017941 */ /* 0x000fea0003800000 */
.L_x_900:
        /* <DEDUP_REMOVED lines=10> */
.L_x_903:
[----:B------:R-:W-:Y:S05]  /*486d0*/  BSYNC B1 ;  /* 0x0000000000017941 */ /* 0x000fea0003800000 */
.L_x_902:
        /* <DEDUP_REMOVED lines=13> */
.L_x_905:
[----:B------:R-:W-:Y:S05]  /*487b0*/  BSYNC B1 ;  /* 0x0000000000017941 */ /* 0x000fea0003800000 */
.L_x_904:
        /* <DEDUP_REMOVED lines=13> */
.L_x_907:
[----:B------:R-:W-:Y:S05]  /*48890*/  BSYNC B1 ;  /* 0x0000000000017941 */ /* 0x000fea0003800000 */
.L_x_906:
        /* <DEDUP_REMOVED lines=10> */
.L_x_909:
[----:B------:R-:W-:Y:S05]  /*48940*/  BSYNC B1 ;  /* 0x0000000000017941 */ /* 0x000fea0003800000 */
.L_x_908:
        /* <DEDUP_REMOVED lines=10> */
.L_x_911:
[----:B------:R-:W-:Y:S05]  /*489f0*/  BSYNC B1 ;  /* 0x0000000000017941 */ /* 0x000fea0003800000 */
.L_x_910:
        /* <DEDUP_REMOVED lines=13> */
.L_x_913:
[----:B------:R-:W-:Y:S05]  /*48ad0*/  BSYNC B1 ;  /* 0x0000000000017941 */ /* 0x000fea0003800000 */
.L_x_912:
        /* <DEDUP_REMOVED lines=13> */
.L_x_915:
[----:B------:R-:W-:Y:S05]  /*48bb0*/  BSYNC B1 ;  /* 0x0000000000017941 */ /* 0x000fea0003800000 */
.L_x_914:
        /* <DEDUP_REMOVED lines=10> */
.L_x_917:
[----:B------:R-:W-:Y:S05]  /*48c60*/  BSYNC B1 ;  /* 0x0000000000017941 */ /* 0x000fea0003800000 */
.L_x_916:
        /* <DEDUP_REMOVED lines=10> */
.L_x_919:
[----:B------:R-:W-:Y:S05]  /*48d10*/  BSYNC B1 ;  /* 0x0000000000017941 */ /* 0x000fea0003800000 */
.L_x_918:
        /* <DEDUP_REMOVED lines=13> */
.L_x_921:
[----:B------:R-:W-:Y:S05]  /*48df0*/  BSYNC B1 ;  /* 0x0000000000017941 */ /* 0x000fea0003800000 */
.L_x_920:
        /* <DEDUP_REMOVED lines=13> */
.L_x_923:
[----:B------:R-:W-:Y:S05]  /*48ed0*/  BSYNC B1 ;  /* 0x0000000000017941 */ /* 0x000fea0003800000 */
.L_x_922:
        /* <DEDUP_REMOVED lines=10> */
.L_x_925:
[----:B------:R-:W-:Y:S05]  /*48f80*/  BSYNC B1 ;  /* 0x0000000000017941 */ /* 0x000fea0003800000 */
.L_x_924:
        /* <DEDUP_REMOVED lines=10> */
.L_x_927:
[----:B------:R-:W-:Y:S05]  /*49030*/  BSYNC B1 ;  /* 0x0000000000017941 */ /* 0x000fea0003800000 */
.L_x_926:
        /* <DEDUP_REMOVED lines=13> */
.L_x_929:
[----:B------:R-:W-:Y:S05]  /*49110*/  BSYNC B1 ;  /* 0x0000000000017941 */ /* 0x000fea0003800000 */
.L_x_928:
        /* <DEDUP_REMOVED lines=13> */
.L_x_931:
[----:B------:R-:W-:Y:S05]  /*491f0*/  BSYNC B1 ;  /* 0x0000000000017941 */ /* 0x000fea0003800000 */
.L_x_930:
        /* <DEDUP_REMOVED lines=10> */
.L_x_933:
[----:B------:R-:W-:Y:S05]  /*492a0*/  BSYNC B1 ;  /* 0x0000000000017941 */ /* 0x000fea0003800000 */
.L_x_932:
        /* <DEDUP_REMOVED lines=10> */
.L_x_935:
[----:B------:R-:W-:Y:S05]  /*49350*/  BSYNC B1 ;  /* 0x0000000000017941 */ /* 0x000fea0003800000 */
.L_x_934:
        /* <DEDUP_REMOVED lines=13> */
.L_x_937:
[----:B------:R-:W-:Y:S05]  /*49430*/  BSYNC B1 ;  /* 0x0000000000017941 */ /* 0x000fea0003800000 */
.L_x_936:
        /* <DEDUP_REMOVED lines=13> */
.L_x_939:
[----:B------:R-:W-:Y:S05]  /*49510*/  BSYNC B1 ;  /* 0x0000000000017941 */ /* 0x000fea0003800000 */
.L_x_938:
        /* <DEDUP_REMOVED lines=10> */
.L_x_941:
[----:B------:R-:W-:Y:S05]  /*495c0*/  BSYNC B1 ;  /* 0x0000000000017941 */ /* 0x000fea0003800000 */
.L_x_940:
        /* <DEDUP_REMOVED lines=10> */
.L_x_943:
[----:B------:R-:W-:Y:S05]  /*49670*/  BSYNC B1 ;  /* 0x0000000000017941 */ /* 0x000fea0003800000 */
.L_x_942:
        /* <DEDUP_REMOVED lines=13> */
.L_x_945:
[----:B------:R-:W-:Y:S05]  /*49750*/  BSYNC B1 ;  /* 0x0000000000017941 */ /* 0x000fea0003800000 */
.L_x_944:
        /* <DEDUP_REMOVED lines=13> */
.L_x_947:
[----:B------:R-:W-:Y:S05]  /*49830*/  BSYNC B1 ;  /* 0x0000000000017941 */ /* 0x000fea0003800000 */
.L_x_946:
        /* <DEDUP_REMOVED lines=10> */
.L_x_949:
[----:B------:R-:W-:Y:S05]  /*498e0*/  BSYNC B1 ;  /* 0x0000000000017941 */ /* 0x000fea0003800000 */
.L_x_948:
        /* <DEDUP_REMOVED lines=10> */
.L_x_951:
[----:B------:R-:W-:Y:S05]  /*49990*/  BSYNC B1 ;  /* 0x0000000000017941 */ /* 0x000fea0003800000 */
.L_x_950:
        /* <DEDUP_REMOVED lines=13> */
.L_x_953:
[----:B------:R-:W-:Y:S05]  /*49a70*/  BSYNC B1 ;  /* 0x0000000000017941 */ /* 0x000fea0003800000 */
.L_x_952:
        /* <DEDUP_REMOVED lines=13> */
.L_x_955:
[----:B------:R-:W-:Y:S05]  /*49b50*/  BSYNC B1 ;  /* 0x0000000000017941 */ /* 0x000fea0003800000 */
.L_x_954:
        /* <DEDUP_REMOVED lines=10> */
.L_x_957:
[----:B------:R-:W-:Y:S05]  /*49c00*/  BSYNC B1 ;  /* 0x0000000000017941 */ /* 0x000fea0003800000 */
.L_x_956:
        /* <DEDUP_REMOVED lines=10> */
.L_x_959:
[----:B------:R-:W-:Y:S05]  /*49cb0*/  BSYNC B1 ;  /* 0x0000000000017941 */ /* 0x000fea0003800000 */
.L_x_958:
        /* <DEDUP_REMOVED lines=13> */
.L_x_961:
[----:B------:R-:W-:Y:S05]  /*49d90*/  BSYNC B1 ;  /* 0x0000000000017941 */ /* 0x000fea0003800000 */
.L_x_960:
[----:B------:R-:W2:Y:S01]  /*49da0*/  LDL.LU R233, [R1+0x2d0] ;  /* 0x0002d00001e97983 */ /* 0x000ea20000300800 */
[----:B-----5:R-:W-:Y:S01]  /*49db0*/  HADD2.F32 R222, -RZ, R19.H0_H0 ;  /* 0x20000013ffde7230 */ /* 0x020fe20000004100 */
[----:B------:R-:W-:Y:S01]  /*49dc0*/  ISETP.GT.AND P4, PT, R3, 0x169, PT ;  /* 0x000001690300780c */ /* 0x000fe20003f84270 */
[----:B------:R-:W-:Y:S03]  /*49dd0*/  BSSY B1, `(.L_x_962) ;  /* 0x0000008000017945 */ /* 0x000fe60003800000 */
[----:B------:R-:W-:-:S04]  /*49de0*/  FMUL R222, R222, R16 ;  /* 0x00000010dede7220 */ /* 0x000fc80000400000 */
[----:B--2---:R-:W-:-:S05]  /*49df0*/  FFMA R222, R233, R2, R222 ;  /* 0x00000002e9de7223 */ /* 0x004fca00000000de */
[----:B------:R-:W-:-:S05]  /*49e00*/  F2FP.F16.F32.PACK_AB R222, RZ, R222 ;  /* 0x000000deffde723e */ /* 0x000fca00000000ff */
[----:B------:R2:W-:Y:S01]  /*49e10*/  @P0 STG.E.U16 desc[UR46][R226.64+0x2d0], R222 ;  /* 0x0002d0dee2000986 */ /* 0x0005e2000c10152e */
[----:B------:R-:W-:-:S13]  /*49e20*/  ISETP.GT.AND P0, PT, R0, RZ, P4 ;  /* 0x000000ff0000720c */ /* 0x000fda0002704270 */
[----:B--2---:R-:W-:Y:S05]  /*49e30*/  @!P0 BRA `(.L_x_963) ;  /* 0x0000000000048947 */ /* 0x004fea0003800000 */
[----:B------:R2:W5:Y:S02]  /*49e40*/  LDG.E.LTC128B.U16 R19, desc[UR46][R216.64+0x2d2] ;  /* 0x0002d22ed8137981 */ /* 0x000564000c1e1520 */
.L_x_963:
[----:B------:R-:W-:Y:S05]  /*49e50*/  BSYNC B1 ;  /* 0x0000000000017941 */ /* 0x000fea0003800000 */
.L_x_962:
        /* <DEDUP_REMOVED lines=10> */
.L_x_965:
[----:B------:R-:W-:Y:S05]  /*49f00*/  BSYNC B1 ;  /* 0x0000000000017941 */ /* 0x000fea0003800000 */
.L_x_964:
        /* <DEDUP_REMOVED lines=10> */
.L_x_967:
[----:B------:R-:W-:Y:S05]  /*49fb0*/  BSYNC B1 ;  /* 0x0000000000017941 */ /* 0x000fea0003800000 */
.L_x_966:
        /* <DEDUP_REMOVED lines=11> */
.L_x_969:
[----:B------:R-:W-:Y:S05]  /*4a070*/  BSYNC B1 ;  /* 0x0000000000017941 */ /* 0x000fea0003800000 */
.L_x_968:
        /* <DEDUP_REMOVED lines=11> */
.L_x_971:
[----:B------:R-:W-:Y:S05]  /*4a130*/  BSYNC B1 ;  /* 0x0000000000017941 */ /* 0x000fea0003800000 */
.L_x_970:
        /* <DEDUP_REMOVED lines=10> */
.L_x_973:
[----:B------:R-:W-:Y:S05]  /*4a1e0*/  BSYNC B1 ;  /* 0x0000000000017941 */ /* 0x000fea0003800000 */
.L_x_972:
        /* <DEDUP_REMOVED lines=10> */
.L_x_975:
[----:B------:R-:W-:Y:S05]  /*4a290*/  BSYNC B1 ;  /* 0x0000000000017941 */ /* 0x000fea0003800000 */
.L_x_974:
        /* <DEDUP_REMOVED lines=11> */
.L_x_977:
[----:B------:R-:W-:Y:S05]  /*4a350*/  BSYNC B1 ;  /* 0x0000000000017941 */ /* 0x000fea0003800000 */
.L_x_976:
[----:B------:R-:W2:Y:S01]  /*4a360*/  LDL.LU R233, [R1+0x2f0] ;  /* 0x0002f00001e97983 */ /* 0x000ea20000300800 */
[----:B-----5:R-:W-:Y:S01]  /*4a370*/  HADD2.F32 R222, -RZ, R19.H0_H0 ;  /* 0x20000013ffde7230 */ /* 0x020fe20000004100 */
[----:B------:R-:W-:Y:S04]  /*4a380*/  BSSY B1, `(.L_x_978) ;  /* 0x0000009000017945 */ /* 0x000fe80003800000 */
[----:B------:R-:W-:-:S04]  /*4a390*/  FMUL R222, R222, R16 ;  /* 0x00000010dede7220 */ /* 0x000fc80000400000 */
[----:B--2---:R-:W-:-:S05]  /*4a3a0*/  FFMA R222, R233, R2, R222 ;  /* 0x00000002e9de7223 */ /* 0x004fca00000000de */
[----:B------:R-:W-:-:S05]  /*4a3b0*/  F2FP.F16.F32.PACK_AB R222, RZ, R222 ;  /* 0x000000deffde723e */ /* 0x000fca00000000ff */
[----:B------:R2:W-:Y:S01]  /*4a3c0*/  @P0 STG.E.U16 desc[UR46][R226.64+0x2f0], R222 ;  /* 0x0002f0dee2000986 */ /* 0x0005e2000c10152e */
[----:B------:R-:W-:-:S04]  /*4a3d0*/  ISETP.GT.AND P0, PT, R3, 0x179, PT ;  /* 0x000001790300780c */ /* 0x000fc80003f04270 */
[----:B------:R-:W-:-:S13]  /*4a3e0*/  ISETP.GT.AND P5, PT, R0, RZ, P0 ;  /* 0x000000ff0000720c */ /* 0x000fda00007a4270 */
[----:B--2---:R-:W-:Y:S05]  /*4a3f0*/  @!P5 BRA `(.L_x_979) ;  /* 0x000000000004d947 */ /* 0x004fea0003800000 */
[----:B------:R2:W5:Y:S02]  /*4a400*/  LDG.E.LTC128B.U16 R19, desc[UR46][R216.64+0x2f2] ;  /* 0x0002f22ed8137981 */ /* 0x000564000c1e1520 */
.L_x_979:
[----:B------:R-:W-:Y:S05]  /*4a410*/  BSYNC B1 ;  /* 0x0000000000017941 */ /* 0x000fea0003800000 */
.L_x_978:
[----:B0-23--:R-:W2:Y:S01]  /*4a420*/  LDL.LU R216, [R1+0x2f4] ;  /* 0x0002f40001d87983 */ /* 0x00dea20000300800 */
[----:B-----5:R-:W-:Y:S01]  /*4a430*/  HADD2.F32 R3, -RZ, R19.H0_H0 ;  /* 0x20000013ff037230 */ /* 0x020fe20000004100 */
[----:B------:R-:W-:Y:S04]  /*4a440*/  BSSY B1, `(.L_x_980) ;  /* 0x0000009000017945 */ /* 0x000fe80003800000 */
[----:B------:R-:W-:-:S04]  /*4a450*/  FMUL R3, R3, R16 ;  /* 0x0000001003037220 */ /* 0x000fc80000400000 */
[----:B--2---:R-:W-:-:S05]  /*4a460*/  FFMA R3, R216, R2, R3 ;  /* 0x00000002d8037223 */ /* 0x004fca0000000003 */
[----:B------:R-:W-:-:S05]  /*4a470*/  F2FP.F16.F32.PACK_AB R3, RZ, R3 ;  /* 0x00000003ff03723e */ /* 0x000fca00000000ff */
[----:B------:R0:W-:Y:S01]  /*4a480*/  @P5 STG.E.U16 desc[UR46][R226.64+0x2f2], R3 ;  /* 0x0002f203e2005986 */ /* 0x0001e2000c10152e */
[----:B------:R-:W-:Y:S02]  /*4a490*/  ISETP.GT.AND P5, PT, R0, 0x8, P1 ;  /* 0x000000080000780c */ /* 0x000fe40000fa4270 */
[----:B0-----:R-:W-:-:S11]  /*4a4a0*/  PRMT R3, R19, 0x7610, R3 ;  /* 0x0000761013037816 */ /* 0x001fd60000000003 */
[----:B------:R-:W-:Y:S05]  /*4a4b0*/  @!P5 BRA `(.L_x_981) ;  /* 0x000000000004d947 */ /* 0x000fea0003800000 */
[----:B------:R0:W5:Y:S02]  /*4a4c0*/  LDG.E.LTC128B.U16 R3, desc[UR46][R6.64+0x2f0] ;  /* 0x0002f02e06037981 */ /* 0x000164000c1e1520 */
.L_x_981:
[----:B------:R-:W-:Y:S05]  /*4a4d0*/  BSYNC B1 ;  /* 0x0000000000017941 */ /* 0x000fea0003800000 */
.L_x_980:
        /* <DEDUP_REMOVED lines=10> */
.L_x_983:
[----:B------:R-:W-:Y:S05]  /*4a580*/  BSYNC B1 ;  /* 0x0000000000017941 */ /* 0x000fea0003800000 */
.L_x_982:
[----:B012-4-:R-:W2:Y:S01]  /*4a590*/  LDL.LU R7, [R1+0x2fc] ;  /* 0x0002fc0001077983 */ /* 0x017ea20000300800 */
        /* <DEDUP_REMOVED lines=8> */
[----:B0-----:R-:W-:Y:S05]  /*4a620*/  @!P5 BRA `(.L_x_985) ;  /* 0x000000000004d947 */ /* 0x001fea0003800000 */
[----:B------:R0:W5:Y:S02]  /*4a630*/  LDG.E.LTC128B.U16 R3, desc[UR46][R22.64+0x180] ;  /* 0x0001802e16037981 */ /* 0x000164000c1e1520 */
.L_x_985:
[----:B------:R-:W-:Y:S05]  /*4a640*/  BSYNC B1 ;  /* 0x0000000000017941 */ /* 0x000fea0003800000 */
.L_x_984:
[----:B------:R-:W2:Y:S01]  /*4a650*/  LDL.LU R5, [R1] ;  /* 0x0000000001057983 */ /* 0x000ea20000300800 */
[----:B-----5:R-:W-:Y:S01]  /*4a660*/  HADD2.F32 R4, -RZ, R3.H0_H0 ;  /* 0x20000003ff047230 */ /* 0x020fe20000004100 */
[----:B------:R-:W-:Y:S04]  /*4a670*/  BSSY B1, `(.L_x_986) ;  /* 0x000000c000017945 */ /* 0x000fe80003800000 */
[----:B------:R-:W-:-:S04]  /*4a680*/  FMUL R4, R4, R16 ;  /* 0x0000001004047220 */ /* 0x000fc80000400000 */
[----:B--2---:R-:W-:Y:S01]  /*4a690*/  FFMA R4, R5, R2, R4 ;  /* 0x0000000205047223 */ /* 0x004fe20000000004 */
[----:B------:R-:W-:-:S04]  /*4a6a0*/  MOV R5, R229 ;  /* 0x000000e500057202 */ /* 0x000fc80000000f00 */
[----:B------:R-:W-:-:S04]  /*4a6b0*/  F2FP.F16.F32.PACK_AB R4, RZ, R4 ;  /* 0x00000004ff04723e */ /* 0x000fc800000000ff */
[----:B------:R-:W-:Y:S01]  /*4a6c0*/  PRMT R6, R4, 0x7610, R6 ;  /* 0x0000761004067816 */ /* 0x000fe20000000006 */
[----:B------:R-:W-:-:S05]  /*4a6d0*/  IMAD.MOV.U32 R4, RZ, RZ, R228 ;  /* 0x000000ffff047224 */ /* 0x000fca00078e00e4 */
[----:B------:R1:W-:Y:S01]  /*4a6e0*/  @P5 STG.E.U16 desc[UR46][R4.64+0x180], R6 ;  /* 0x0001800604005986 */ /* 0x0003e2000c10152e */
[----:B------:R-:W-:-:S04]  /*4a6f0*/  LOP3.LUT P5, RZ, R17, 0x2, RZ, 0xc0, !PT ;  /* 0x0000000211ff7812 */ /* 0x000fc800078ac0ff */
[----:B------:R-:W-:-:S13]  /*4a700*/  ISETP.GT.AND P5, PT, R0, 0x80, P5 ;  /* 0x000000800000780c */ /* 0x000fda0002fa4270 */
[----:B-1----:R-:W-:Y:S05]  /*4a710*/  @!P5 BRA `(.L_x_987) ;  /* 0x000000000004d947 */ /* 0x002fea0003800000 */
[----:B------:R1:W5:Y:S02]  /*4a720*/  LDG.E.LTC128B.U16 R3, desc[UR46][R22.64+0x182] ;  /* 0x0001822e16037981 */ /* 0x000364000c1e1520 */
.L_x_987:
[----:B------:R-:W-:Y:S05]  /*4a730*/  BSYNC B1 ;  /* 0x0000000000017941 */ /* 0x000fea0003800000 */
.L_x_986:
[----:B------:R-:W2:Y:S01]  /*4a740*/  LDL.LU R7, [R1+0x4] ;  /* 0x0000040001077983 */ /* 0x000ea20000300800 */
[----:B-----5:R-:W-:Y:S01]  /*4a750*/  HADD2.F32 R6, -RZ, R3.H0_H0 ;  /* 0x20000003ff067230 */ /* 0x020fe20000004100 */
[----:B------:R-:W-:Y:S04]  /*4a760*/  BSSY B1, `(.L_x_988) ;  /* 0x000000b000017945 */ /* 0x000fe80003800000 */
[----:B------:R-:W-:-:S04]  /*4a770*/  FMUL R6, R6, R16 ;  /* 0x0000001006067220 */ /* 0x000fc80000400000 */
[----:B--2---:R-:W-:-:S05]  /*4a780*/  FFMA R6, R7, R2, R6 ;  /* 0x0000000207067223 */ /* 0x004fca0000000006 */
[----:B------:R-:W-:-:S05]  /*4a790*/  F2FP.F16.F32.PACK_AB R6, RZ, R6 ;  /* 0x00000006ff06723e */ /* 0x000fca00000000ff */
[----:B------:R2:W-:Y:S01]  /*4a7a0*/  @P5 STG.E.U16 desc[UR46][R4.64+0x182], R6 ;  /* 0x0001820604005986 */ /* 0x0005e2000c10152e */
[----:B------:R-:W-:-:S05]  /*4a7b0*/  IADD3 R216, P5, R234, R224, RZ ;  /* 0x000000e0ead87210 */ /* 0x000fca0007fbe0ff */
[----:B------:R-:W-:Y:S01]  /*4a7c0*/  IMAD.X R217, R223, 0x1, R225, P5 ;  /* 0x00000001dfd97824 */ /* 0x000fe200028e06e1 */
[----:B------:R-:W-:-:S04]  /*4a7d0*/  LOP3.LUT P5, RZ, R17, 0x1, RZ, 0xc0, !PT ;  /* 0x0000000111ff7812 */ /* 0x000fc800078ac0ff */
[----:B------:R-:W-:-:S13]  /*4a7e0*/  ISETP.GT.AND P5, PT, R0, 0x88, P5 ;  /* 0x000000880000780c */ /* 0x000fda0002fa4270 */
[----:B--2---:R-:W-:Y:S05]  /*4a7f0*/  @!P5 BRA `(.L_x_989) ;  /* 0x000000000004d947 */ /* 0x004fea0003800000 */
[----:B------:R2:W5:Y:S02]  /*4a800*/  LDG.E.LTC128B.U16 R3, desc[UR46][R20.64+0x180] ;  /* 0x0001802e14037981 */ /* 0x000564000c1e1520 */
.L_x_989:
[----:B------:R-:W-:Y:S05]  /*4a810*/  BSYNC B1 ;  /* 0x0000000000017941 */ /* 0x000fea0003800000 */
.L_x_988:
        /* <DEDUP_REMOVED lines=11> */
.L_x_991:
[----:B------:R-:W-:Y:S05]  /*4a8d0*/  BSYNC B1 ;  /* 0x0000000000017941 */ /* 0x000fea0003800000 */
.L_x_990:
[----:B------:R-:W4:Y:S01]  /*4a8e0*/  LDL.LU R7, [R1+0xc] ;  /* 0x00000c0001077983 */ /* 0x000f220000300800 */
[----:B-----5:R-:W-:Y:S01]  /*4a8f0*/  HADD2.F32 R6, -RZ, R3.H0_H0 ;  /* 0x20000003ff067230 */ /* 0x020fe20000004100 */
[----:B------:R-:W-:Y:S04]  /*4a900*/  BSSY B1, `(.L_x_992) ;  /* 0x000000c000017945 */ /* 0x000fe80003800000 */
[----:B------:R-:W-:-:S04]  /*4a910*/  FMUL R6, R6, R16 ;  /* 0x0000001006067220 */ /* 0x000fc80000400000 */
[----:B----4-:R-:W-:Y:S01]  /*4a920*/  FFMA R6, R7, R2, R6 ;  /* 0x0000000207067223 */ /* 0x010fe20000000006 */
[----:B------:R-:W-:-:S04]  /*4a930*/  MOV R7, R221 ;  /* 0x000000dd00077202 */ /* 0x000fc80000000f00 */
[----:B------:R-:W-:-:S04]  /*4a940*/  F2FP.F16.F32.PACK_AB R6, RZ, R6 ;  /* 0x00000006ff06723e */ /* 0x000fc800000000ff */
[----:B------:R-:W-:Y:S01]  /*4a950*/  PRMT R19, R6, 0x7610, R19 ;  /* 0x0000761006137816 */ /* 0x000fe20000000013 */
[----:B------:R-:W-:-:S05]  /*4a960*/  IMAD.MOV.U32 R6, RZ, RZ, R220 ;  /* 0x000000ffff067224 */ /* 0x000fca00078e00dc */
[----:B------:R4:W-:Y:S01]  /*4a970*/  @P5 STG.E.U16 desc[UR46][R6.64+0x182], R19 ;  /* 0x0001821306005986 */ /* 0x0009e2000c10152e */
[----:B------:R-:W-:-:S04]  /*4a980*/  LOP3.LUT P5, RZ, R17, 0x4, RZ, 0xc0, !PT ;  /* 0x0000000411ff7812 */ /* 0x000fc800078ac0ff */
[----:B------:R-:W-:-:S13]  /*4a990*/  ISETP.GT.AND P5, PT, R0, 0x80, P5 ;  /* 0x000000800000780c */ /* 0x000fda0002fa4270 */
[----:B----4-:R-:W-:Y:S05]  /*4a9a0*/  @!P5 BRA `(.L_x_993) ;  /* 0x000000000004d947 */ /* 0x010fea0003800000 */
[----:B------:R4:W5:Y:S02]  /*4a9b0*/  LDG.E.LTC128B.U16 R3, desc[UR46][R22.64+0x190] ;  /* 0x0001902e16037981 */ /* 0x000964000c1e1520 */
.L_x_993:
[----:B------:R-:W-:Y:S05]  /*4a9c0*/  BSYNC B1 ;  /* 0x0000000000017941 */ /* 0x000fea0003800000 */
.L_x_992:
        /* <DEDUP_REMOVED lines=11> */
.L_x_995:
[----:B------:R-:W-:Y:S05]  /*4aa80*/  BSYNC B1 ;  /* 0x0000000000017941 */ /* 0x000fea0003800000 */
.L_x_994:
        /* <DEDUP_REMOVED lines=11> */
.L_x_997:
[----:B------:R-:W-:Y:S05]  /*4ab40*/  BSYNC B1 ;  /* 0x0000000000017941 */ /* 0x000fea0003800000 */
.L_x_996:
        /* <DEDUP_REMOVED lines=11> */
.L_x_999:
[----:B------:R-:W-:Y:S05]  /*4ac00*/  BSYNC B1 ;  /* 0x0000000000017941 */ /* 0x000fea0003800000 */
.L_x_998:
        /* <DEDUP_REMOVED lines=11> */
.L_x_1001:
[----:B------:R-:W-:Y:S05]  /*4acc0*/  BSYNC B1 ;  /* 0x0000000000017941 */ /* 0x000fea0003800000 */
.L_x_1000:
        /* <DEDUP_REMOVED lines=11> */
.L_x_1003:
[----:B------:R-:W-:Y:S05]  /*4ad80*/  BSYNC B1 ;  /* 0x0000000000017941 */ /* 0x000fea0003800000 */
.L_x_1002:
        /* <DEDUP_REMOVED lines=11> */
.L_x_1005:
[----:B------:R-:W-:Y:S05]  /*4ae40*/  BSYNC B1 ;  /* 0x0000000000017941 */ /* 0x000fea0003800000 */
.L_x_1004:
        /* <DEDUP_REMOVED lines=11> */
.L_x_1007:
[----:B------:R-:W-:Y:S05]  /*4af00*/  BSYNC B1 ;  /* 0x0000000000017941 */ /* 0x000fea0003800000 */
.L_x_1006:
        /* <DEDUP_REMOVED lines=11> */
.L_x_1009:
[----:B------:R-:W-:Y:S05]  /*4afc0*/  BSYNC B1 ;  /* 0x0000000000017941 */ /* 0x000fea0003800000 */
.L_x_1008:
        /* <DEDUP_REMOVED lines=11> */
.L_x_1011:
[----:B------:R-:W-:Y:S05]  /*4b080*/  BSYNC B1 ;  /* 0x0000000000017941 */ /* 0x000fea0003800000 */
.L_x_1010:
        /* <DEDUP_REMOVED lines=11> */
.L_x_1013:
[----:B------:R-:W-:Y:S05]  /*4b140*/  BSYNC B1 ;  /* 0x0000000000017941 */ /* 0x000fea0003800000 */
.L_x_1012:
        /* <DEDUP_REMOVED lines=11> */
.L_x_1015:
[----:B------:R-:W-:Y:S05]  /*4b200*/  BSYNC B1 ;  /* 0x0000000000017941 */ /* 0x000fea0003800000 */
.L_x_1014:
        /* <DEDUP_REMOVED lines=11> */
.L_x_1017:
[----:B------:R-:W-:Y:S05]  /*4b2c0*/  BSYNC B1 ;  /* 0x0000000000017941 */ /* 0x000fea0003800000 */
.L_x_1016:
        /* <DEDUP_REMOVED lines=11> */
.L_x_1019:
[----:B------:R-:W-:Y:S05]  /*4b380*/  BSYNC B1 ;  /* 0x0000000000017941 */ /* 0x000fea0003800000 */
.L_x_1018:
        /* <DEDUP_REMOVED lines=11> */
.L_x_1021:
[----:B------:R-:W-:Y:S05]  /*4b440*/  BSYNC B1 ;  /* 0x0000000000017941 */ /* 0x000fea0003800000 */
.L_x_1020:
        /* <DEDUP_REMOVED lines=11> */
.L_x_1023:
[----:B------:R-:W-:Y:S05]  /*4b500*/  BSYNC B1 ;  /* 0x0000000000017941 */ /* 0x000fea0003800000 */
.L_x_1022:
        /* <DEDUP_REMOVED lines=11> */
.L_x_1025:
[----:B------:R-:W-:Y:S05]  /*4b5c0*/  BSYNC B1 ;  /* 0x0000000000017941 */ /* 0x000fea0003800000 */
.L_x_1024:
        /* <DEDUP_REMOVED lines=11> */
.L_x_1027:
[----:B------:R-:W-:Y:S05]  /*4b680*/  BSYNC B1 ;  /* 0x0000000000017941 */ /* 0x000fea0003800000 */
.L_x_1026:
        /* <DEDUP_REMOVED lines=11> */
.L_x_1029:
[----:B------:R-:W-:Y:S05]  /*4b740*/  BSYNC B1 ;  /* 0x0000000000017941 */ /* 0x000fea0003800000 */
.L_x_1028:
        /* <DEDUP_REMOVED lines=11> */
.L_x_1031:
[----:B------:R-:W-:Y:S05]  /*4b800*/  BSYNC B1 ;  /* 0x0000000000017941 */ /* 0x000fea0003800000 */
.L_x_1030:
        /* <DEDUP_REMOVED lines=11> */
.L_x_1033:
[----:B------:R-:W-:Y:S05]  /*4b8c0*/  BSYNC B1 ;  /* 0x0000000000017941 */ /* 0x000fea0003800000 */
.L_x_1032:
        /* <DEDUP_REMOVED lines=11> */
.L_x_1035:
[----:B------:R-:W-:Y:S05]  /*4b980*/  BSYNC B1 ;  /* 0x0000000000017941 */ /* 0x000fea0003800000 */
.L_x_1034:
        /* <DEDUP_REMOVED lines=11> */
.L_x_1037:
[----:B------:R-:W-:Y:S05]  /*4ba40*/  BSYNC B1 ;  /* 0x0000000000017941 */ /* 0x000fea0003800000 */
.L_x_1036:
        /* <DEDUP_REMOVED lines=11> */
.L_x_1039:
[----:B------:R-:W-:Y:S05]  /*4bb00*/  BSYNC B1 ;  /* 0x0000000000017941 */ /* 0x000fea0003800000 */
.L_x_1038:
        /* <DEDUP_REMOVED lines=11> */
.L_x_1041:
[----:B------:R-:W-:Y:S05]  /*4bbc0*/  BSYNC B1 ;  /* 0x0000000000017941 */ /* 0x000fea0003800000 */
.L_x_1040:
        /* <DEDUP_REMOVED lines=11> */
.L_x_1043:
[----:B------:R-:W-:Y:S05]  /*4bc80*/  BSYNC B1 ;  /* 0x0000000000017941 */ /* 0x000fea0003800000 */
.L_x_1042:
        /* <DEDUP_REMOVED lines=11> */
.L_x_1045:
[----:B------:R-:W-:Y:S05]  /*4bd40*/  BSYNC B1 ;  /* 0x0000000000017941 */ /* 0x000fea0003800000 */
.L_x_1044:
        /* <DEDUP_REMOVED lines=11> */
.L_x_1047:
[----:B------:R-:W-:Y:S05]  /*4be00*/  BSYNC B1 ;  /* 0x0000000000017941 */ /* 0x000fea0003800000 */
.L_x_1046:
        /* <DEDUP_REMOVED lines=11> */
.L_x_1049:
[----:B------:R-:W-:Y:S05]  /*4bec0*/  BSYNC B1 ;  /* 0x0000000000017941 */ /* 0x000fea0003800000 */
.L_x_1048:
        /* <DEDUP_REMOVED lines=11> */
.L_x_1051:
[----:B------:R-:W-:Y:S05]  /*4bf80*/  BSYNC B1 ;  /* 0x0000000000017941 */ /* 0x000fea0003800000 */
.L_x_1050:
        /* <DEDUP_REMOVED lines=11> */
.L_x_1053:
[----:B------:R-:W-:Y:S05]  /*4c040*/  BSYNC B1 ;  /* 0x0000000000017941 */ /* 0x000fea0003800000 */
.L_x_1052:
        /* <DEDUP_REMOVED lines=11> */
.L_x_1055:
[----:B------:R-:W-:Y:S05]  /*4c100*/  BSYNC B1 ;  /* 0x0000000000017941 */ /* 0x000fea0003800000 */
.L_x_1054:
        /* <DEDUP_REMOVED lines=11> */
.L_x_1057:
[----:B------:R-:W-:Y:S05]  /*4c1c0*/  BSYNC B1 ;  /* 0x0000000000017941 */ /* 0x000fea0003800000 */
.L_x_1056:
        /* <DEDUP_REMOVED lines=11> */
.L_x_1059:
[----:B------:R-:W-:Y:S05]  /*4c280*/  BSYNC B1 ;  /* 0x0000000000017941 */ /* 0x000fea0003800000 */
.L_x_1058:
        /* <DEDUP_REMOVED lines=11> */
.L_x_1061:
[----:B------:R-:W-:Y:S05]  /*4c340*/  BSYNC B1 ;  /* 0x0000000000017941 */ /* 0x000fea0003800000 */
.L_x_1060:
        /* <DEDUP_REMOVED lines=11> */
.L_x_1063:
[----:B------:R-:W-:Y:S05]  /*4c400*/  BSYNC B1 ;  /* 0x0000000000017941 */ /* 0x000fea0003800000 */
.L_x_1062:
        /* <DEDUP_REMOVED lines=11> */
.L_x_1065:
[----:B------:R-:W-:Y:S05]  /*4c4c0*/  BSYNC B1 ;  /* 0x0000000000017941 */ /* 0x000fea0003800000 */
.L_x_1064:
        /* <DEDUP_REMOVED lines=11> */
.L_x_1067:
[----:B------:R-:W-:Y:S05]  /*4c580*/  BSYNC B1 ;  /* 0x0000000000017941 */ /* 0x000fea0003800000 */
.L_x_1066:
        /* <DEDUP_REMOVED lines=11> */
.L_x_1069:
[----:B------:R-:W-:Y:S05]  /*4c640*/  BSYNC B1 ;  /* 0x0000000000017941 */ /* 0x000fea0003800000 */
.L_x_1068:
        /* <DEDUP_REMOVED lines=11> */
.L_x_1071:
[----:B------:R-:W-:Y:S05]  /*4c700*/  BSYNC B1 ;  /* 0x0000000000017941 */ /* 0x000fea0003800000 */
.L_x_1070:
        /* <DEDUP_REMOVED lines=11> */
.L_x_1073:
[----:B------:R-:W-:Y:S05]  /*4c7c0*/  BSYNC B1 ;  /* 0x0000000000017941 */ /* 0x000fea0003800000 */
.L_x_1072:
        /* <DEDUP_REMOVED lines=11> */
.L_x_1075:
[----:B------:R-:W-:Y:S05]  /*4c880*/  BSYNC B1 ;  /* 0x0000000000017941 */ /* 0x000fea0003800000 */
.L_x_1074:
        /* <DEDUP_REMOVED lines=11> */
.L_x_1077:
[----:B------:R-:W-:Y:S05]  /*4c940*/  BSYNC B1 ;  /* 0x0000000000017941 */ /* 0x000fea0003800000 */
.L_x_1076:
        /* <DEDUP_REMOVED lines=11> */
.L_x_1079:
[----:B------:R-:W-:Y:S05]  /*4ca00*/  BSYNC B1 ;  /* 0x0000000000017941 */ /* 0x000fea0003800000 */
.L_x_1078:
        /* <DEDUP_REMOVED lines=11> */
.L_x_1081:
[----:B------:R-:W-:Y:S05]  /*4cac0*/  BSYNC B1 ;  /* 0x0000000000017941 */ /* 0x000fea0003800000 */
.L_x_1080:
        /* <DEDUP_REMOVED lines=11> */
.L_x_1083:
[----:B------:R-:W-:Y:S05]  /*4cb80*/  BSYNC B1 ;  /* 0x0000000000017941 */ /* 0x000fea0003800000 */
.L_x_1082:
        /* <DEDUP_REMOVED lines=11> */
.L_x_1085:
[----:B------:R-:W-:Y:S05]  /*4cc40*/  BSYNC B1 ;  /* 0x0000000000017941 */ /* 0x000fea0003800000 */
.L_x_1084:
        /* <DEDUP_REMOVED lines=11> */
.L_x_1087:
[----:B------:R-:W-:Y:S05]  /*4cd00*/  BSYNC B1 ;  /* 0x0000000000017941 */ /* 0x000fea0003800000 */
.L_x_1086:
        /* <DEDUP_REMOVED lines=11> */
.L_x_1089:
[----:B------:R-:W-:Y:S05]  /*4cdc0*/  BSYNC B1 ;  /* 0x0000000000017941 */ /* 0x000fea0003800000 */
.L_x_1088:
        /* <DEDUP_REMOVED lines=11> */
.L_x_1091:
[----:B------:R-:W-:Y:S05]  /*4ce80*/  BSYNC B1 ;  /* 0x0000000000017941 */ /* 0x000fea0003800000 */
.L_x_1090:
        /* <DEDUP_REMOVED lines=11> */
.L_x_1093:
[----:B------:R-:W-:Y:S05]  /*4cf40*/  BSYNC B1 ;  /* 0x0000000000017941 */ /* 0x000fea0003800000 */
.L_x_1092:
        /* <DEDUP_REMOVED lines=11> */
.L_x_1095:
[----:B------:R-:W-:Y:S05]  /*4d000*/  BSYNC B1 ;  /* 0x0000000000017941 */ /* 0x000fea0003800000 */
.L_x_1094:
        /* <DEDUP_REMOVED lines=11> */
.L_x_1097:
[----:B------:R-:W-:Y:S05]  /*4d0c0*/  BSYNC B1 ;  /* 0x0000000000017941 */ /* 0x000fea0003800000 */
.L_x_1096:
        /* <DEDUP_REMOVED lines=11> */
.L_x_1099:
[----:B------:R-:W-:Y:S05]  /*4d180*/  BSYNC B1 ;  /* 0x0000000000017941 */ /* 0x000fea0003800000 */
.L_x_1098:
        /* <DEDUP_REMOVED lines=11> */
.L_x_1101:
[----:B------:R-:W-:Y:S05]  /*4d240*/  BSYNC B1 ;  /* 0x0000000000017941 */ /* 0x000fea0003800000 */
.L_x_1100:
        /* <DEDUP_REMOVED lines=11> */
.L_x_1103:
[----:B------:R-:W-:Y:S05]  /*4d300*/  BSYNC B1 ;  /* 0x0000000000017941 */ /* 0x000fea0003800000 */
.L_x_1102:
        /* <DEDUP_REMOVED lines=11> */
.L_x_1105:
[----:B------:R-:W-:Y:S05]  /*4d3c0*/  BSYNC B1 ;  /* 0x0000000000017941 */ /* 0x000fea0003800000 */
.L_x_1104:
        /* <DEDUP_REMOVED lines=11> */
.L_x_1107:
[----:B------:R-:W-:Y:S05]  /*4d480*/  BSYNC B1 ;  /* 0x0000000000017941 */ /* 0x000fea0003800000 */
.L_x_1106:
        /* <DEDUP_REMOVED lines=11> */
.L_x_1109:
[----:B------:R-:W-:Y:S05]  /*4d540*/  BSYNC B1 ;  /* 0x0000000000017941 */ /* 0x000fea0003800000 */
.L_x_1108:
        /* <DEDUP_REMOVED lines=11> */
.L_x_1111:
[----:B------:R-:W-:Y:S05]  /*4d600*/  BSYNC B1 ;  /* 0x0000000000017941 */ /* 0x000fea0003800000 */
.L_x_1110:
        /* <DEDUP_REMOVED lines=11> */
.L_x_1113:
[----:B------:R-:W-:Y:S05]  /*4d6c0*/  BSYNC B1 ;  /* 0x0000000000017941 */ /* 0x000fea0003800000 */
.L_x_1112:
        /* <DEDUP_REMOVED lines=11> */
.L_x_1115:
[----:B------:R-:W-:Y:S05]  /*4d780*/  BSYNC B1 ;  /* 0x0000000000017941 */ /* 0x000fea0003800000 */
.L_x_1114:
        /* <DEDUP_REMOVED lines=11> */
.L_x_1117:
[----:B------:R-:W-:Y:S05]  /*4d840*/  BSYNC B1 ;  /* 0x0000000000017941 */ /* 0x000fea0003800000 */
.L_x_1116:
        /* <DEDUP_REMOVED lines=11> */
.L_x_1119:
[----:B------:R-:W-:Y:S05]  /*4d900*/  BSYNC B1 ;  /* 0x0000000000017941 */ /* 0x000fea0003800000 */
.L_x_1118:
        /* <DEDUP_REMOVED lines=11> */
.L_x_1121:
[----:B------:R-:W-:Y:S05]  /*4d9c0*/  BSYNC B1 ;  /* 0x0000000000017941 */ /* 0x000fea0003800000 */
.L_x_1120:
        /* <DEDUP_REMOVED lines=11> */
.L_x_1123:
[----:B------:R-:W-:Y:S05]  /*4da80*/  BSYNC B1 ;  /* 0x0000000000017941 */ /* 0x000fea0003800000 */
.L_x_1122:
        /* <DEDUP_REMOVED lines=11> */
.L_x_1125:
[----:B------:R-:W-:Y:S05]  /*4db40*/  BSYNC B1 ;  /* 0x0000000000017941 */ /* 0x000fea0003800000 */
.L_x_1124:
        /* <DEDUP_REMOVED lines=11> */
.L_x_1127:
[----:B------:R-:W-:Y:S05]  /*4dc00*/  BSYNC B1 ;  /* 0x0000000000017941 */ /* 0x000fea0003800000 */
.L_x_1126:
        /* <DEDUP_REMOVED lines=11> */
.L_x_1129:
[----:B------:R-:W-:Y:S05]  /*4dcc0*/  BSYNC B1 ;  /* 0x0000000000017941 */ /* 0x000fea0003800000 */
.L_x_1128:
        /* <DEDUP_REMOVED lines=11> */
.L_x_1131:
[----:B------:R-:W-:Y:S05]  /*4dd80*/  BSYNC B1 ;  /* 0x0000000000017941 */ /* 0x000fea0003800000 */
.L_x_1130:
        /* <DEDUP_REMOVED lines=11> */
.L_x_1133:
[----:B------:R-:W-:Y:S05]  /*4de40*/  BSYNC B1 ;  /* 0x0000000000017941 */ /* 0x000fea0003800000 */
.L_x_1132:
        /* <DEDUP_REMOVED lines=11> */
.L_x_1135:
[----:B------:R-:W-:Y:S05]  /*4df00*/  BSYNC B1 ;  /* 0x0000000000017941 */ /* 0x000fea0003800000 */
.L_x_1134:
        /* <DEDUP_REMOVED lines=11> */
.L_x_1137:
[----:B------:R-:W-:Y:S05]  /*4dfc0*/  BSYNC B1 ;  /* 0x0000000000017941 */ /* 0x000fea0003800000 */
.L_x_1136:
        /* <DEDUP_REMOVED lines=11> */
.L_x_1139:
[----:B------:R-:W-:Y:S05]  /*4e080*/  BSYNC B1 ;  /* 0x0000000000017941 */ /* 0x000fea0003800000 */
.L_x_1138:
        /* <DEDUP_REMOVED lines=11> */
.L_x_1141:
[----:B------:R-:W-:Y:S05]  /*4e140*/  BSYNC B1 ;  /* 0x0000000000017941 */ /* 0x000fea0003800000 */
.L_x_1140:
        /* <DEDUP_REMOVED lines=11> */
.L_x_1143:
[----:B------:R-:W-:Y:S05]  /*4e200*/  BSYNC B1 ;  /* 0x0000000000017941 */ /* 0x000fea0003800000 */
.L_x_1142:
        /* <DEDUP_REMOVED lines=11> */
.L_x_1145:
[----:B------:R-:W-:Y:S05]  /*4e2c0*/  BSYNC B1 ;  /* 0x0000000000017941 */ /* 0x000fea0003800000 */
.L_x_1144:
        /* <DEDUP_REMOVED lines=11> */
.L_x_1147:
[----:B------:R-:W-:Y:S05]  /*4e380*/  BSYNC B1 ;  /* 0x0000000000017941 */ /* 0x000fea0003800000 */
.L_x_1146:
        /* <DEDUP_REMOVED lines=11> */
.L_x_1149:
[----:B------:R-:W-:Y:S05]  /*4e440*/  BSYNC B1 ;  /* 0x0000000000017941 */ /* 0x000fea0003800000 */
.L_x_1148:
        /* <DEDUP_REMOVED lines=11> */
.L_x_1151:
[----:B------:R-:W-:Y:S05]  /*4e500*/  BSYNC B1 ;  /* 0x0000000000017941 */ /* 0x000fea0003800000 */
.L_x_1150:
        /* <DEDUP_REMOVED lines=10> */
.L_x_1153:
[----:B------:R-:W-:Y:S05]  /*4e5b0*/  BSYNC B1 ;  /* 0x0000000000017941 */ /* 0x000fea0003800000 */
.L_x_1152:
        /* <DEDUP_REMOVED lines=10> */
.L_x_1155:
[----:B------:R-:W-:Y:S05]  /*4e660*/  BSYNC B1 ;  /* 0x0000000000017941 */ /* 0x000fea0003800000 */
.L_x_1154:
        /* <DEDUP_REMOVED lines=10> */
.L_x_1157:
[----:B------:R-:W-:Y:S05]  /*4e710*/  BSYNC B1 ;  /* 0x0000000000017941 */ /* 0x000fea0003800000 */
.L_x_1156:
        /* <DEDUP_REMOVED lines=10> */
.L_x_1159:
[----:B------:R-:W-:Y:S05]  /*4e7c0*/  BSYNC B1 ;  /* 0x0000000000017941 */ /* 0x000fea0003800000 */
.L_x_1158:
        /* <DEDUP_REMOVED lines=10> */
.L_x_1161:
[----:B------:R-:W-:Y:S05]  /*4e870*/  BSYNC B1 ;  /* 0x0000000000017941 */ /* 0x000fea0003800000 */
.L_x_1160:
        /* <DEDUP_REMOVED lines=10> */
.L_x_1163:
[----:B------:R-:W-:Y:S05]  /*4e920*/  BSYNC B1 ;  /* 0x0000000000017941 */ /* 0x000fea0003800000 */
.L_x_1162:
        /* <DEDUP_REMOVED lines=10> */
.L_x_1165:
[----:B------:R-:W-:Y:S05]  /*4e9d0*/  BSYNC B1 ;  /* 0x0000000000017941 */ /* 0x000fea0003800000 */
.L_x_1164:
        /* <DEDUP_REMOVED lines=10> */
.L_x_1167:
[----:B------:R-:W-:Y:S05]  /*4ea80*/  BSYNC B1 ;  /* 0x0000000000017941 */ /* 0x000fea0003800000 */
.L_x_1166:
        /* <DEDUP_REMOVED lines=10> */
.L_x_1169:
[----:B------:R-:W-:Y:S05]  /*4eb30*/  BSYNC B1 ;  /* 0x0000000000017941 */ /* 0x000fea0003800000 */
.L_x_1168:
        /* <DEDUP_REMOVED lines=10> */
.L_x_1171:
[----:B------:R-:W-:Y:S05]  /*4ebe0*/  BSYNC B1 ;  /* 0x0000000000017941 */ /* 0x000fea0003800000 */
.L_x_1170:
[----:B01234-:R-:W2:Y:S01]  /*4ebf0*/  LDL.LU R22, [R1+0x174] ;  /* 0x0001740001167983 */ /* 0x01fea20000300800 */
[----:B-----5:R-:W-:Y:S01]  /*4ec00*/  HADD2.F32 R19, -RZ, R3.H0_H0 ;  /* 0x20000003ff137230 */ /* 0x020fe20000004100 */
[----:B------:R-:W-:Y:S04]  /*4ec10*/  BSSY B1, `(.L_x_1172) ;  /* 0x0000008000017945 */ /* 0x000fe80003800000 */
[----:B------:R-:W-:-:S04]  /*4ec20*/  FMUL R19, R19, R16 ;  /* 0x0000001013137220 */ /* 0x000fc80000400000 */
[----:B--2---:R-:W-:-:S05]  /*4ec30*/  FFMA R19, R22, R2, R19 ;  /* 0x0000000216137223 */ /* 0x004fca0000000013 */
[----:B------:R-:W-:-:S05]  /*4ec40*/  F2FP.F16.F32.PACK_AB R19, RZ, R19 ;  /* 0x00000013ff13723e */ /* 0x000fca00000000ff */
[----:B------:R0:W-:Y:S01]  /*4ec50*/  @P5 STG.E.U16 desc[UR46][R4.64+0x2f2], R19 ;  /* 0x0002f21304005986 */ /* 0x0001e2000c10152e */
[----:B------:R-:W-:-:S13]  /*4ec60*/  ISETP.GT.AND P5, PT, R0, 0x88, P1 ;  /* 0x000000880000780c */ /* 0x000fda0000fa4270 */
[----:B0-----:R-:W-:Y:S05]  /*4ec70*/  @!P5 BRA `(.L_x_1173) ;  /* 0x000000000004d947 */ /* 0x001fea0003800000 */
[----:B------:R0:W5:Y:S02]  /*4ec80*/  LDG.E.LTC128B.U16 R3, desc[UR46][R20.64+0x2f0] ;  /* 0x0002f02e14037981 */ /* 0x000164000c1e1520 */
.L_x_1173:
[----:B------:R-:W-:Y:S05]  /*4ec90*/  BSYNC B1 ;  /* 0x0000000000017941 */ /* 0x000fea0003800000 */
.L_x_1172:
        /* <DEDUP_REMOVED lines=8> */
[----:B-1----:R-:W-:Y:S05]  /*4ed20*/  @!P5 BRA `(.L_x_1175) ;  /* 0x000000000004d947 */ /* 0x002fea0003800000 */
[----:B------:R1:W5:Y:S02]  /*4ed30*/  LDG.E.LTC128B.U16 R3, desc[UR46][R20.64+0x2f2] ;  /* 0x0002f22e14037981 */ /* 0x000364000c1e1520 */
.L_x_1175:
[----:B------:R-:W-:Y:S05]  /*4ed40*/  BSYNC B1 ;  /* 0x0000000000017941 */ /* 0x000fea0003800000 */
.L_x_1174:
        /* <DEDUP_REMOVED lines=11> */
.L_x_1177:
[----:B------:R-:W-:Y:S05]  /*4ee00*/  BSYNC B1 ;  /* 0x0000000000017941 */ /* 0x000fea0003800000 */
.L_x_1176:
[----:B-----5:R-:W-:Y:S01]  /*4ee10*/  HADD2.F32 R5, -RZ, R3.H0_H0 ;  /* 0x20000003ff057230 */ /* 0x020fe20000004100 */
[----:B------:R-:W-:Y:S04]  /*4ee20*/  BSSY B1, `(.L_x_1178) ;  /* 0x0000009000017945 */ /* 0x000fe80003800000 */
[----:B------:R-:W-:-:S04]  /*4ee30*/  FMUL R5, R5, R16 ;  /* 0x0000001005057220 */ /* 0x000fc80000400000 */
[----:B------:R-:W-:-:S05]  /*4ee40*/  FFMA R5, R120, R2, R5 ;  /* 0x0000000278057223 */ /* 0x000fca0000000005 */
[----:B------:R-:W-:-:S05]  /*4ee50*/  F2FP.F16.F32.PACK_AB R5, RZ, R5 ;  /* 0x00000005ff05723e */ /* 0x000fca00000000ff */
[----:B------:R3:W-:Y:S01]  /*4ee60*/  @P5 STG.E.U16 desc[UR46][R224.64+0x180], R5 ;  /* 0x00018005e0005986 */ /* 0x0007e2000c10152e */
[----:B------:R-:W-:-:S04]  /*4ee70*/  LOP3.LUT P5, RZ, R17, 0x2, RZ, 0xc0, !PT ;  /* 0x0000000211ff7812 */ /* 0x000fc800078ac0ff */
[----:B------:R-:W-:-:S13]  /*4ee80*/  ISETP.GT.AND P5, PT, R0, 0x100, P5 ;  /* 0x000001000000780c */ /* 0x000fda0002fa4270 */
[----:B---3--:R-:W-:Y:S05]  /*4ee90*/  @!P5 BRA `(.L_x_1179) ;  /* 0x000000000004d947 */ /* 0x008fea0003800000 */
[----:B------:R3:W5:Y:S02]  /*4eea0*/  LDG.E.LTC128B.U16 R3, desc[UR46][R14.64+0x182] ;  /* 0x0001822e0e037981 */ /* 0x000764000c1e1520 */
.L_x_1179:
[----:B------:R-:W-:Y:S05]  /*4eeb0*/  BSYNC B1 ;  /* 0x0000000000017941 */ /* 0x000fea0003800000 */
.L_x_1178:
        /* <DEDUP_REMOVED lines=8> */
[----:B----4-:R-:W-:Y:S05]  /*4ef40*/  @!P5 BRA `(.L_x_1181) ;  /* 0x000000000004d947 */ /* 0x010fea0003800000 */
[----:B------:R4:W5:Y:S02]  /*4ef50*/  LDG.E.LTC128B.U16 R3, desc[UR46][R12.64+0x180] ;  /* 0x0001802e0c037981 */ /* 0x000964000c1e1520 */
.L_x_1181:
[----:B------:R-:W-:Y:S05]  /*4ef60*/  BSYNC B1 ;  /* 0x0000000000017941 */ /* 0x000fea0003800000 */
.L_x_1180:
        /* <DEDUP_REMOVED lines=8> */
[----:B0-----:R-:W-:Y:S05]  /*4eff0*/  @!P5 BRA `(.L_x_1183) ;  /* 0x000000000004d947 */ /* 0x001fea0003800000 */
[----:B------:R0:W5:Y:S02]  /*4f000*/  LDG.E.LTC128B.U16 R3, desc[UR46][R12.64+0x182] ;  /* 0x0001822e0c037981 */ /* 0x000164000c1e1520 */
.L_x_1183:
[----:B------:R-:W-:Y:S05]  /*4f010*/  BSYNC B1 ;  /* 0x0000000000017941 */ /* 0x000fea0003800000 */
.L_x_1182:
        /* <DEDUP_REMOVED lines=10> */
.L_x_1185:
[----:B------:R-:W-:Y:S05]  /*4f0c0*/  BSYNC B1 ;  /* 0x0000000000017941 */ /* 0x000fea0003800000 */
.L_x_1184:
        /* <DEDUP_REMOVED lines=10> */
.L_x_1187:
[----:B------:R-:W-:Y:S05]  /*4f170*/  BSYNC B1 ;  /* 0x0000000000017941 */ /* 0x000fea0003800000 */
.L_x_1186:
        /* <DEDUP_REMOVED lines=10> */
.L_x_1189:
[----:B------:R-:W-:Y:S05]  /*4f220*/  BSYNC B1 ;  /* 0x0000000000017941 */ /* 0x000fea0003800000 */
.L_x_1188:
        /* <DEDUP_REMOVED lines=10> */
.L_x_1191:
[----:B------:R-:W-:Y:S05]  /*4f2d0*/  BSYNC B1 ;  /* 0x0000000000017941 */ /* 0x000fea0003800000 */
.L_x_1190:
        /* <DEDUP_REMOVED lines=10> */
.L_x_1193:
[----:B------:R-:W-:Y:S05]  /*4f380*/  BSYNC B1 ;  /* 0x0000000000017941 */ /* 0x000fea0003800000 */
.L_x_1192:
        /* <DEDUP_REMOVED lines=10> */
.L_x_1195:
[----:B------:R-:W-:Y:S05]  /*4f430*/  BSYNC B1 ;  /* 0x0000000000017941 */ /* 0x000fea0003800000 */
.L_x_1194:
        /* <DEDUP_REMOVED lines=10> */
.L_x_1197:
[----:B------:R-:W-:Y:S05]  /*4f4e0*/  BSYNC B1 ;  /* 0x0000000000017941 */ /* 0x000fea0003800000 */
.L_x_1196:
        /* <DEDUP_REMOVED lines=10> */
.L_x_1199:
[----:B------:R-:W-:Y:S05]  /*4f590*/  BSYNC B1 ;  /* 0x0000000000017941 */ /* 0x000fea0003800000 */
.L_x_1198:
        /* <DEDUP_REMOVED lines=10> */
.L_x_1201:
[----:B------:R-:W-:Y:S05]  /*4f640*/  BSYNC B1 ;  /* 0x0000000000017941 */ /* 0x000fea0003800000 */
.L_x_1200:
        /* <DEDUP_REMOVED lines=10> */
.L_x_1203:
[----:B------:R-:W-:Y:S05]  /*4f6f0*/  BSYNC B1 ;  /* 0x0000000000017941 */ /* 0x000fea0003800000 */
.L_x_1202:
        /* <DEDUP_REMOVED lines=10> */
.L_x_1205:
[----:B------:R-:W-:Y:S05]  /*4f7a0*/  BSYNC B1 ;  /* 0x0000000000017941 */ /* 0x000fea0003800000 */
.L_x_1204:
        /* <DEDUP_REMOVED lines=10> */
.L_x_1207:
[----:B------:R-:W-:Y:S05]  /*4f850*/  BSYNC B1 ;  /* 0x0000000000017941 */ /* 0x000fea0003800000 */
.L_x_1206:
        /* <DEDUP_REMOVED lines=10> */
.L_x_1209:
[----:B------:R-:W-:Y:S05]  /*4f900*/  BSYNC B1 ;  /* 0x0000000000017941 */ /* 0x000fea0003800000 */
.L_x_1208:
        /* <DEDUP_REMOVED lines=10> */
.L_x_1211:
[----:B------:R-:W-:Y:S05]  /*4f9b0*/  BSYNC B1 ;  /* 0x0000000000017941 */ /* 0x000fea0003800000 */
.L_x_1210:
        /* <DEDUP_REMOVED lines=10> */
.L_x_1213:
[----:B------:R-:W-:Y:S05]  /*4fa60*/  BSYNC B1 ;  /* 0x0000000000017941 */ /* 0x000fea0003800000 */
.L_x_1212:
        /* <DEDUP_REMOVED lines=10> */
.L_x_1215:
[----:B------:R-:W-:Y:S05]  /*4fb10*/  BSYNC B1 ;  /* 0x0000000000017941 */ /* 0x000fea0003800000 */
.L_x_1214:
        /* <DEDUP_REMOVED lines=10> */
.L_x_1217:
[----:B------:R-:W-:Y:S05]  /*4fbc0*/  BSYNC B1 ;  /* 0x0000000000017941 */ /* 0x000fea0003800000 */
.L_x_1216:
        /* <DEDUP_REMOVED lines=10> */
.L_x_1219:
[----:B------:R-:W-:Y:S05]  /*4fc70*/  BSYNC B1 ;  /* 0x0000000000017941 */ /* 0x000fea0003800000 */
.L_x_1218:
        /* <DEDUP_REMOVED lines=10> */
.L_x_1221:
[----:B------:R-:W-:Y:S05]  /*4fd20*/  BSYNC B1 ;  /* 0x0000000000017941 */ /* 0x000fea0003800000 */
.L_x_1220:
        /* <DEDUP_REMOVED lines=10> */
.L_x_1223:
[----:B------:R-:W-:Y:S05]  /*4fdd0*/  BSYNC B1 ;  /* 0x0000000000017941 */ /* 0x000fea0003800000 */
.L_x_1222:
        /* <DEDUP_REMOVED lines=10> */
.L_x_1225:
[----:B------:R-:W-:Y:S05]  /*4fe80*/  BSYNC B1 ;  /* 0x0000000000017941 */ /* 0x000fea0003800000 */
.L_x_1224:
        /* <DEDUP_REMOVED lines=10> */
.L_x_1227:
[----:B------:R-:W-:Y:S05]  /*4ff30*/  BSYNC B1 ;  /* 0x0000000000017941 */ /* 0x000fea0003800000 */
.L_x_1226:
        /* <DEDUP_REMOVED lines=10> */
.L_x_1229:
[----:B------:R-:W-:Y:S05]  /*4ffe0*/  BSYNC B1 ;  /* 0x0000000000017941 */ /* 0x000fea0003800000 */
.L_x_1228:
        /* <DEDUP_REMOVED lines=10> */
.L_x_1231:
[----:B------:R-:W-:Y:S05]  /*50090*/  BSYNC B1 ;  /* 0x0000000000017941 */ /* 0x000fea0003800000 */
.L_x_1230:
        /* <DEDUP_REMOVED lines=10> */
.L_x_1233:
[----:B------:R-:W-:Y:S05]  /*50140*/  BSYNC B1 ;  /* 0x0000000000017941 */ /* 0x000fea0003800000 */
.L_x_1232:
        /* <DEDUP_REMOVED lines=10> */
.L_x_1235:
[----:B------:R-:W-:Y:S05]  /*501f0*/  BSYNC B1 ;  /* 0x0000000000017941 */ /* 0x000fea0003800000 */
.L_x_1234:
        /* <DEDUP_REMOVED lines=10> */
.L_x_1237:
[----:B------:R-:W-:Y:S05]  /*502a0*/  BSYNC B1 ;  /* 0x0000000000017941 */ /* 0x000fea0003800000 */
.L_x_1236:
        /* <DEDUP_REMOVED lines=10> */
.L_x_1239:
[----:B------:R-:W-:Y:S05]  /*50350*/  BSYNC B1 ;  /* 0x0000000000017941 */ /* 0x000fea0003800000 */
.L_x_1238:
        /* <DEDUP_REMOVED lines=10> */
.L_x_1241:
[----:B------:R-:W-:Y:S05]  /*50400*/  BSYNC B1 ;  /* 0x0000000000017941 */ /* 0x000fea0003800000 */
.L_x_1240:
        /* <DEDUP_REMOVED lines=10> */
.L_x_1243:
[----:B------:R-:W-:Y:S05]  /*504b0*/  BSYNC B1 ;  /* 0x0000000000017941 */ /* 0x000fea0003800000 */
.L_x_1242:
        /* <DEDUP_REMOVED lines=10> */
.L_x_1245:
[----:B------:R-:W-:Y:S05]  /*50560*/  BSYNC B1 ;  /* 0x0000000000017941 */ /* 0x000fea0003800000 */
.L_x_1244:
        /* <DEDUP_REMOVED lines=10> */
.L_x_1247:
[----:B------:R-:W-:Y:S05]  /*50610*/  BSYNC B1 ;  /* 0x0000000000017941 */ /* 0x000fea0003800000 */
.L_x_1246:
        /* <DEDUP_REMOVED lines=10> */
.L_x_1249:
[----:B------:R-:W-:Y:S05]  /*506c0*/  BSYNC B1 ;  /* 0x0000000000017941 */ /* 0x000fea0003800000 */
.L_x_1248:
        /* <DEDUP_REMOVED lines=10> */
.L_x_1251:
[----:B------:R-:W-:Y:S05]  /*50770*/  BSYNC B1 ;  /* 0x0000000000017941 */ /* 0x000fea0003800000 */
.L_x_1250:
        /* <DEDUP_REMOVED lines=10> */
.L_x_1253:
[----:B------:R-:W-:Y:S05]  /*50820*/  BSYNC B1 ;  /* 0x0000000000017941 */ /* 0x000fea0003800000 */
.L_x_1252:
        /* <DEDUP_REMOVED lines=10> */
.L_x_1255:
[----:B------:R-:W-:Y:S05]  /*508d0*/  BSYNC B1 ;  /* 0x0000000000017941 */ /* 0x000fea0003800000 */
.L_x_1254:
        /* <DEDUP_REMOVED lines=10> */
.L_x_1257:
[----:B------:R-:W-:Y:S05]  /*50980*/  BSYNC B1 ;  /* 0x0000000000017941 */ /* 0x000fea0003800000 */
.L_x_1256:
        /* <DEDUP_REMOVED lines=10> */
.L_x_1259:
[----:B------:R-:W-:Y:S05]  /*50a30*/  BSYNC B1 ;  /* 0x0000000000017941 */ /* 0x000fea0003800000 */
.L_x_1258:
        /* <DEDUP_REMOVED lines=10> */
.L_x_1261:
[----:B------:R-:W-:Y:S05]  /*50ae0*/  BSYNC B1 ;  /* 0x0000000000017941 */ /* 0x000fea0003800000 */
.L_x_1260:
        /* <DEDUP_REMOVED lines=10> */
.L_x_1263:
[----:B------:R-:W-:Y:S05]  /*50b90*/  BSYNC B1 ;  /* 0x0000000000017941 */ /* 0x000fea0003800000 */
.L_x_1262:
        /* <DEDUP_REMOVED lines=10> */
.L_x_1265:
[----:B------:R-:W-:Y:S05]  /*50c40*/  BSYNC B1 ;  /* 0x0000000000017941 */ /* 0x000fea0003800000 */
.L_x_1264:
        /* <DEDUP_REMOVED lines=10> */
.L_x_1267:
[----:B------:R-:W-:Y:S05]  /*50cf0*/  BSYNC B1 ;  /* 0x0000000000017941 */ /* 0x000fea0003800000 */
.L_x_1266:
        /* <DEDUP_REMOVED lines=10> */
.L_x_1269:
[----:B------:R-:W-:Y:S05]  /*50da0*/  BSYNC B1 ;  /* 0x0000000000017941 */ /* 0x000fea0003800000 */
.L_x_1268:
        /* <DEDUP_REMOVED lines=10> */
.L_x_1271:
[----:B------:R-:W-:Y:S05]  /*50e50*/  BSYNC B1 ;  /* 0x0000000000017941 */ /* 0x000fea0003800000 */
.L_x_1270:
        /* <DEDUP_REMOVED lines=10> */
.L_x_1273:
[----:B------:R-:W-:Y:S05]  /*50f00*/  BSYNC B1 ;  /* 0x0000000000017941 */ /* 0x000fea0003800000 */
.L_x_1272:
        /* <DEDUP_REMOVED lines=10> */
.L_x_1275:
[----:B------:R-:W-:Y:S05]  /*50fb0*/  BSYNC B1 ;  /* 0x0000000000017941 */ /* 0x000fea0003800000 */
.L_x_1274:
        /* <DEDUP_REMOVED lines=10> */
.L_x_1277:
[----:B------:R-:W-:Y:S05]  /*51060*/  BSYNC B1 ;  /* 0x0000000000017941 */ /* 0x000fea0003800000 */
.L_x_1276:
        /* <DEDUP_REMOVED lines=10> */
.L_x_1279:
[----:B------:R-:W-:Y:S05]  /*51110*/  BSYNC B1 ;  /* 0x0000000000017941 */ /* 0x000fea0003800000 */
.L_x_1278:
        /* <DEDUP_REMOVED lines=10> */
.L_x_1281:
[----:B------:R-:W-:Y:S05]  /*511c0*/  BSYNC B1 ;  /* 0x0000000000017941 */ /* 0x000fea0003800000 */
.L_x_1280:
        /* <DEDUP_REMOVED lines=10> */
.L_x_1283:
[----:B------:R-:W-:Y:S05]  /*51270*/  BSYNC B1 ;  /* 0x0000000000017941 */ /* 0x000fea0003800000 */
.L_x_1282:
        /* <DEDUP_REMOVED lines=10> */
.L_x_1285:
[----:B------:R-:W-:Y:S05]  /*51320*/  BSYNC B1 ;  /* 0x0000000000017941 */ /* 0x000fea0003800000 */
.L_x_1284:
        /* <DEDUP_REMOVED lines=10> */
.L_x_1287:
[----:B------:R-:W-:Y:S05]  /*513d0*/  BSYNC B1 ;  /* 0x0000000000017941 */ /* 0x000fea0003800000 */
.L_x_1286:
        /* <DEDUP_REMOVED lines=10> */
.L_x_1289:
[----:B------:R-:W-:Y:S05]  /*51480*/  BSYNC B1 ;  /* 0x0000000000017941 */ /* 0x000fea0003800000 */
.L_x_1288:
        /* <DEDUP_REMOVED lines=10> */
.L_x_1291:
[----:B------:R-:W-:Y:S05]  /*51530*/  BSYNC B1 ;  /* 0x0000000000017941 */ /* 0x000fea0003800000 */
.L_x_1290:
        /* <DEDUP_REMOVED lines=10> */
.L_x_1293:
[----:B------:R-:W-:Y:S05]  /*515e0*/  BSYNC B1 ;  /* 0x0000000000017941 */ /* 0x000fea0003800000 */
.L_x_1292:
        /* <DEDUP_REMOVED lines=10> */
.L_x_1295:
[----:B------:R-:W-:Y:S05]  /*51690*/  BSYNC B1 ;  /* 0x0000000000017941 */ /* 0x000fea0003800000 */
.L_x_1294:
        /* <DEDUP_REMOVED lines=10> */
.L_x_1297:
[----:B------:R-:W-:Y:S05]  /*51740*/  BSYNC B1 ;  /* 0x0000000000017941 */ /* 0x000fea0003800000 */
.L_x_1296:
        /* <DEDUP_REMOVED lines=10> */
.L_x_1299:
[----:B------:R-:W-:Y:S05]  /*517f0*/  BSYNC B1 ;  /* 0x0000000000017941 */ /* 0x000fea0003800000 */
.L_x_1298:
        /* <DEDUP_REMOVED lines=10> */
.L_x_1301:
[----:B------:R-:W-:Y:S05]  /*518a0*/  BSYNC B1 ;  /* 0x0000000000017941 */ /* 0x000fea0003800000 */
.L_x_1300:
        /* <DEDUP_REMOVED lines=10> */
.L_x_1303:
[----:B------:R-:W-:Y:S05]  /*51950*/  BSYNC B1 ;  /* 0x0000000000017941 */ /* 0x000fea0003800000 */
.L_x_1302:
        /* <DEDUP_REMOVED lines=10> */
.L_x_1305:
[----:B------:R-:W-:Y:S05]  /*51a00*/  BSYNC B1 ;  /* 0x0000000000017941 */ /* 0x000fea0003800000 */
.L_x_1304:
        /* <DEDUP_REMOVED lines=10> */
.L_x_1307:
[----:B------:R-:W-:Y:S05]  /*51ab0*/  BSYNC B1 ;  /* 0x0000000000017941 */ /* 0x000fea0003800000 */
.L_x_1306:
        /* <DEDUP_REMOVED lines=10> */
.L_x_1309:
[----:B------:R-:W-:Y:S05]  /*51b60*/  BSYNC B1 ;  /* 0x0000000000017941 */ /* 0x000fea0003800000 */
.L_x_1308:
        /* <DEDUP_REMOVED lines=10> */
.L_x_1311:
[----:B------:R-:W-:Y:S05]  /*51c10*/  BSYNC B1 ;  /* 0x0000000000017941 */ /* 0x000fea0003800000 */
.L_x_1310:
        /* <DEDUP_REMOVED lines=10> */
.L_x_1313:
[----:B------:R-:W-:Y:S05]  /*51cc0*/  BSYNC B1 ;  /* 0x0000000000017941 */ /* 0x000fea0003800000 */
.L_x_1312:
        /* <DEDUP_REMOVED lines=10> */
.L_x_1315:
[----:B------:R-:W-:Y:S05]  /*51d70*/  BSYNC B1 ;  /* 0x0000000000017941 */ /* 0x000fea0003800000 */
.L_x_1314:
        /* <DEDUP_REMOVED lines=10> */
.L_x_1317:
[----:B------:R-:W-:Y:S05]  /*51e20*/  BSYNC B1 ;  /* 0x0000000000017941 */ /* 0x000fea0003800000 */
.L_x_1316:
        /* <DEDUP_REMOVED lines=10> */
.L_x_1319:
[----:B------:R-:W-:Y:S05]  /*51ed0*/  BSYNC B1 ;  /* 0x0000000000017941 */ /* 0x000fea0003800000 */
.L_x_1318:
        /* <DEDUP_REMOVED lines=10> */
.L_x_1321:
[----:B------:R-:W-:Y:S05]  /*51f80*/  BSYNC B1 ;  /* 0x0000000000017941 */ /* 0x000fea0003800000 */
.L_x_1320:
        /* <DEDUP_REMOVED lines=10> */
.L_x_1323:
[----:B------:R-:W-:Y:S05]  /*52030*/  BSYNC B1 ;  /* 0x0000000000017941 */ /* 0x000fea0003800000 */
.L_x_1322:
        /* <DEDUP_REMOVED lines=10> */
.L_x_1325:
[----:B------:R-:W-:Y:S05]  /*520e0*/  BSYNC B1 ;  /* 0x0000000000017941 */ /* 0x000fea0003800000 */
.L_x_1324:
        /* <DEDUP_REMOVED lines=10> */
.L_x_1327:
[----:B------:R-:W-:Y:S05]  /*52190*/  BSYNC B1 ;  /* 0x0000000000017941 */ /* 0x000fea0003800000 */
.L_x_1326:
        /* <DEDUP_REMOVED lines=10> */
.L_x_1329:
[----:B------:R-:W-:Y:S05]  /*52240*/  BSYNC B1 ;  /* 0x0000000000017941 */ /* 0x000fea0003800000 */
.L_x_1328:
        /* <DEDUP_REMOVED lines=10> */
.L_x_1331:
[----:B------:R-:W-:Y:S05]  /*522f0*/  BSYNC B1 ;  /* 0x0000000000017941 */ /* 0x000fea0003800000 */
.L_x_1330:
        /* <DEDUP_REMOVED lines=10> */
.L_x_1333:
[----:B------:R-:W-:Y:S05]  /*523a0*/  BSYNC B1 ;  /* 0x0000000000017941 */ /* 0x000fea0003800000 */
.L_x_1332:
        /* <DEDUP_REMOVED lines=10> */
.L_x_1335:
[----:B------:R-:W-:Y:S05]  /*52450*/  BSYNC B1 ;  /* 0x0000000000017941 */ /* 0x000fea0003800000 */
.L_x_1334:
        /* <DEDUP_REMOVED lines=10> */
.L_x_1337:
[----:B------:R-:W-:Y:S05]  /*52500*/  BSYNC B1 ;  /* 0x0000000000017941 */ /* 0x000fea0003800000 */
.L_x_1336:
        /* <DEDUP_REMOVED lines=10> */
.L_x_1339:
[----:B------:R-:W-:Y:S05]  /*525b0*/  BSYNC B1 ;  /* 0x0000000000017941 */ /* 0x000fea0003800000 */
.L_x_1338:
        /* <DEDUP_REMOVED lines=10> */
.L_x_1341:
[----:B------:R-:W-:Y:S05]  /*52660*/  BSYNC B1 ;  /* 0x0000000000017941 */ /* 0x000fea0003800000 */
.L_x_1340:
        /* <DEDUP_REMOVED lines=10> */
.L_x_1343:
[----:B------:R-:W-:Y:S05]  /*52710*/  BSYNC B1 ;  /* 0x0000000000017941 */ /* 0x000fea0003800000 */
.L_x_1342:
[----:B-----5:R-:W-:Y:S01]  /*52720*/  HADD2.F32 R5, -RZ, R3.H0_H0 ;  /* 0x20000003ff057230 */ /* 0x020fe20000004100 */
[----:B------:R-:W-:Y:S04]  /*52730*/  BSSY B1, `(.L_x_1344) ;  /* 0x0000008000017945 */ /* 0x000fe80003800000 */
[----:B------:R-:W-:-:S04]  /*52740*/  FMUL R4, R5, R16 ;  /* 0x0000001005047220 */ /* 0x000fc80000400000 */
[----:B------:R-:W-:-:S05]  /*52750*/  FFMA R4, R203, R2, R4 ;  /* 0x00000002cb047223 */ /* 0x000fca0000000004 */
[----:B------:R-:W-:-:S05]  /*52760*/  F2FP.F16.F32.PACK_AB R4, RZ, R4 ;  /* 0x00000004ff04723e */ /* 0x000fca00000000ff */
[----:B------:R0:W-:Y:S01]  /*52770*/  @P5 STG.E.U16 desc[UR46][R216.64+0x2c2], R4 ;  /* 0x0002c204d8005986 */ /* 0x0001e2000c10152e */
[----:B------:R-:W-:-:S13]  /*52780*/  ISETP.GT.AND P5, PT, R0, 0x100, P6 ;  /* 0x000001000000780c */ /* 0x000fda00037a4270 */
[----:B0-----:R-:W-:Y:S05]  /*52790*/  @!P5 BRA `(.L_x_1345) ;  /* 0x000000000004d947 */ /* 0x001fea0003800000 */
[----:B------:R0:W5:Y:S02]  /*527a0*/  LDG.E.LTC128B.U16 R3, desc[UR46][R14.64+0x2d0] ;  /* 0x0002d02e0e037981 */ /* 0x000164000c1e1520 */
.L_x_1345:
[----:B------:R-:W-:Y:S05]  /*527b0*/  BSYNC B1 ;  /* 0x0000000000017941 */ /* 0x000fea0003800000 */
.L_x_1344:
        /* <DEDUP_REMOVED lines=9> */
.L_x_1347:
[----:B------:R-:W-:Y:S05]  /*52850*/  BSYNC B1 ;  /* 0x0000000000017941 */ /* 0x000fea0003800000 */
.L_x_1346:
        /* <DEDUP_REMOVED lines=9> */
.L_x_1349:
[----:B------:R-:W-:Y:S05]  /*528f0*/  BSYNC B1 ;  /* 0x0000000000017941 */ /* 0x000fea0003800000 */
.L_x_1348:
        /* <DEDUP_REMOVED lines=9> */
.L_x_1351:
[----:B------:R-:W-:Y:S05]  /*52990*/  BSYNC B1 ;  /* 0x0000000000017941 */ /* 0x000fea0003800000 */
.L_x_1350:
        /* <DEDUP_REMOVED lines=9> */
.L_x_1353:
[----:B------:R-:W-:Y:S05]  /*52a30*/  BSYNC B1 ;  /* 0x0000000000017941 */ /* 0x000fea0003800000 */
.L_x_1352:
        /* <DEDUP_REMOVED lines=9> */
.L_x_1355:
[----:B------:R-:W-:Y:S05]  /*52ad0*/  BSYNC B1 ;  /* 0x0000000000017941 */ /* 0x000fea0003800000 */
.L_x_1354:
        /* <DEDUP_REMOVED lines=9> */
.L_x_1357:
[----:B------:R-:W-:Y:S05]  /*52b70*/  BSYNC B1 ;  /* 0x0000000000017941 */ /* 0x000fea0003800000 */
.L_x_1356:
        /* <DEDUP_REMOVED lines=9> */
.L_x_1359:
[----:B------:R-:W-:Y:S05]  /*52c10*/  BSYNC B1 ;  /* 0x0000000000017941 */ /* 0x000fea0003800000 */
.L_x_1358:
        /* <DEDUP_REMOVED lines=9> */
.L_x_1361:
[----:B------:R-:W-:Y:S05]  /*52cb0*/  BSYNC B1 ;  /* 0x0000000000017941 */ /* 0x000fea0003800000 */
.L_x_1360:
        /* <DEDUP_REMOVED lines=9> */
.L_x_1363:
[----:B------:R-:W-:Y:S05]  /*52d50*/  BSYNC B1 ;  /* 0x0000000000017941 */ /* 0x000fea0003800000 */
.L_x_1362:
        /* <DEDUP_REMOVED lines=9> */
.L_x_1365:
[----:B------:R-:W-:Y:S05]  /*52df0*/  BSYNC B1 ;  /* 0x0000000000017941 */ /* 0x000fea0003800000 */
.L_x_1364:
        /* <DEDUP_REMOVED lines=9> */
.L_x_1367:
[----:B------:R-:W-:Y:S05]  /*52e90*/  BSYNC B1 ;  /* 0x0000000000017941 */ /* 0x000fea0003800000 */
.L_x_1366:
        /* <DEDUP_REMOVED lines=10> */
.L_x_1369:
[----:B------:R-:W-:Y:S05]  /*52f40*/  BSYNC B1 ;  /* 0x0000000000017941 */ /* 0x000fea0003800000 */
.L_x_1368:
[----:B-----5:R-:W-:Y:S01]  /*52f50*/  HADD2.F32 R5, -RZ, R3.H0_H0 ;  /* 0x20000003ff057230 */ /* 0x020fe20000004100 */
[----:B------:R-:W-:Y:S01]  /*52f60*/  BSSY B1, `(.L_x_1370) ;  /* 0x000000a000017945 */ /* 0x000fe20003800000 */
[----:B------:R-:W-:-:S03]  /*52f70*/  IMAD.MOV.U32 R219, RZ, RZ, R232 ;  /* 0x000000ffffdb7224 */ /* 0x000fc600078e00e8 */
        /* <DEDUP_REMOVED lines=8> */
.L_x_1371:
[----:B------:R-:W-:Y:S05]  /*53000*/  BSYNC B1 ;  /* 0x0000000000017941 */ /* 0x000fea0003800000 */
.L_x_1370:
        /* <DEDUP_REMOVED lines=10> */
.L_x_1373:
[----:B------:R-:W-:Y:S05]  /*530b0*/  BSYNC B1 ;  /* 0x0000000000017941 */ /* 0x000fea0003800000 */
.L_x_1372:
        /* <DEDUP_REMOVED lines=10> */
.L_x_1375:
[----:B------:R-:W-:Y:S05]  /*53160*/  BSYNC B1 ;  /* 0x0000000000017941 */ /* 0x000fea0003800000 */
.L_x_1374:
        /* <DEDUP_REMOVED lines=10> */
.L_x_1377:
[----:B------:R-:W-:Y:S05]  /*53210*/  BSYNC B1 ;  /* 0x0000000000017941 */ /* 0x000fea0003800000 */
.L_x_1376:
        /* <DEDUP_REMOVED lines=10> */
.L_x_1379:
[----:B------:R-:W-:Y:S05]  /*532c0*/  BSYNC B1 ;  /* 0x0000000000017941 */ /* 0x000fea0003800000 */
.L_x_1378:
        /* <DEDUP_REMOVED lines=10> */
.L_x_1381:
[----:B------:R-:W-:Y:S05]  /*53370*/  BSYNC B1 ;  /* 0x0000000000017941 */ /* 0x000fea0003800000 */
.L_x_1380:
        /* <DEDUP_REMOVED lines=10> */
.L_x_1383:
[----:B------:R-:W-:Y:S05]  /*53420*/  BSYNC B1 ;  /* 0x0000000000017941 */ /* 0x000fea0003800000 */
.L_x_1382:
        /* <DEDUP_REMOVED lines=10> */
.L_x_1385:
[----:B------:R-:W-:Y:S05]  /*534d0*/  BSYNC B1 ;  /* 0x0000000000017941 */ /* 0x000fea0003800000 */
.L_x_1384:
        /* <DEDUP_REMOVED lines=10> */
.L_x_1387:
[----:B------:R-:W-:Y:S05]  /*53580*/  BSYNC B1 ;  /* 0x0000000000017941 */ /* 0x000fea0003800000 */
.L_x_1386:
        /* <DEDUP_REMOVED lines=10> */
.L_x_1389:
[----:B------:R-:W-:Y:S05]  /*53630*/  BSYNC B1 ;  /* 0x0000000000017941 */ /* 0x000fea0003800000 */
.L_x_1388:
        /* <DEDUP_REMOVED lines=10> */
.L_x_1391:
[----:B------:R-:W-:Y:S05]  /*536e0*/  BSYNC B1 ;  /* 0x0000000000017941 */ /* 0x000fea0003800000 */
.L_x_1390:
        /* <DEDUP_REMOVED lines=10> */
.L_x_1393:
[----:B------:R-:W-:Y:S05]  /*53790*/  BSYNC B1 ;  /* 0x0000000000017941 */ /* 0x000fea0003800000 */
.L_x_1392:
        /* <DEDUP_REMOVED lines=10> */
.L_x_1395:
[----:B------:R-:W-:Y:S05]  /*53840*/  BSYNC B1 ;  /* 0x0000000000017941 */ /* 0x000fea0003800000 */
.L_x_1394:
        /* <DEDUP_REMOVED lines=10> */
.L_x_1397:
[----:B------:R-:W-:Y:S05]  /*538f0*/  BSYNC B1 ;  /* 0x0000000000017941 */ /* 0x000fea0003800000 */
.L_x_1396:
        /* <DEDUP_REMOVED lines=10> */
.L_x_1399:
[----:B------:R-:W-:Y:S05]  /*539a0*/  BSYNC B1 ;  /* 0x0000000000017941 */ /* 0x000fea0003800000 */
.L_x_1398:
        /* <DEDUP_REMOVED lines=10> */
.L_x_1401:
[----:B------:R-:W-:Y:S05]  /*53a50*/  BSYNC B1 ;  /* 0x0000000000017941 */ /* 0x000fea0003800000 */
.L_x_1400:
        /* <DEDUP_REMOVED lines=10> */
.L_x_1403:
[----:B------:R-:W-:Y:S05]  /*53b00*/  BSYNC B1 ;  /* 0x0000000000017941 */ /* 0x000fea0003800000 */
.L_x_1402:
        /* <DEDUP_REMOVED lines=10> */
.L_x_1405:
[----:B------:R-:W-:Y:S05]  /*53bb0*/  BSYNC B1 ;  /* 0x0000000000017941 */ /* 0x000fea0003800000 */
.L_x_1404:
        /* <DEDUP_REMOVED lines=10> */
.L_x_1407:
[----:B------:R-:W-:Y:S05]  /*53c60*/  BSYNC B1 ;  /* 0x0000000000017941 */ /* 0x000fea0003800000 */
.L_x_1406:
        /* <DEDUP_REMOVED lines=10> */
.L_x_1409:
[----:B------:R-:W-:Y:S05]  /*53d10*/  BSYNC B1 ;  /* 0x0000000000017941 */ /* 0x000fea0003800000 */
.L_x_1408:
        /* <DEDUP_REMOVED lines=10> */
.L_x_1411:
[----:B------:R-:W-:Y:S05]  /*53dc0*/  BSYNC B1 ;  /* 0x0000000000017941 */ /* 0x000fea0003800000 */
.L_x_1410:
        /* <DEDUP_REMOVED lines=10> */
.L_x_1413:
[----:B------:R-:W-:Y:S05]  /*53e70*/  BSYNC B1 ;  /* 0x0000000000017941 */ /* 0x000fea0003800000 */
.L_x_1412:
        /* <DEDUP_REMOVED lines=10> */
.L_x_1415:
[----:B------:R-:W-:Y:S05]  /*53f20*/  BSYNC B1 ;  /* 0x0000000000017941 */ /* 0x000fea0003800000 */
.L_x_1414:
        /* <DEDUP_REMOVED lines=10> */
.L_x_1417:
[----:B------:R-:W-:Y:S05]  /*53fd0*/  BSYNC B1 ;  /* 0x0000000000017941 */ /* 0x000fea0003800000 */
.L_x_1416:
        /* <DEDUP_REMOVED lines=10> */
.L_x_1419:
[----:B------:R-:W-:Y:S05]  /*54080*/  BSYNC B1 ;  /* 0x0000000000017941 */ /* 0x000fea0003800000 */
.L_x_1418:
        /* <DEDUP_REMOVED lines=10> */
.L_x_1421:
[----:B------:R-:W-:Y:S05]  /*54130*/  BSYNC B1 ;  /* 0x0000000000017941 */ /* 0x000fea0003800000 */
.L_x_1420:
        /* <DEDUP_REMOVED lines=10> */
.L_x_1423:
[----:B------:R-:W-:Y:S05]  /*541e0*/  BSYNC B1 ;  /* 0x0000000000017941 */ /* 0x000fea0003800000 */
.L_x_1422:
        /* <DEDUP_REMOVED lines=10> */
.L_x_1425:
[----:B------:R-:W-:Y:S05]  /*54290*/  BSYNC B1 ;  /* 0x0000000000017941 */ /* 0x000fea0003800000 */
.L_x_1424:
        /* <DEDUP_REMOVED lines=10> */
.L_x_1427:
[----:B------:R-:W-:Y:S05]  /*54340*/  BSYNC B1 ;  /* 0x0000000000017941 */ /* 0x000fea0003800000 */
.L_x_1426:
        /* <DEDUP_REMOVED lines=10> */
.L_x_1429:
[----:B------:R-:W-:Y:S05]  /*543f0*/  BSYNC B1 ;  /* 0x0000000000017941 */ /* 0x000fea0003800000 */
.L_x_1428:
        /* <DEDUP_REMOVED lines=10> */
.L_x_1431:
[----:B------:R-:W-:Y:S05]  /*544a0*/  BSYNC B1 ;  /* 0x0000000000017941 */ /* 0x000fea0003800000 */
.L_x_1430:
        /* <DEDUP_REMOVED lines=10> */
.L_x_1433:
[----:B------:R-:W-:Y:S05]  /*54550*/  BSYNC B1 ;  /* 0x0000000000017941 */ /* 0x000fea0003800000 */
.L_x_1432:
        /* <DEDUP_REMOVED lines=10> */
.L_x_1435:
[----:B------:R-:W-:Y:S05]  /*54600*/  BSYNC B1 ;  /* 0x0000000000017941 */ /* 0x000fea0003800000 */
.L_x_1434:
        /* <DEDUP_REMOVED lines=10> */
.L_x_1437:
[----:B------:R-:W-:Y:S05]  /*546b0*/  BSYNC B1 ;  /* 0x0000000000017941 */ /* 0x000fea0003800000 */
.L_x_1436:
        /* <DEDUP_REMOVED lines=10> */
.L_x_1439:
[----:B------:R-:W-:Y:S05]  /*54760*/  BSYNC B1 ;  /* 0x0000000000017941 */ /* 0x000fea0003800000 */
.L_x_1438:
        /* <DEDUP_REMOVED lines=10> */
.L_x_1441:
[----:B------:R-:W-:Y:S05]  /*54810*/  BSYNC B1 ;  /* 0x0000000000017941 */ /* 0x000fea0003800000 */
.L_x_1440:
        /* <DEDUP_REMOVED lines=10> */
.L_x_1443:
[----:B------:R-:W-:Y:S05]  /*548c0*/  BSYNC B1 ;  /* 0x0000000000017941 */ /* 0x000fea0003800000 */
.L_x_1442:
        /* <DEDUP_REMOVED lines=10> */
.L_x_1445:
[----:B------:R-:W-:Y:S05]  /*54970*/  BSYNC B1 ;  /* 0x0000000000017941 */ /* 0x000fea0003800000 */
.L_x_1444:
        /* <DEDUP_REMOVED lines=10> */
.L_x_1447:
[----:B------:R-:W-:Y:S05]  /*54a20*/  BSYNC B1 ;  /* 0x0000000000017941 */ /* 0x000fea0003800000 */
.L_x_1446:
        /* <DEDUP_REMOVED lines=10> */
.L_x_1449:
[----:B------:R-:W-:Y:S05]  /*54ad0*/  BSYNC B1 ;  /* 0x0000000000017941 */ /* 0x000fea0003800000 */
.L_x_1448:
        /* <DEDUP_REMOVED lines=10> */
.L_x_1451:
[----:B------:R-:W-:Y:S05]  /*54b80*/  BSYNC B1 ;  /* 0x0000000000017941 */ /* 0x000fea0003800000 */
.L_x_1450:
        /* <DEDUP_REMOVED lines=10> */
.L_x_1453:
[----:B------:R-:W-:Y:S05]  /*54c30*/  BSYNC B1 ;  /* 0x0000000000017941 */ /* 0x000fea0003800000 */
.L_x_1452:
        /* <DEDUP_REMOVED lines=10> */
.L_x_1455:
[----:B------:R-:W-:Y:S05]  /*54ce0*/  BSYNC B1 ;  /* 0x0000000000017941 */ /* 0x000fea0003800000 */
.L_x_1454:
        /* <DEDUP_REMOVED lines=10> */
.L_x_1457:
[----:B------:R-:W-:Y:S05]  /*54d90*/  BSYNC B1 ;  /* 0x0000000000017941 */ /* 0x000fea0003800000 */
.L_x_1456:
        /* <DEDUP_REMOVED lines=10> */
.L_x_1459:
[----:B------:R-:W-:Y:S05]  /*54e40*/  BSYNC B1 ;  /* 0x0000000000017941 */ /* 0x000fea0003800000 */
.L_x_1458:
        /* <DEDUP_REMOVED lines=10> */
.L_x_1461:
[----:B------:R-:W-:Y:S05]  /*54ef0*/  BSYNC B1 ;  /* 0x0000000000017941 */ /* 0x000fea0003800000 */
.L_x_1460:
        /* <DEDUP_REMOVED lines=10> */
.L_x_1463:
[----:B------:R-:W-:Y:S05]  /*54fa0*/  BSYNC B1 ;  /* 0x0000000000017941 */ /* 0x000fea0003800000 */
.L_x_1462:
        /* <DEDUP_REMOVED lines=10> */
.L_x_1465:
[----:B------:R-:W-:Y:S05]  /*55050*/  BSYNC B1 ;  /* 0x0000000000017941 */ /* 0x000fea0003800000 */
.L_x_1464:
        /* <DEDUP_REMOVED lines=10> */
.L_x_1467:
[----:B------:R-:W-:Y:S05]  /*55100*/  BSYNC B1 ;  /* 0x0000000000017941 */ /* 0x000fea0003800000 */
.L_x_1466:
        /* <DEDUP_REMOVED lines=10> */
.L_x_1469:
[----:B------:R-:W-:Y:S05]  /*551b0*/  BSYNC B1 ;  /* 0x0000000000017941 */ /* 0x000fea0003800000 */
.L_x_1468:
        /* <DEDUP_REMOVED lines=10> */
.L_x_1471:
[----:B------:R-:W-:Y:S05]  /*55260*/  BSYNC B1 ;  /* 0x0000000000017941 */ /* 0x000fea0003800000 */
.L_x_1470:
        /* <DEDUP_REMOVED lines=10> */
.L_x_1473:
[----:B------:R-:W-:Y:S05]  /*55310*/  BSYNC B1 ;  /* 0x0000000000017941 */ /* 0x000fea0003800000 */
.L_x_1472:
        /* <DEDUP_REMOVED lines=10> */
.L_x_1475:
[----:B------:R-:W-:Y:S05]  /*553c0*/  BSYNC B1 ;  /* 0x0000000000017941 */ /* 0x000fea0003800000 */
.L_x_1474:
        /* <DEDUP_REMOVED lines=10> */
.L_x_1477:
[----:B------:R-:W-:Y:S05]  /*55470*/  BSYNC B1 ;  /* 0x0000000000017941 */ /* 0x000fea0003800000 */
.L_x_1476:
        /* <DEDUP_REMOVED lines=10> */
.L_x_1479:
[----:B------:R-:W-:Y:S05]  /*55520*/  BSYNC B1 ;  /* 0x0000000000017941 */ /* 0x000fea0003800000 */
.L_x_1478:
        /* <DEDUP_REMOVED lines=10> */
.L_x_1481:
[----:B------:R-:W-:Y:S05]  /*555d0*/  BSYNC B1 ;  /* 0x0000000000017941 */ /* 0x000fea0003800000 */
.L_x_1480:
        /* <DEDUP_REMOVED lines=10> */
.L_x_1483:
[----:B------:R-:W-:Y:S05]  /*55680*/  BSYNC B1 ;  /* 0x0000000000017941 */ /* 0x000fea0003800000 */
.L_x_1482:
        /* <DEDUP_REMOVED lines=10> */
.L_x_1485:
[----:B------:R-:W-:Y:S05]  /*55730*/  BSYNC B1 ;  /* 0x0000000000017941 */ /* 0x000fea0003800000 */
.L_x_1484:
        /* <DEDUP_REMOVED lines=10> */
.L_x_1487:
[----:B------:R-:W-:Y:S05]  /*557e0*/  BSYNC B1 ;  /* 0x0000000000017941 */ /* 0x000fea0003800000 */
.L_x_1486:
        /* <DEDUP_REMOVED lines=10> */
.L_x_1489:
[----:B------:R-:W-:Y:S05]  /*55890*/  BSYNC B1 ;  /* 0x0000000000017941 */ /* 0x000fea0003800000 */
.L_x_1488:
        /* <DEDUP_REMOVED lines=10> */
.L_x_1491:
[----:B------:R-:W-:Y:S05]  /*55940*/  BSYNC B1 ;  /* 0x0000000000017941 */ /* 0x000fea0003800000 */
.L_x_1490:
        /* <DEDUP_REMOVED lines=10> */
.L_x_1493:
[----:B------:R-:W-:Y:S05]  /*559f0*/  BSYNC B1 ;  /* 0x0000000000017941 */ /* 0x000fea0003800000 */
.L_x_1492:
        /* <DEDUP_REMOVED lines=10> */
.L_x_1495:
[----:B------:R-:W-:Y:S05]  /*55aa0*/  BSYNC B1 ;  /* 0x0000000000017941 */ /* 0x000fea0003800000 */
.L_x_1494:
        /* <DEDUP_REMOVED lines=10> */
.L_x_1497:
[----:B------:R-:W-:Y:S05]  /*55b50*/  BSYNC B1 ;  /* 0x0000000000017941 */ /* 0x000fea0003800000 */
.L_x_1496:
        /* <DEDUP_REMOVED lines=10> */
.L_x_1499:
[----:B------:R-:W-:Y:S05]  /*55c00*/  BSYNC B1 ;  /* 0x0000000000017941 */ /* 0x000fea0003800000 */
.L_x_1498:
        /* <DEDUP_REMOVED lines=10> */
.L_x_1501:
[----:B------:R-:W-:Y:S05]  /*55cb0*/  BSYNC B1 ;  /* 0x0000000000017941 */ /* 0x000fea0003800000 */
.L_x_1500:
        /* <DEDUP_REMOVED lines=10> */
.L_x_1503:
[----:B------:R-:W-:Y:S05]  /*55d60*/  BSYNC B1 ;  /* 0x0000000000017941 */ /* 0x000fea0003800000 */
.L_x_1502:
        /* <DEDUP_REMOVED lines=10> */
.L_x_1505:
[----:B------:R-:W-:Y:S05]  /*55e10*/  BSYNC B1 ;  /* 0x0000000000017941 */ /* 0x000fea0003800000 */
.L_x_1504:
        /* <DEDUP_REMOVED lines=10> */
.L_x_1507:
[----:B------:R-:W-:Y:S05]  /*55ec0*/  BSYNC B1 ;  /* 0x0000000000017941 */ /* 0x000fea0003800000 */
.L_x_1506:
        /* <DEDUP_REMOVED lines=10> */
.L_x_1509:
[----:B------:R-:W-:Y:S05]  /*55f70*/  BSYNC B1 ;  /* 0x0000000000017941 */ /* 0x000fea0003800000 */
.L_x_1508:
        /* <DEDUP_REMOVED lines=10> */
.L_x_1511:
[----:B------:R-:W-:Y:S05]  /*56020*/  BSYNC B1 ;  /* 0x0000000000017941 */ /* 0x000fea0003800000 */
.L_x_1510:
        /* <DEDUP_REMOVED lines=10> */
.L_x_1513:
[----:B------:R-:W-:Y:S05]  /*560d0*/  BSYNC B1 ;  /* 0x0000000000017941 */ /* 0x000fea0003800000 */
.L_x_1512:
        /* <DEDUP_REMOVED lines=10> */
.L_x_1515:
[----:B------:R-:W-:Y:S05]  /*56180*/  BSYNC B1 ;  /* 0x0000000000017941 */ /* 0x000fea0003800000 */
.L_x_1514:
        /* <DEDUP_REMOVED lines=10> */
.L_x_1517:
[----:B------:R-:W-:Y:S05]  /*56230*/  BSYNC B1 ;  /* 0x0000000000017941 */ /* 0x000fea0003800000 */
.L_x_1516:
        /* <DEDUP_REMOVED lines=10> */
.L_x_1519:
[----:B------:R-:W-:Y:S05]  /*562e0*/  BSYNC B1 ;  /* 0x0000000000017941 */ /* 0x000fea0003800000 */
.L_x_1518:
        /* <DEDUP_REMOVED lines=10> */
.L_x_1521:
[----:B------:R-:W-:Y:S05]  /*56390*/  BSYNC B1 ;  /* 0x0000000000017941 */ /* 0x000fea0003800000 */
.L_x_1520:
        /* <DEDUP_REMOVED lines=10> */
.L_x_1523:
[----:B------:R-:W-:Y:S05]  /*56440*/  BSYNC B1 ;  /* 0x0000000000017941 */ /* 0x000fea0003800000 */
.L_x_1522:
        /* <DEDUP_REMOVED lines=10> */
.L_x_1525:
[----:B------:R-:W-:Y:S05]  /*564f0*/  BSYNC B1 ;  /* 0x0000000000017941 */ /* 0x000fea0003800000 */
.L_x_1524:
        /* <DEDUP_REMOVED lines=10> */
.L_x_1527:
[----:B------:R-:W-:Y:S05]  /*565a0*/  BSYNC B1 ;  /* 0x0000000000017941 */ /* 0x000fea0003800000 */
.L_x_1526:
        /* <DEDUP_REMOVED lines=10> */
.L_x_1529:
[----:B------:R-:W-:Y:S05]  /*56650*/  BSYNC B1 ;  /* 0x0000000000017941 */ /* 0x000fea0003800000 */
.L_x_1528:
        /* <DEDUP_REMOVED lines=10> */
.L_x_1531:
[----:B------:R-:W-:Y:S05]  /*56700*/  BSYNC B1 ;  /* 0x0000000000017941 */ /* 0x000fea0003800000 */
.L_x_1530:
        /* <DEDUP_REMOVED lines=10> */
.L_x_1533:
[----:B------:R-:W-:Y:S05]  /*567b0*/  BSYNC B1 ;  /* 0x0000000000017941 */ /* 0x000fea0003800000 */
.L_x_1532:
        /* <DEDUP_REMOVED lines=10> */
.L_x_1535:
[----:B------:R-:W-:Y:S05]  /*56860*/  BSYNC B1 ;  /* 0x0000000000017941 */ /* 0x000fea0003800000 */
.L_x_1534:
        /* <DEDUP_REMOVED lines=9> */
.L_x_1537:
[----:B------:R-:W-:Y:S05]  /*56900*/  BSYNC B1 ;  /* 0x0000000000017941 */ /* 0x000fea0003800000 */
.L_x_1536:
        /* <DEDUP_REMOVED lines=9> */
.L_x_1539:
[----:B------:R-:W-:Y:S05]  /*569a0*/  BSYNC B1 ;  /* 0x0000000000017941 */ /* 0x000fea0003800000 */
.L_x_1538:
[----:B-----5:R-:W-:Y:S01]  /*569b0*/  HADD2.F32 R5, -RZ, R3.H0_H0 ;  /* 0x20000003ff057230 */ /* 0x020fe20000004100 */
[----:B------:R-:W-:Y:S01]  /*569c0*/  ISETP.GT.AND P6, PT, R0, 0x188, P6 ;  /* 0x000001880000780c */ /* 0x000fe200037c4270 */
[----:B------:R-:W-:Y:S03]  /*569d0*/  BSSY B1, `(.L_x_1540) ;  /* 0x0000007000017945 */ /* 0x000fe60003800000 */
[----:B------:R-:W-:-:S04]  /*569e0*/  FMUL R4, R5, R16 ;  /* 0x0000001005047220 */ /* 0x000fc80000400000 */
[----:B------:R-:W-:-:S05]  /*569f0*/  FFMA R4, R109, R2, R4 ;  /* 0x000000026d047223 */ /* 0x000fca0000000004 */
[----:B------:R-:W-:-:S05]  /*56a00*/  F2FP.F16.F32.PACK_AB R4, RZ, R4 ;  /* 0x00000004ff04723e */ /* 0x000fca00000000ff */
[----:B------:R0:W-:Y:S01]  /*56a10*/  @P5 STG.E.U16 desc[UR46][R218.64+0x2d2], R4 ;  /* 0x0002d204da005986 */ /* 0x0001e2000c10152e */
[----:B------:R-:W-:Y:S05]  /*56a20*/  @!P6 BRA `(.L_x_1541) ;  /* 0x000000000004e947 */ /* 0x000fea0003800000 */
[----:B------:R0:W5:Y:S02]  /*56a30*/  LDG.E.LTC128B.U16 R3, desc[UR46][R8.64+0x2d0] ;  /* 0x0002d02e08037981 */ /* 0x000164000c1e1520 */
.L_x_1541:
[----:B------:R-:W-:Y:S05]  /*56a40*/  BSYNC B1 ;  /* 0x0000000000017941 */ /* 0x000fea0003800000 */
.L_x_1540:
        /* <DEDUP_REMOVED lines=9> */
.L_x_1543:
[----:B------:R-:W-:Y:S05]  /*56ae0*/  BSYNC B1 ;  /* 0x0000000000017941 */ /* 0x000fea0003800000 */
.L_x_1542:
[----:B0----5:R-:W-:Y:S01]  /*56af0*/  HADD2.F32 R5, -RZ, R3.H0_H0 ;  /* 0x20000003ff057230 */ /* 0x021fe20000004100 */
        /* <DEDUP_REMOVED lines=8> */
.L_x_1545:
[----:B------:R-:W-:Y:S05]  /*56b80*/  BSYNC B1 ;  /* 0x0000000000017941 */ /* 0x000fea0003800000 */
.L_x_1544:
        /* <DEDUP_REMOVED lines=9> */
.L_x_1547:
[----:B------:R-:W-:Y:S05]  /*56c20*/  BSYNC B1 ;  /* 0x0000000000017941 */ /* 0x000fea0003800000 */
.L_x_1546:
        /* <DEDUP_REMOVED lines=9> */
.L_x_1549:
[----:B------:R-:W-:Y:S05]  /*56cc0*/  BSYNC B1 ;  /* 0x0000000000017941 */ /* 0x000fea0003800000 */
.L_x_1548:
        /* <DEDUP_REMOVED lines=9> */
.L_x_1551:
[----:B------:R-:W-:Y:S05]  /*56d60*/  BSYNC B1 ;  /* 0x0000000000017941 */ /* 0x000fea0003800000 */
.L_x_1550:
        /* <DEDUP_REMOVED lines=9> */
.L_x_1553:
[----:B------:R-:W-:Y:S05]  /*56e00*/  BSYNC B1 ;  /* 0x0000000000017941 */ /* 0x000fea0003800000 */
.L_x_1552:
        /* <DEDUP_REMOVED lines=9> */
.L_x_1555:
[----:B------:R-:W-:Y:S05]  /*56ea0*/  BSYNC B1 ;  /* 0x0000000000017941 */ /* 0x000fea0003800000 */
.L_x_1554:
        /* <DEDUP_REMOVED lines=9> */
.L_x_1557:
[----:B------:R-:W-:Y:S05]  /*56f40*/  BSYNC B1 ;  /* 0x0000000000017941 */ /* 0x000fea0003800000 */
.L_x_1556:
        /* <DEDUP_REMOVED lines=9> */
.L_x_1559:
[----:B------:R-:W-:Y:S05]  /*56fe0*/  BSYNC B1 ;  /* 0x0000000000017941 */ /* 0x000fea0003800000 */
.L_x_1558:
[----:B------:R-:W-:Y:S05]  /*56ff0*/  @!P0 BRA `(.L_x_1560) ;  /* 0x0000011000ac8947 */ /* 0x000fea0003800000 */
[----:B-----5:R-:W-:-:S05]  /*57000*/  HADD2.F32 R3, -RZ, R3.H0_H0 ;  /* 0x20000003ff037230 */ /* 0x020fca0000004100 */
[----:B------:R-:W-:-:S04]  /*57010*/  FMUL R0, R3, R16 ;  /* 0x0000001003007220 */ /* 0x000fc80000400000 */
[----:B------:R-:W-:-:S05]  /*57020*/  FFMA R0, R119, R2, R0 ;  /* 0x0000000277007223 */ /* 0x000fca0000000000 */
[----:B------:R-:W-:-:S05]  /*57030*/  F2FP.F16.F32.PACK_AB R0, RZ, R0 ;  /* 0x00000000ff00723e */ /* 0x000fca00000000ff */
[----:B------:R0:W-:Y:S01]  /*57040*/  STG.E.U16 desc[UR46][R230.64+0x2f2], R0 ;  /* 0x0002f200e6007986 */ /* 0x0001e2000c10152e */
[----:B------:R-:W-:Y:S05]  /*57050*/  BRA `(.L_x_1560) ;  /* 0x0000011000947947 */ /* 0x000fea0003800000 */
.L_x_33:
[----:B------:R-:W2:Y:S01]  /*57060*/  LDL.LU R6, [R1+0x784] ;  /* 0x0007840001067983 */ /* 0x000ea20000300800 */
[----:B------:R-:W-:-:S03]  /*57070*/  ULDC.64 UR4, c[0x0][0x5c0] ;  /* 0x0001700000047ab9 */ /* 0x000fc60000000a00 */
[----:B------:R-:W3:Y:S04]  /*57080*/  LDL.LU R8, [R1+0x798] ;  /* 0x0007980001087983 */ /* 0x000ee80000300800 */
[----:B0-----:R-:W4:Y:S04]  /*57090*/  LDL.LU R235, [R1+0x89c] ;  /* 0x00089c0001eb7983 */ /* 0x001f280000300800 */
[----:B------:R-:W5:Y:S04]  /*570a0*/  LDL.LU R234, [R1+0x8a0] ;  /* 0x0008a00001ea7983 */ /* 0x000f680000300800 */
        /* <DEDUP_REMOVED lines=15> */
[----:B------:R-:W5:Y:S01]  /*571a0*/  LDL.LU R217, [R1+0x8e0] ;  /* 0x0008e00001d97983 */ /* 0x000f620000300800 */
[----:B------:R-:W-:-:S03]  /*571b0*/  LEA R10, P0, R4, UR4, 0x1 ;  /* 0x00000004040a7c11 */ /* 0x000fc6000f8008ff */
[----:B------:R-:W5:Y:S04]  /*571c0*/  LDL.LU R216, [R1+0x8e4] ;  /* 0x0008e40001d87983 */ /* 0x000f680000300800 */
[----:B------:R-:W5:Y:S04]  /*571d0*/  LDL.LU R23, [R1+0x8e8] ;  /* 0x0008e80001177983 */ /* 0x000f680000300800 */
[----:B------:R-:W5:Y:S04]  /*571e0*/  LDL.LU R22, [R1+0x8ec] ;  /* 0x0008ec0001167983 */ /* 0x000f680000300800 */
[----:B------:R-:W5:Y:S01]  /*571f0*/  LDL.LU R15, [R1+0x8f0] ;  /* 0x0008f000010f7983 */ /* 0x000f620000300800 */
[----:B------:R-:W-:-:S03]  /*57200*/  LEA.HI.X R11, R4, UR5, R20, 0x1, P0 ;  /* 0x00000005040b7c11 */ /* 0x000fc600080f0c14 */
[----:B------:R-:W5:Y:S04]  /*57210*/  LDL.LU R14, [R1+0x8f4] ;  /* 0x0008f400010e7983 */ /* 0x000f680000300800 */
[----:B------:R-:W5:Y:S04]  /*57220*/  LDL.LU R12, [R1+0x8f8] ;  /* 0x0008f800010c7983 */ /* 0x000f680000300800 */
[----:B------:R-:W5:Y:S04]  /*57230*/  LDL.LU R13, [R1+0x8fc] ;  /* 0x0008fc00010d7983 */ /* 0x000f680000300800 */
[----:B------:R-:W5:Y:S04]  /*57240*/  LDL.LU R21, [R1+0x600] ;  /* 0x0006000001157983 */ /* 0x000f680000300800 */
[----:B------:R-:W3:Y:S04]  /*57250*/  LDL.LU R4, [R1+0x780] ;  /* 0x0007800001047983 */ /* 0x000ee80000300800 */
[----:B------:R-:W4:Y:S01]  /*57260*/  LDL.LU R5, [R1+0x788] ;  /* 0x0007880001057983 */ /* 0x000f220000300800 */
[----:B------:R-:W-:Y:S01]  /*57270*/  ISETP.GT.AND P3, PT, R3, 0x1, PT ;  /* 0x000000010300780c */ /* 0x000fe20003f64270 */
[----:B------:R-:W-:Y:S01]  /*57280*/  USHF.L.U32 UR5, UR8, 0x4, URZ ;  /* 0x0000000408057899 */ /* 0x000fe2000800063f */
[C---:B------:R-:W-:Y:S01]  /*57290*/  ISETP.GT.AND P2, PT, R0.reuse, 0x8, P5 ;  /* 0x000000080000780c */ /* 0x040fe20002f44270 */
[----:B------:R-:W-:Y:S01]  /*572a0*/  USHF.L.U64.HI UR4, UR8, 0x4, UR9 ;  /* 0x0000000408047899 */ /* 0x000fe20008010209 */
[----:B------:R-:W-:Y:S01]  /*572b0*/  ISETP.GT.AND P0, PT, R0, RZ, P3 ;  /* 0x000000ff0000720c */ /* 0x000fe20001f04270 */
[----:B------:R-:W5:Y:S01]  /*572c0*/  LDL.LU R20, [R1+0x898] ;  /* 0x0008980001147983 */ /* 0x000f620000300800 */
[----:B--2---:R-:W-:-:S05]  /*572d0*/  FMUL R6, R6, R2 ;  /* 0x0000000206067220 */ /* 0x004fca0000400000 */
[----:B------:R-:W-:-:S04]  /*572e0*/  F2FP.F16.F32.PACK_AB R6, RZ, R6 ;  /* 0x00000006ff06723e */ /* 0x000fc800000000ff */
[----:B------:R-:W-:-:S05]  /*572f0*/  PRMT R7, R6, 0x7610, R7 ;  /* 0x0000761006077816 */ /* 0x000fca0000000007 */
[----:B------:R0:W-:Y:S04]  /*57300*/  @P0 STG.E.U16 desc[UR46][R10.64+0x2], R7 ;  /* 0x000002070a000986 */ /* 0x0001e8000c10152e */
[----:B0-----:R-:W2:Y:S01]  /*57310*/  LDL.LU R7, [R1+0x794] ;  /* 0x0007940001077983 */ /* 0x001ea20000300800 */
[-C--:B---3--:R-:W-:Y:S01]  /*57320*/  FMUL R4, R4, R2.reuse ;  /* 0x0000000204047220 */ /* 0x088fe20000400000 */
[----:B----4-:R-:W-:-:S04]  /*57330*/  FMUL R5, R5, R2 ;  /* 0x0000000205057220 */ /* 0x010fc80000400000 */
[----:B------:R-:W-:Y:S02]  /*57340*/  F2FP.F16.F32.PACK_AB R4, RZ, R4 ;  /* 0x00000004ff04723e */ /* 0x000fe400000000ff */
[----:B------:R-:W-:-:S03]  /*57350*/  F2FP.F16.F32.PACK_AB R5, RZ, R5 ;  /* 0x00000005ff05723e */ /* 0x000fc600000000ff */
[----:B------:R0:W-:Y:S01]  /*57360*/  @P1 STG.E.U16 desc[UR46][R10.64], R4 ;  /* 0x000000040a001986 */ /* 0x0001e2000c10152e */
[----:B------:R-:W-:Y:S02]  /*57370*/  PRMT R6, R5, 0x7610, R6 ;  /* 0x0000761005067816 */ /* 0x000fe40000000006 */
[----:B0-----:R-:W-:-:S04]  /*57380*/  IADD3 R4, P1, R10, UR5, RZ ;  /* 0x000000050a047c10 */ /* 0x001fc8000ff3e0ff */
[----:B------:R-:W-:-:S05]  /*57390*/  IADD3.X R5, R11, UR4, RZ, P1, !PT ;  /* 0x000000040b057c10 */ /* 0x000fca0008ffe4ff */
[----:B------:R0:W-:Y:S04]  /*573a0*/  @P2 STG.E.U16 desc[UR46][R4.64], R6 ;  /* 0x0000000604002986 */ /* 0x0001e8000c10152e */
[----:B0-----:R-:W3:Y:S01]  /*573b0*/  LDL.LU R6, [R1+0x78c] ;  /* 0x00078c0001067983 */ /* 0x001ee20000300800 */
[----:B------:R-:W-:Y:S01]  /*573c0*/  ISETP.GT.AND P0, PT, R0, 0x8, P3 ;  /* 0x000000080000780c */ /* 0x000fe20001f04270 */
[----:B---3--:R-:W-:-:S05]  /*573d0*/  FMUL R6, R6, R2 ;  /* 0x0000000206067220 */ /* 0x008fca0000400000 */
[----:B------:R-:W-:-:S07]  /*573e0*/  F2FP.F16.F32.PACK_AB R6, RZ, R6 ;  /* 0x00000006ff06723e */ /* 0x000fce00000000ff */
[----:B------:R0:W-:Y:S04]  /*573f0*/  @P0 STG.E.U16 desc[UR46][R4.64+0x2], R6 ;  /* 0x0000020604000986 */ /* 0x0001e8000c10152e */
[----:B0-----:R-:W3:Y:S01]  /*57400*/  LDL.LU R6, [R1+0x790] ;  /* 0x0007900001067983 */ /* 0x001ee20000300800 */
[C---:B------:R-:W-:Y:S02]  /*57410*/  ISETP.GT.AND P2, PT, R3.reuse, 0x8, PT ;  /* 0x000000080300780c */ /* 0x040fe40003f44270 */
[----:B------:R-:W-:Y:S02]  /*57420*/  ISETP.GT.AND P3, PT, R3, 0x9, PT ;  /* 0x000000090300780c */ /* 0x000fe40003f64270 */
[C---:B------:R-:W-:Y:S02]  /*57430*/  ISETP.GT.AND P0, PT, R0.reuse, RZ, P2 ;  /* 0x000000ff0000720c */ /* 0x040fe40001704270 */
[----:B------:R-:W-:-:S02]  /*57440*/  ISETP.GT.AND P1, PT, R0, RZ, P3 ;  /* 0x000000ff0000720c */ /* 0x000fc40001f24270 */
[----:B------:R-:W-:Y:S01]  /*57450*/  ISETP.GT.AND P2, PT, R0, 0x8, P2 ;  /* 0x000000080000780c */ /* 0x000fe20001744270 */
[-C--:B--2---:R-:W-:Y:S01]  /*57460*/  FMUL R7, R7, R2.reuse ;  /* 0x0000000207077220 */ /* 0x084fe20000400000 */
[----:B------:R-:W-:-:S04]  /*57470*/  FMUL R8, R8, R2 ;  /* 0x0000000208087220 */ /* 0x000fc80000400000 */
[----:B------:R-:W-:-:S05]  /*57480*/  F2FP.F16.F32.PACK_AB R7, RZ, R7 ;  /* 0x00000007ff07723e */ /* 0x000fca00000000ff */
[----:B------:R-:W-:Y:S01]  /*57490*/  @P1 STG.E.U16 desc[UR46][R10.64+0x12], R7 ;  /* 0x000012070a001986 */ /* 0x000fe2000c10152e */
[----:B---3--:R-:W-:-:S05]  /*574a0*/  FMUL R6, R6, R2 ;  /* 0x0000000206067220 */ /* 0x008fca0000400000 */
[----:B------:R-:W-:-:S04]  /*574b0*/  F2FP.F16.F32.PACK_AB R6, RZ, R6 ;  /* 0x00000006ff06723e */ /* 0x000fc800000000ff */
[----:B------:R-:W-:Y:S02]  /*574c0*/  PRMT R9, R6, 0x7610, R9 ;  /* 0x0000761006097816 */ /* 0x000fe40000000009 */
[----:B------:R-:W-:Y:S02]  /*574d0*/  F2FP.F16.F32.PACK_AB R6, RZ, R8 ;  /* 0x00000008ff06723e */ /* 0x000fe400000000ff */
[----:B------:R-:W2:Y:S04]  /*574e0*/  LDL.LU R8, [R1+0x83c] ;  /* 0x00083c0001087983 */ /* 0x000ea80000300800 */
[----:B------:R0:W-:Y:S04]  /*574f0*/  @P0 STG.E.U16 desc[UR46][R10.64+0x10], R9 ;  /* 0x000010090a000986 */ /* 0x0001e8000c10152e */
[----:B------:R1:W-:Y:S04]  /*57500*/  @P2 STG.E.U16 desc[UR46][R4.64+0x10], R6 ;  /* 0x0000100604002986 */ /* 0x0003e8000c10152e */
[----:B0-----:R-:W3:Y:S04]  /*57510*/  LDL.LU R9, [R1+0x838] ;  /* 0x0008380001097983 */ /* 0x001ee80000300800 */
[----:B------:R-:W4:Y:S04]  /*57520*/  LDL.LU R7, [R1+0x894] ;  /* 0x0008940001077983 */ /* 0x000f280000300800 */
[----:B-1----:R-:W5:Y:S01]  /*57530*/  LDL.LU R6, [R1+0x79c] ;  /* 0x00079c0001067983 */ /* 0x002f620000300800 */
[----:B------:R-:W-:Y:S01]  /*57540*/  ISETP.GT.AND P0, PT, R0, 0x8, P3 ;  /* 0x000000080000780c */ /* 0x000fe20001f04270 */
[----:B-----5:R-:W-:-:S05]  /*57550*/  FMUL R6, R6, R2 ;  /* 0x0000000206067220 */ /* 0x020fca0000400000 */
[----:B------:R-:W-:-:S07]  /*57560*/  F2FP.F16.F32.PACK_AB R6, RZ, R6 ;  /* 0x00000006ff06723e */ /* 0x000fce00000000ff */
[----:B------:R0:W-:Y:S04]  /*57570*/  @P0 STG.E.U16 desc[UR46][R4.64+0x12], R6 ;  /* 0x0000120604000986 */ /* 0x0001e8000c10152e */
[----:B0-----:R-:W5:Y:S01]  /*57580*/  LDL.LU R6, [R1+0x7a0] ;  /* 0x0007a00001067983 */ /* 0x001f620000300800 */
[----:B------:R-:W-:-:S04]  /*57590*/  ISETP.GT.AND P2, PT, R3, 0x10, PT ;  /* 0x000000100300780c */ /* 0x000fc80003f44270 */
[----:B------:R-:W-:Y:S01]  /*575a0*/  ISETP.GT.AND P0, PT, R0, RZ, P2 ;  /* 0x000000ff0000720c */ /* 0x000fe20001704270 */
        /* <DEDUP_REMOVED lines=10> */
[----:B------:R-:W-:Y:S01]  /*57650*/  ISETP.GT.AND P0, PT, R0, 0x8, P2 ;  /* 0x000000080000780c */ /* 0x000fe20001704270 */
        /* <DEDUP_REMOVED lines=195> */
[----:B------:R3:W-:Y:S01]  /*58290*/  @P0 STG.E.U16 desc[UR46][R10.64+0xb2], R6 ;  /* 0x0000b2060a000986 */ /* 0x0007e2000c10152e */
[----:B------:R-:W-:Y:S01]  /*582a0*/  ISETP.GT.AND P0, PT, R0, 0x8, P2 ;  /* 0x000000080000780c */ /* 0x000fe20001704270 */
[----:B---3--:R-:W-:-:S05]  /*582b0*/  FMUL R6, R9, R2 ;  /* 0x0000000209067220 */ /* 0x008fca0000400000 */
[----:B------:R-:W-:-:S07]  /*582c0*/  F2FP.F16.F32.PACK_AB R6, RZ, R6 ;  /* 0x00000006ff06723e */ /* 0x000fce00000000ff */
[----:B------:R2:W-:Y:S01]  /*582d0*/  @P0 STG.E.U16 desc[UR46][R4.64+0xb0], R6 ;  /* 0x0000b00604000986 */ /* 0x0005e2000c10152e */
[----:B------:R-:W-:Y:S01]  /*582e0*/  ISETP.GT.AND P0, PT, R0, 0x8, P1 ;  /* 0x000000080000780c */ /* 0x000fe20000f04270 */
[----:B--2---:R-:W-:-:S05]  /*582f0*/  FMUL R6, R8, R2 ;  /* 0x0000000208067220 */ /* 0x004fca0000400000 */
[----:B------:R-:W-:-:S07]  /*58300*/  F2FP.F16.F32.PACK_AB R6, RZ, R6 ;  /* 0x00000006ff06723e */ /* 0x000fce00000000ff */
[----:B------:R0:W-:Y:S04]  /*58310*/  @P0 STG.E.U16 desc[UR46][R4.64+0xb2], R6 ;  /* 0x0000b20604000986 */ /* 0x0001e8000c10152e */
[----:B0-----:R-:W2:Y:S01]  /*58320*/  LDL.LU R6, [R1+0x840] ;  /* 0x0008400001067983 */ /* 0x001ea20000300800 */
[----:B------:R-:W-:Y:S01]  /*58330*/  IMAD.U32 R8, RZ, RZ, UR8 ;  /* 0x00000008ff087e24 */ /* 0x000fe2000f8e00ff */
[----:B------:R-:W-:Y:S01]  /*58340*/  USHF.L.U64.HI UR10, UR8, 0x8, UR9 ;  /* 0x00000008080a7899 */ /* 0x000fe20008010209 */
[----:B------:R-:W-:-:S03]  /*58350*/  ISETP.GT.AND P2, PT, R3, 0x60, PT ;  /* 0x000000600300780c */ /* 0x000fc60003f44270 */
[----:B------:R-:W-:-:S04]  /*58360*/  LEA R8, P0, R8, R10, 0x8 ;  /* 0x0000000a08087211 */ /* 0x000fc800078040ff */
[----:B------:R-:W-:Y:S02]  /*58370*/  IADD3.X R9, R11, UR10, RZ, P0, !PT ;  /* 0x0000000a0b097c10 */ /* 0x000fe400087fe4ff */
[----:B------:R-:W-:Y:S01]  /*58380*/  ISETP.GT.AND P0, PT, R0, RZ, P2 ;  /* 0x000000ff0000720c */ /* 0x000fe20001704270 */
[----:B--2---:R-:W-:-:S05]  /*58390*/  FMUL R6, R6, R2 ;  /* 0x0000000206067220 */ /* 0x004fca0000400000 */
[----:B------:R-:W-:-:S07]  /*583a0*/  F2FP.F16.F32.PACK_AB R6, RZ, R6 ;  /* 0x00000006ff06723e */ /* 0x000fce00000000ff */
[----:B------:R0:W-:Y:S04]  /*583b0*/  @P0 STG.E.U16 desc[UR46][R10.64+0xc0], R6 ;  /* 0x0000c0060a000986 */ /* 0x0001e8000c10152e */
[----:B0-----:R-:W2:Y:S01]  /*583c0*/  LDL.LU R6, [R1+0x844] ;  /* 0x0008440001067983 */ /* 0x001ea20000300800 */
[----:B------:R-:W-:-:S04]  /*583d0*/  ISETP.GT.AND P1, PT, R3, 0x61, PT ;  /* 0x000000610300780c */ /* 0x000fc80003f24270 */
[----:B------:R-:W-:Y:S01]  /*583e0*/  ISETP.GT.AND P0, PT, R0, RZ, P1 ;  /* 0x000000ff0000720c */ /* 0x000fe20000f04270 */
[----:B--2---:R-:W-:-:S05]  /*583f0*/  FMUL R6, R6, R2 ;  /* 0x0000000206067220 */ /* 0x004fca0000400000 */
[----:B------:R-:W-:-:S07]  /*58400*/  F2FP.F16.F32.PACK_AB R6, RZ, R6 ;  /* 0x00000006ff06723e */ /* 0x000fce00000000ff */
[----:B------:R0:W-:Y:S04]  /*58410*/  @P0 STG.E.U16 desc[UR46][R10.64+0xc2], R6 ;  /* 0x0000c2060a000986 */ /* 0x0001e8000c10152e */
[----:B0-----:R-:W2:Y:S01]  /*58420*/  LDL.LU R6, [R1+0x848] ;  /* 0x0008480001067983 */ /* 0x001ea20000300800 */
[----:B------:R-:W-:Y:S01]  /*58430*/  ISETP.GT.AND P0, PT, R0, 0x8, P2 ;  /* 0x000000080000780c */ /* 0x000fe20001704270 */
        /* <DEDUP_REMOVED lines=98> */
[----:B------:R-:W-:Y:S02]  /*58a60*/  ISETP.GT.AND P0, PT, R0, RZ, P2 ;  /* 0x000000ff0000720c */ /* 0x000fe40001704270 */
[C---:B------:R-:W-:Y:S02]  /*58a70*/  ISETP.GT.AND P1, PT, R3.reuse, 0x89, PT ;  /* 0x000000890300780c */ /* 0x040fe40003f24270 */
[----:B------:R-:W-:Y:S01]  /*58a80*/  ISETP.GT.AND P4, PT, R3, 0xa9, PT ;  /* 0x000000a90300780c */ /* 0x000fe20003f84270 */
[----:B--2---:R-:W-:-:S05]  /*58a90*/  FMUL R6, R6, R2 ;  /* 0x0000000206067220 */ /* 0x004fca0000400000 */
[----:B------:R-:W-:-:S05]  /*58aa0*/  F2FP.F16.F32.PACK_AB R6, RZ, R6 ;  /* 0x00000006ff06723e */ /* 0x000fca00000000ff */
[----:B------:R4:W-:Y:S01]  /*58ab0*/  @P0 STG.E.U16 desc[UR46][R10.64+0x110], R6 ;  /* 0x000110060a000986 */ /* 0x0009e2000c10152e */
[----:B------:R-:W-:Y:S01]  /*58ac0*/  ISETP.GT.AND P0, PT, R0, RZ, P1 ;  /* 0x000000ff0000720c */ /* 0x000fe20000f04270 */
[----:B----4-:R-:W-:-:S05]  /*58ad0*/  FMUL R6, R7, R2 ;  /* 0x0000000207067220 */ /* 0x010fca0000400000 */
[----:B------:R-:W-:-:S07]  /*58ae0*/  F2FP.F16.F32.PACK_AB R6, RZ, R6 ;  /* 0x00000006ff06723e */ /* 0x000fce00000000ff */
[----:B------:R0:W-:Y:S01]  /*58af0*/  @P0 STG.E.U16 desc[UR46][R10.64+0x112], R6 ;  /* 0x000112060a000986 */ /* 0x0001e2000c10152e */
[----:B------:R-:W-:Y:S01]  /*58b00*/  ISETP.GT.AND P0, PT, R0, 0x8, P2 ;  /* 0x000000080000780c */ /* 0x000fe20001704270 */
[----:B0-----:R-:W-:-:S05]  /*58b10*/  FMUL R6, R20, R2 ;  /* 0x0000000214067220 */ /* 0x001fca0000400000 */
[----:B------:R-:W-:-:S07]  /*58b20*/  F2FP.F16.F32.PACK_AB R6, RZ, R6 ;  /* 0x00000006ff06723e */ /* 0x000fce00000000ff */
[----:B------:R0:W-:Y:S01]  /*58b30*/  @P0 STG.E.U16 desc[UR46][R4.64+0x110], R6 ;  /* 0x0001100604000986 */ /* 0x0001e2000c10152e */
[----:B------:R-:W-:Y:S02]  /*58b40*/  ISETP.GT.AND P0, PT, R0, 0x8, P1 ;  /* 0x000000080000780c */ /* 0x000fe40000f04270 */
[----:B------:R-:W-:Y:S01]  /*58b50*/  ISETP.GT.AND P2, PT, R3, 0x90, PT ;  /* 0x000000900300780c */ /* 0x000fe20003f44270 */
[----:B0-----:R-:W-:-:S05]  /*58b60*/  FMUL R6, R235, R2 ;  /* 0x00000002eb067220 */ /* 0x001fca0000400000 */
[----:B------:R-:W-:-:S05]  /*58b70*/  F2FP.F16.F32.PACK_AB R6, RZ, R6 ;  /* 0x00000006ff06723e */ /* 0x000fca00000000ff */
[----:B------:R0:W-:Y:S01]  /*58b80*/  @P0 STG.E.U16 desc[UR46][R4.64+0x112], R6 ;  /* 0x0001120604000986 */ /* 0x0001e2000c10152e */
[----:B------:R-:W-:Y:S02]  /*58b90*/  ISETP.GT.AND P0, PT, R0, RZ, P2 ;  /* 0x000000ff0000720c */ /* 0x000fe40001704270 */
[----:B------:R-:W-:Y:S01]  /*58ba0*/  ISETP.GT.AND P1, PT, R3, 0x91, PT ;  /* 0x000000910300780c */ /* 0x000fe20003f24270 */
[----:B0-----:R-:W-:-:S05]  /*58bb0*/  FMUL R6, R234, R2 ;  /* 0x00000002ea067220 */ /* 0x001fca0000400000 */
[----:B------:R-:W-:-:S05]  /*58bc0*/  F2FP.F16.F32.PACK_AB R6, RZ, R6 ;  /* 0x00000006ff06723e */ /* 0x000fca00000000ff */
[----:B------:R0:W-:Y:S01]  /*58bd0*/  @P0 STG.E.U16 desc[UR46][R10.64+0x120], R6 ;  /* 0x000120060a000986 */ /* 0x0001e2000c10152e */
[----:B------:R-:W-:Y:S01]  /*58be0*/  ISETP.GT.AND P0, PT, R0, RZ, P1 ;  /* 0x000000ff0000720c */ /* 0x000fe20000f04270 */
[----:B0-----:R-:W-:-:S05]  /*58bf0*/  FMUL R6, R233, R2 ;  /* 0x00000002e9067220 */ /* 0x001fca0000400000 */
        /* <DEDUP_REMOVED lines=59> */
[----:B------:R-:W-:Y:S01]  /*58fb0*/  ISETP.GT.AND P0, PT, R0, 0x8, P4 ;  /* 0x000000080000780c */ /* 0x000fe20002704270 */
[----:B0-----:R-:W-:-:S05]  /*58fc0*/  FMUL R6, R218, R2 ;  /* 0x00000002da067220 */ /* 0x001fca0000400000 */
[----:B------:R-:W-:-:S07]  /*58fd0*/  F2FP.F16.F32.PACK_AB R6, RZ, R6 ;  /* 0x00000006ff06723e */ /* 0x000fce00000000ff */
[----:B------:R0:W-:Y:S01]  /*58fe0*/  @P0 STG.E.U16 desc[UR46][R4.64+0x152], R6 ;  /* 0x0001520604000986 */ /* 0x0001e2000c10152e */
[----:B------:R-:W-:-:S04]  /*58ff0*/  ISETP.GT.AND P0, PT, R3, 0xb0, PT ;  /* 0x000000b00300780c */ /* 0x000fc80003f04270 */
[----:B------:R-:W-:Y:S01]  /*59000*/  ISETP.GT.AND P1, PT, R0, RZ, P0 ;  /* 0x000000ff0000720c */ /* 0x000fe20000724270 */
[----:B0-----:R-:W-:Y:S01]  /*59010*/  FMUL R6, R217, R2 ;  /* 0x00000002d9067220 */ /* 0x001fe20000400000 */
[----:B------:R-:W-:-:S04]  /*59020*/  ISETP.GT.AND P3, PT, R3, 0xb1, PT ;  /* 0x000000b10300780c */ /* 0x000fc80003f64270 */
        /* <DEDUP_REMOVED lines=19> */
[----:B------:R-:W-:-:S04]  /*59160*/  ISETP.GT.AND P1, PT, R3, 0xb9, PT ;  /* 0x000000b90300780c */ /* 0x000fc80003f24270 */
[----:B------:R-:W-:Y:S01]  /*59170*/  ISETP.GT.AND P6, PT, R0, RZ, P1 ;  /* 0x000000ff0000720c */ /* 0x000fe20000fc4270 */
[----:B0-----:R-:W-:-:S05]  /*59180*/  FMUL R6, R14, R2 ;  /* 0x000000020e067220 */ /* 0x001fca0000400000 */
[----:B------:R-:W-:Y:S01]  /*59190*/  F2FP.F16.F32.PACK_AB R6, RZ, R6 ;  /* 0x00000006ff06723e */ /* 0x000fe200000000ff */
[----:B------:R-:W-:-:S06]  /*591a0*/  USHF.L.U64.HI UR10, UR8, 0x9, UR9 ;  /* 0x00000009080a7899 */ /* 0x000fcc0008010209 */
[----:B------:R0:W-:Y:S02]  /*591b0*/  @P6 STG.E.U16 desc[UR46][R10.64+0x172], R6 ;  /* 0x000172060a006986 */ /* 0x0001e4000c10152e */
[----:B0-----:R-:W-:-:S04]  /*591c0*/  MOV R6, UR8 ;  /* 0x0000000800067c02 */ /* 0x001fc80008000f00 */
[----:B------:R-:W-:-:S04]  /*591d0*/  LEA R6, P6, R6, R10, 0x9 ;  /* 0x0000000a06067211 */ /* 0x000fc800078c48ff */
[----:B------:R-:W-:Y:S02]  /*591e0*/  IADD3.X R7, R11, UR10, RZ, P6, !PT ;  /* 0x0000000a0b077c10 */ /* 0x000fe4000b7fe4ff */
[----:B------:R-:W-:Y:S01]  /*591f0*/  ISETP.GT.AND P6, PT, R0, 0x8, P2 ;  /* 0x000000080000780c */ /* 0x000fe200017c4270 */
[----:B------:R-:W-:-:S05]  /*59200*/  FMUL R12, R12, R2 ;  /* 0x000000020c0c7220 */ /* 0x000fca0000400000 */
[----:B------:R-:W-:-:S07]  /*59210*/  F2FP.F16.F32.PACK_AB R12, RZ, R12 ;  /* 0x0000000cff0c723e */ /* 0x000fce00000000ff */
[----:B------:R0:W-:Y:S02]  /*59220*/  @P6 STG.E.U16 desc[UR46][R4.64+0x170], R12 ;  /* 0x0001700c04006986 */ /* 0x0001e4000c10152e */
[----:B0-----:R-:W-:Y:S02]  /*59230*/  FMUL R12, R13, R2 ;  /* 0x000000020d0c7220 */ /* 0x001fe40000400000 */
[----:B------:R-:W2:Y:S04]  /*59240*/  LDL.LU R13, [R1+0x604] ;  /* 0x00060400010d7983 */ /* 0x000ea80000300800 */
[----:B------:R-:W3:Y:S01]  /*59250*/  LDL.LU R14, [R1+0x608] ;  /* 0x00060800010e7983 */ /* 0x000ee20000300800 */
[C---:B------:R-:W-:Y:S02]  /*59260*/  ISETP.GT.AND P6, PT, R0.reuse, 0x8, P1 ;  /* 0x000000080000780c */ /* 0x040fe40000fc4270 */
[----:B------:R-:W-:Y:S01]  /*59270*/  F2FP.F16.F32.PACK_AB R12, RZ, R12 ;  /* 0x0000000cff0c723e */ /* 0x000fe200000000ff */
[----:B------:R-:W4:Y:S04]  /*59280*/  LDL.LU R235, [R1+0x72c] ;  /* 0x00072c0001eb7983 */ /* 0x000f280000300800 */
[----:B------:R-:W5:Y:S04]  /*59290*/  LDL.LU R234, [R1+0x730] ;  /* 0x0007300001ea7983 */ /* 0x000f680000300800 */
[----:B------:R-:W5:Y:S04]  /*592a0*/  LDL.LU R233, [R1+0x734] ;  /* 0x0007340001e97983 */ /* 0x000f680000300800 */
[----:B------:R0:W-:Y:S01]  /*592b0*/  @P6 STG.E.U16 desc[UR46][R4.64+0x172], R12 ;  /* 0x0001720c04006986 */ /* 0x0001e2000c10152e */
[----:B------:R-:W-:-:S03]  /*592c0*/  ISETP.GT.AND P6, PT, R0, 0x80, P5 ;  /* 0x000000800000780c */ /* 0x000fc60002fc4270 */
[----:B------:R-:W5:Y:S04]  /*592d0*/  LDL.LU R232, [R1+0x738] ;  /* 0x0007380001e87983 */ /* 0x000f680000300800 */
[----:B------:R-:W5:Y:S01]  /*592e0*/  LDL.LU R231, [R1+0x73c] ;  /* 0x00073c0001e77983 */ /* 0x000f620000300800 */
[----:B0-----:R-:W-:-:S03]  /*592f0*/  FMUL R12, R21, R2 ;  /* 0x00000002150c7220 */ /* 0x001fc60000400000 */
[----:B------:R-:W5:Y:S02]  /*59300*/  LDL.LU R230, [R1+0x740] ;  /* 0x0007400001e67983 */ /* 0x000f640000300800 */
[----:B------:R-:W-:Y:S02]  /*59310*/  F2FP.F16.F32.PACK_AB R12, RZ, R12 ;  /* 0x0000000cff0c723e */ /* 0x000fe400000000ff */
[----:B------:R-:W5:Y:S04]  /*59320*/  LDL.LU R229, [R1+0x744] ;  /* 0x0007440001e57983 */ /* 0x000f680000300800 */
[----:B------:R2:W-:Y:S01]  /*59330*/  @P6 STG.E.U16 desc[UR46][R8.64], R12 ;  /* 0x0000000c08006986 */ /* 0x0005e2000c10152e */
[----:B------:R-:W-:-:S03]  /*59340*/  ISETP.GT.AND P6, PT, R3, 0x1, PT ;  /* 0x000000010300780c */ /* 0x000fc60003fc4270 */
[----:B------:R-:W5:Y:S01]  /*59350*/  LDL.LU R228, [R1+0x748] ;  /* 0x0007480001e47983 */ /* 0x000f620000300800 */
[----:B------:R-:W-:-:S03]  /*59360*/  ISETP.GT.AND P6, PT, R0, 0x80, P6 ;  /* 0x000000800000780c */ /* 0x000fc600037c4270 */
        /* <DEDUP_REMOVED lines=14> */
[----:B--2---:R-:W-:-:S05]  /*59450*/  FMUL R12, R13, R2 ;  /* 0x000000020d0c7220 */ /* 0x004fca0000400000 */
[----:B------:R-:W-:-:S05]  /*59460*/  F2FP.F16.F32.PACK_AB R12, RZ, R12 ;  /* 0x0000000cff0c723e */ /* 0x000fca00000000ff */
[----:B------:R0:W-:Y:S02]  /*59470*/  @P6 STG.E.U16 desc[UR46][R8.64+0x2], R12 ;  /* 0x0000020c08006986 */ /* 0x0001e4000c10152e */
[----:B0-----:R-:W-:-:S04]  /*59480*/  IADD3 R12, P6, R8, UR5, RZ ;  /* 0x00000005080c7c10 */ /* 0x001fc8000ffde0ff */
[----:B------:R-:W-:Y:S02]  /*59490*/  IADD3.X R13, R9, UR4, RZ, P6, !PT ;  /* 0x00000004090d7c10 */ /* 0x000fe4000b7fe4ff */
[----:B------:R-:W-:-:S04]  /*594a0*/  IADD3 R20, P6, R6, UR5, RZ ;  /* 0x0000000506147c10 */ /* 0x000fc8000ffde0ff */
[----:B------:R-:W-:Y:S02]  /*594b0*/  IADD3.X R21, R7, UR4, RZ, P6, !PT ;  /* 0x0000000407157c10 */ /* 0x000fe4000b7fe4ff */
[----:B------:R-:W-:Y:S01]  /*594c0*/  ISETP.GT.AND P6, PT, R0, 0x88, P5 ;  /* 0x000000880000780c */ /* 0x000fe20002fc4270 */
[----:B---3--:R-:W-:-:S05]  /*594d0*/  FMUL R14, R14, R2 ;  /* 0x000000020e0e7220 */ /* 0x008fca0000400000 */
[----:B------:R-:W-:-:S07]  /*594e0*/  F2FP.F16.F32.PACK_AB R14, RZ, R14 ;  /* 0x0000000eff0e723e */ /* 0x000fce00000000ff */
[----:B------:R0:W-:Y:S04]  /*594f0*/  @P6 STG.E.U16 desc[UR46][R12.64], R14 ;  /* 0x0000000e0c006986 */ /* 0x0001e8000c10152e */
[----:B0-----:R-:W2:Y:S01]  /*59500*/  LDL.LU R14, [R1+0x60c] ;  /* 0x00060c00010e7983 */ /* 0x001ea20000300800 */
[----:B------:R-:W-:-:S04]  /*59510*/  ISETP.GT.AND P6, PT, R3, 0x1, PT ;  /* 0x000000010300780c */ /* 0x000fc80003fc4270 */
[----:B------:R-:W-:Y:S01]  /*59520*/  ISETP.GT.AND P6, PT, R0, 0x88, P6 ;  /* 0x000000880000780c */ /* 0x000fe200037c4270 */
[----:B--2---:R-:W-:-:S05]  /*59530*/  FMUL R14, R14, R2 ;  /* 0x000000020e0e7220 */ /* 0x004fca0000400000 */
        /* <DEDUP_REMOVED lines=427> */
[----:B------:R4:W-:Y:S01]  /*5aff0*/  @P6 STG.E.U16 desc[UR46][R12.64+0x120], R14 ;  /* 0x0001200e0c006986 */ /* 0x0009e2000c10152e */
[----:B------:R-:W-:-:S04]  /*5b000*/  ISETP.GT.AND P6, PT, R3, 0x91, PT ;  /* 0x000000910300780c */ /* 0x000fc80003fc4270 */
[----:B------:R-:W-:Y:S01]  /*5b010*/  ISETP.GT.AND P6, PT, R0, 0x88, P6 ;  /* 0x000000880000780c */ /* 0x000fe200037c4270 */
[----:B----4-:R-:W-:-:S05]  /*5b020*/  FMUL R14, R235, R2 ;  /* 0x00000002eb0e7220 */ /* 0x010fca0000400000 */
[----:B------:R-:W-:-:S07]  /*5b030*/  F2FP.F16.F32.PACK_AB R14, RZ, R14 ;  /* 0x0000000eff0e723e */ /* 0x000fce00000000ff */
[----:B------:R5:W-:Y:S01]  /*5b040*/  @P6 STG.E.U16 desc[UR46][R12.64+0x122], R14 ;  /* 0x0001220e0c006986 */ /* 0x000be2000c10152e */
[----:B------:R-:W-:-:S04]  /*5b050*/  ISETP.GT.AND P6, PT, R3, 0x98, PT ;  /* 0x000000980300780c */ /* 0x000fc80003fc4270 */
[----:B------:R-:W-:Y:S01]  /*5b060*/  ISETP.GT.AND P6, PT, R0, 0x80, P6 ;  /* 0x000000800000780c */ /* 0x000fe200037c4270 */
[----:B-----5:R-:W-:-:S05]  /*5b070*/  FMUL R14, R234, R2 ;  /* 0x00000002ea0e7220 */ /* 0x020fca0000400000 */
[----:B------:R-:W-:-:S07]  /*5b080*/  F2FP.F16.F32.PACK_AB R14, RZ, R14 ;  /* 0x0000000eff0e723e */ /* 0x000fce00000000ff */
[----:B------:R0:W-:Y:S01]  /*5b090*/  @P6 STG.E.U16 desc[UR46][R8.64+0x130], R14 ;  /* 0x0001300e08006986 */ /* 0x0001e2000c10152e */
[----:B------:R-:W-:-:S04]  /*5b0a0*/  ISETP.GT.AND P6, PT, R3, 0x99, PT ;  /* 0x000000990300780c */ /* 0x000fc80003fc4270 */
[----:B------:R-:W-:Y:S01]  /*5b0b0*/  ISETP.GT.AND P6, PT, R0, 0x80, P6 ;  /* 0x000000800000780c */ /* 0x000fe200037c4270 */
[----:B0-----:R-:W-:-:S05]  /*5b0c0*/  FMUL R14, R233, R2 ;  /* 0x00000002e90e7220 */ /* 0x001fca0000400000 */
        /* <DEDUP_REMOVED lines=79> */
[----:B0-----:R-:W-:Y:S02]  /*5b5c0*/  FMUL R14, R15, R2 ;  /* 0x000000020f0e7220 */ /* 0x001fe40000400000 */
[----:B------:R-:W2:Y:S04]  /*5b5d0*/  LDL.LU R15, [R1+0x484] ;  /* 0x00048400010f7983 */ /* 0x000ea80000300800 */
[----:B------:R-:W3:Y:S04]  /*5b5e0*/  LDL.LU R235, [R1+0x5b4] ;  /* 0x0005b40001eb7983 */ /* 0x000ee80000300800 */
[----:B------:R-:W4:Y:S04]  /*5b5f0*/  LDL.LU R234, [R1+0x5b8] ;  /* 0x0005b80001ea7983 */ /* 0x000f280000300800 */
        /* <DEDUP_REMOVED lines=8> */
[----:B------:R-:W-:-:S03]  /*5b680*/  F2FP.F16.F32.PACK_AB R14, RZ, R14 ;  /* 0x0000000eff0e723e */ /* 0x000fc600000000ff */
        /* <DEDUP_REMOVED lines=9> */
[----:B------:R0:W-:Y:S04]  /*5b720*/  @P6 STG.E.U16 desc[UR46][R12.64+0x172], R14 ;  /* 0x0001720e0c006986 */ /* 0x0001e8000c10152e */
[----:B0-----:R-:W3:Y:S01]  /*5b730*/  LDL.LU R14, [R1+0x488] ;  /* 0x00048800010e7983 */ /* 0x001ee20000300800 */
[----:B------:R-:W-:Y:S01]  /*5b740*/  ISETP.GT.AND P6, PT, R0, 0x100, P5 ;  /* 0x000001000000780c */ /* 0x000fe20002fc4270 */
[----:B------:R-:W-:-:S05]  /*5b750*/  FMUL R12, R22, R2 ;  /* 0x00000002160c7220 */ /* 0x000fca0000400000 */
[----:B------:R-:W-:-:S07]  /*5b760*/  F2FP.F16.F32.PACK_AB R12, RZ, R12 ;  /* 0x0000000cff0c723e */ /* 0x000fce00000000ff */
[----:B------:R2:W-:Y:S01]  /*5b770*/  @P6 STG.E.U16 desc[UR46][R6.64], R12 ;  /* 0x0000000c06006986 */ /* 0x0005e2000c10152e */
[----:B------:R-:W-:-:S04]  /*5b780*/  ISETP.GT.AND P6, PT, R3, 0x1, PT ;  /* 0x000000010300780c */ /* 0x000fc80003fc4270 */
[----:B------:R-:W-:Y:S01]  /*5b790*/  ISETP.GT.AND P6, PT, R0, 0x100, P6 ;  /* 0x000001000000780c */ /* 0x000fe200037c4270 */
[----:B------:R-:W-:Y:S01]  /*5b7a0*/  IMAD.U32 R22, RZ, RZ, UR8 ;  /* 0x00000008ff167e24 */ /* 0x000fe2000f8e00ff */
[----:B------:R-:W-:-:S03]  /*5b7b0*/  UIMAD UR10, UR9, 0x300, URZ ;  /* 0x00000300090a78a4 */ /* 0x000fc6000f8e023f */
[----:B------:R-:W-:-:S04]  /*5b7c0*/  IMAD.WIDE.U32 R22, R22, 0x300, R10 ;  /* 0x0000030016167825 */ /* 0x000fc800078e000a */
[----:B--2---:R-:W-:-:S05]  /*5b7d0*/  FMUL R12, R15, R2 ;  /* 0x000000020f0c7220 */ /* 0x004fca0000400000 */
[----:B------:R-:W-:Y:S01]  /*5b7e0*/  F2FP.F16.F32.PACK_AB R12, RZ, R12 ;  /* 0x0000000cff0c723e */ /* 0x000fe200000000ff */
[----:B------:R-:W-:-:S04]  /*5b7f0*/  VIADD R15, R23, UR10 ;  /* 0x0000000a170f7c36 */ /* 0x000fc80008000000 */
[----:B------:R0:W-:Y:S02]  /*5b800*/  @P6 STG.E.U16 desc[UR46][R6.64+0x2], R12 ;  /* 0x0000020c06006986 */ /* 0x0001e4000c10152e */
[----:B0-----:R-:W-:-:S04]  /*5b810*/  IADD3 R12, P6, R22, UR5, RZ ;  /* 0x00000005160c7c10 */ /* 0x001fc8000ffde0ff */
        /* <DEDUP_REMOVED lines=451> */
[----:B0-----:R-:W-:Y:S02]  /*5d450*/  FMUL R14, R235, R2 ;  /* 0x00000002eb0e7220 */ /* 0x001fe40000400000 */
[----:B------:R-:W2:Y:S03]  /*5d460*/  LDL.LU R235, [R1+0x434] ;  /* 0x0004340001eb7983 */ /* 0x000ea60000300800 */
[----:B------:R-:W-:-:S07]  /*5d470*/  F2FP.F16.F32.PACK_AB R14, RZ, R14 ;  /* 0x0000000eff0e723e */ /* 0x000fce00000000ff */
[----:B------:R4:W-:Y:S01]  /*5d480*/  @P6 STG.E.U16 desc[UR46][R6.64+0x132], R14 ;  /* 0x0001320e06006986 */ /* 0x0009e2000c10152e */
[----:B------:R-:W-:-:S04]  /*5d490*/  ISETP.GT.AND P6, PT, R3, 0x98, PT ;  /* 0x000000980300780c */ /* 0x000fc80003fc4270 */
[----:B------:R-:W-:Y:S01]  /*5d4a0*/  ISETP.GT.AND P6, PT, R0, 0x108, P6 ;  /* 0x000001080000780c */ /* 0x000fe200037c4270 */
[----:B----4-:R-:W-:Y:S02]  /*5d4b0*/  FMUL R14, R234, R2 ;  /* 0x00000002ea0e7220 */ /* 0x010fe40000400000 */
[----:B------:R-:W3:Y:S03]  /*5d4c0*/  LDL.LU R234, [R1+0x438] ;  /* 0x0004380001ea7983 */ /* 0x000ee60000300800 */
[----:B------:R-:W-:-:S07]  /*5d4d0*/  F2FP.F16.F32.PACK_AB R14, RZ, R14 ;  /* 0x0000000eff0e723e */ /* 0x000fce00000000ff */
[----:B------:R5:W-:Y:S01]  /*5d4e0*/  @P6 STG.E.U16 desc[UR46][R20.64+0x130], R14 ;  /* 0x0001300e14006986 */ /* 0x000be2000c10152e */
[----:B------:R-:W-:-:S04]  /*5d4f0*/  ISETP.GT.AND P6, PT, R3, 0x99, PT ;  /* 0x000000990300780c */ /* 0x000fc80003fc4270 */
[----:B------:R-:W-:Y:S01]  /*5d500*/  ISETP.GT.AND P6, PT, R0, 0x108, P6 ;  /* 0x000001080000780c */ /* 0x000fe200037c4270 */
[----:B-----5:R-:W-:Y:S02]  /*5d510*/  FMUL R14, R233, R2 ;  /* 0x00000002e90e7220 */ /* 0x020fe40000400000 */
[----:B------:R-:W4:Y:S03]  /*5d520*/  LDL.LU R233, [R1+0x43c] ;  /* 0x00043c0001e97983 */ /* 0x000f260000300800 */
[----:B------:R-:W-:-:S07]  /*5d530*/  F2FP.F16.F32.PACK_AB R14, RZ, R14 ;  /* 0x0000000eff0e723e */ /* 0x000fce00000000ff */
[----:B------:R0:W-:Y:S01]  /*5d540*/  @P6 STG.E.U16 desc[UR46][R20.64+0x132], R14 ;  /* 0x0001320e14006986 */ /* 0x0001e2000c10152e */
[----:B------:R-:W-:-:S04]  /*5d550*/  ISETP.GT.AND P6, PT, R3, 0xa0, PT ;  /* 0x000000a00300780c */ /* 0x000fc80003fc4270 */
[----:B------:R-:W-:Y:S01]  /*5d560*/  ISETP.GT.AND P6, PT, R0, 0x100, P6 ;  /* 0x000001000000780c */ /* 0x000fe200037c4270 */
[----:B0-----:R-:W-:Y:S02]  /*5d570*/  FMUL R14, R232, R2 ;  /* 0x00000002e80e7220 */ /* 0x001fe40000400000 */
[----:B------:R-:W5:Y:S03]  /*5d580*/  LDL.LU R232, [R1+0x440] ;  /* 0x0004400001e87983 */ /* 0x000f660000300800 */
        /* <DEDUP_REMOVED lines=26> */
[----:B------:R-:W-:Y:S01]  /*5d730*/  ISETP.GT.AND P6, PT, R0, 0x100, P4 ;  /* 0x000001000000780c */ /* 0x000fe200027c4270 */
[----:B0-----:R-:W-:Y:S02]  /*5d740*/  FMUL R14, R227, R2 ;  /* 0x00000002e30e7220 */ /* 0x001fe40000400000 */
[----:B------:R-:W3:Y:S03]  /*5d750*/  LDL.LU R227, [R1+0x454] ;  /* 0x0004540001e37983 */ /* 0x000ee60000300800 */
        /* <DEDUP_REMOVED lines=10> */
[----:B------:R-:W5:Y:S03]  /*5d800*/  LDL.LU R225, [R1+0x45c] ;  /* 0x00045c0001e17983 */ /* 0x000f660000300800 */
        /* <DEDUP_REMOVED lines=28> */
[----:B------:R-:W2:Y:S03]  /*5d9d0*/  LDL.LU R217, [R1+0x460] ;  /* 0x0004600001d97983 */ /* 0x000ea60000300800 */
[----:B------:R-:W-:-:S07]  /*5d9e0*/  F2FP.F16.F32.PACK_AB R14, RZ, R14 ;  /* 0x0000000eff0e723e */ /* 0x000fce00000000ff */
[----:B------:R0:W-:Y:S01]  /*5d9f0*/  @P6 STG.E.U16 desc[UR46][R20.64+0x170], R14 ;  /* 0x0001700e14006986 */ /* 0x0001e2000c10152e */
[----:B------:R-:W-:Y:S01]  /*5da00*/  ISETP.GT.AND P6, PT, R0, 0x108, P1 ;  /* 0x000001080000780c */ /* 0x000fe20000fc4270 */
[----:B0-----:R-:W-:Y:S02]  /*5da10*/  FMUL R14, R216, R2 ;  /* 0x00000002d80e7220 */ /* 0x001fe40000400000 */
[----:B------:R-:W4:Y:S03]  /*5da20*/  LDL.LU R216, [R1+0x464] ;  /* 0x0004640001d87983 */ /* 0x000f260000300800 */
[----:B------:R-:W-:Y:S01]  /*5da30*/  F2FP.F16.F32.PACK_AB R14, RZ, R14 ;  /* 0x0000000eff0e723e */ /* 0x000fe200000000ff */
[----:B------:R-:W3:Y:S04]  /*5da40*/  LDL.LU R218, [R1+0x468] ;  /* 0x0004680001da7983 */ /* 0x000ee80000300800 */
[----:B------:R-:W5:Y:S04]  /*5da50*/  LDL.LU R219, [R1+0x46c] ;  /* 0x00046c0001db7983 */ /* 0x000f680000300800 */
[----:B------:R-:W5:Y:S04]  /*5da60*/  LDL.LU R221, [R1+0x470] ;  /* 0x0004700001dd7983 */ /* 0x000f680000300800 */
[----:B------:R-:W5:Y:S04]  /*5da70*/  LDL.LU R220, [R1+0x474] ;  /* 0x0004740001dc7983 */ /* 0x000f680000300800 */
[----:B------:R-:W5:Y:S04]  /*5da80*/  LDL.LU R222, [R1+0x478] ;  /* 0x0004780001de7983 */ /* 0x000f680000300800 */
[----:B------:R-:W5:Y:S04]  /*5da90*/  LDL.LU R223, [R1+0x47c] ;  /* 0x00047c0001df7983 */ /* 0x000f680000300800 */
[----:B------:R0:W-:Y:S04]  /*5daa0*/  @P6 STG.E.U16 desc[UR46][R20.64+0x172], R14 ;  /* 0x0001720e14006986 */ /* 0x0001e8000c10152e */
[----:B0-----:R-:W2:Y:S01]  /*5dab0*/  LDL.LU R14, [R1+0x300] ;  /* 0x00030000010e7983 */ /* 0x001ea20000300800 */
[----:B------:R-:W-:-:S03]  /*5dac0*/  ISETP.GT.AND P6, PT, R0, 0x180, P5 ;  /* 0x000001800000780c */ /* 0x000fc60002fc4270 */
[----:B------:R-:W5:Y:S01]  /*5dad0*/  LDL.LU R20, [R1+0x430] ;  /* 0x0004300001147983 */ /* 0x000f620000300800 */
[----:B--2---:R-:W-:-:S05]  /*5dae0*/  FMUL R14, R14, R2 ;  /* 0x000000020e0e7220 */ /* 0x004fca0000400000 */
[----:B------:R-:W-:-:S04]  /*5daf0*/  F2FP.F16.F32.PACK_AB R14, RZ, R14 ;  /* 0x0000000eff0e723e */ /* 0x000fc800000000ff */
[----:B------:R-:W-:Y:S02]  /*5db00*/  PRMT R19, R14, 0x7610, R19 ;  /* 0x000076100e137816 */ /* 0x000fe40000000013 */
[----:B------:R-:W-:-:S05]  /*5db10*/  @P6 MOV R14, R22 ;  /* 0x00000016000e6202 */ /* 0x000fca0000000f00 */
[----:B------:R0:W-:Y:S04]  /*5db20*/  @P6 STG.E.U16 desc[UR46][R14.64], R19 ;  /* 0x000000130e006986 */ /* 0x0001e8000c10152e */
[----:B0-----:R-:W2:Y:S01]  /*5db30*/  LDL.LU R14, [R1+0x304] ;  /* 0x00030400010e7983 */ /* 0x001ea20000300800 */
[----:B------:R-:W-:-:S04]  /*5db40*/  ISETP.GT.AND P6, PT, R3, 0x1, PT ;  /* 0x000000010300780c */ /* 0x000fc80003fc4270 */
[----:B------:R-:W-:Y:S01]  /*5db50*/  ISETP.GT.AND P6, PT, R0, 0x180, P6 ;  /* 0x000001800000780c */ /* 0x000fe200037c4270 */
[----:B--2---:R-:W-:-:S05]  /*5db60*/  FMUL R14, R14, R2 ;  /* 0x000000020e0e7220 */ /* 0x004fca0000400000 */
[----:B------:R-:W-:-:S04]  /*5db70*/  F2FP.F16.F32.PACK_AB R14, RZ, R14 ;  /* 0x0000000eff0e723e */ /* 0x000fc800000000ff */
[----:B------:R-:W-:-:S03]  /*5db80*/  PRMT R19, R14, 0x7610, R19 ;  /* 0x000076100e137816 */ /* 0x000fc60000000013 */
[----:B------:R-:W-:-:S05]  /*5db90*/  @P6 IMAD.MOV.U32 R14, RZ, RZ, R22 ;  /* 0x000000ffff0e6224 */ /* 0x000fca00078e0016 */
        /* <DEDUP_REMOVED lines=21> */
[----:B------:R-:W-:-:S04]  /*5dcf0*/  ISETP.GT.AND P6, PT, R3, 0x9, PT ;  /* 0x000000090300780c */ /* 0x000fc80003fc4270 */
[----:B------:R-:W-:Y:S01]  /*5dd00*/  ISETP.GT.AND P5, PT, R0, 0x180, P6 ;  /* 0x000001800000780c */ /* 0x000fe200037a4270 */
[----:B--2---:R-:W-:-:S05]  /*5dd10*/  FMUL R14, R14, R2 ;  /* 0x000000020e0e7220 */ /* 0x004fca0000400000 */
[----:B------:R-:W-:-:S04]  /*5dd20*/  F2FP.F16.F32.PACK_AB R14, RZ, R14 ;  /* 0x0000000eff0e723e */ /* 0x000fc800000000ff */
[----:B------:R-:W-:-:S03]  /*5dd30*/  PRMT R19, R14, 0x7610, R19 ;  /* 0x000076100e137816 */ /* 0x000fc60000000013 */
[----:B------:R-:W-:-:S05]  /*5dd40*/  @P5 MOV R14, R22 ;  /* 0x00000016000e5202 */ /* 0x000fca0000000f00 */
        /* <DEDUP_REMOVED lines=467> */
[----:B------:R-:W-:Y:S02]  /*5fa80*/  ISETP.GT.AND P5, PT, R0, 0x188, P6 ;  /* 0x000001880000780c */ /* 0x000fe400037a4270 */
[----:B------:R-:W-:Y:S01]  /*5fa90*/  ISETP.GT.AND P6, PT, R3, 0x98, PT ;  /* 0x000000980300780c */ /* 0x000fe20003fc4270 */
[-C--:B------:R-:W-:Y:S01]  /*5faa0*/  FMUL R217, R217, R2.reuse ;  /* 0x00000002d9d97220 */ /* 0x080fe20000400000 */
[-C--:B----4-:R-:W-:Y:S01]  /*5fab0*/  FMUL R216, R216, R2.reuse ;  /* 0x00000002d8d87220 */ /* 0x090fe20000400000 */
[-C--:B---3--:R-:W-:Y:S01]  /*5fac0*/  FMUL R218, R218, R2.reuse ;  /* 0x00000002dada7220 */ /* 0x088fe20000400000 */
[-C--:B-----5:R-:W-:Y:S01]  /*5fad0*/  FMUL R221, R221, R2.reuse ;  /* 0x00000002dddd7220 */ /* 0x0a0fe20000400000 */
[-C--:B------:R-:W-:Y:S01]  /*5fae0*/  FMUL R219, R219, R2.reuse ;  /* 0x00000002dbdb7220 */ /* 0x080fe20000400000 */
[-C--:B------:R-:W-:Y:S01]  /*5faf0*/  FMUL R220, R220, R2.reuse ;  /* 0x00000002dcdc7220 */ /* 0x080fe20000400000 */
[-C--:B------:R-:W-:Y:S01]  /*5fb00*/  FMUL R223, R223, R2.reuse ;  /* 0x00000002dfdf7220 */ /* 0x080fe20000400000 */
[-C--:B------:R-:W-:Y:S01]  /*5fb10*/  FMUL R222, R222, R2.reuse ;  /* 0x00000002dede7220 */ /* 0x080fe20000400000 */
[----:B--2---:R-:W-:-:S05]  /*5fb20*/  FMUL R14, R14, R2 ;  /* 0x000000020e0e7220 */ /* 0x004fca0000400000 */
[----:B------:R-:W-:-:S05]  /*5fb30*/  F2FP.F16.F32.PACK_AB R14, RZ, R14 ;  /* 0x0000000eff0e723e */ /* 0x000fca00000000ff */
[----:B------:R0:W-:Y:S01]  /*5fb40*/  @P5 STG.E.U16 desc[UR46][R12.64+0x122], R14 ;  /* 0x0001220e0c005986 */ /* 0x0001e2000c10152e */
[----:B------:R-:W-:Y:S01]  /*5fb50*/  ISETP.GT.AND P5, PT, R0, 0x180, P6 ;  /* 0x000001800000780c */ /* 0x000fe200037a4270 */
[----:B0-----:R-:W-:-:S05]  /*5fb60*/  FMUL R14, R20, R2 ;  /* 0x00000002140e7220 */ /* 0x001fca0000400000 */
[----:B------:R-:W-:-:S04]  /*5fb70*/  F2FP.F16.F32.PACK_AB R14, RZ, R14 ;  /* 0x0000000eff0e723e */ /* 0x000fc800000000ff */
[----:B------:R-:W-:-:S03]  /*5fb80*/  PRMT R19, R14, 0x7610, R19 ;  /* 0x000076100e137816 */ /* 0x000fc60000000013 */
[----:B------:R-:W-:Y:S01]  /*5fb90*/  @P5 IMAD.MOV.U32 R14, RZ, RZ, R22 ;  /* 0x000000ffff0e5224 */ /* 0x000fe200078e0016 */
[----:B------:R-:W-:-:S04]  /*5fba0*/  ISETP.GT.AND P6, PT, R3, 0x99, PT ;  /* 0x000000990300780c */ /* 0x000fc80003fc4270 */
[----:B------:R0:W-:Y:S01]  /*5fbb0*/  @P5 STG.E.U16 desc[UR46][R14.64+0x130], R19 ;  /* 0x000130130e005986 */ /* 0x0001e2000c10152e */
[----:B------:R-:W-:Y:S01]  /*5fbc0*/  ISETP.GT.AND P5, PT, R0, 0x180, P6 ;  /* 0x000001800000780c */ /* 0x000fe200037a4270 */
[-C--:B0-----:R-:W-:Y:S01]  /*5fbd0*/  FMUL R14, R235, R2.reuse ;  /* 0x00000002eb0e7220 */ /* 0x081fe20000400000 */
[----:B------:R-:W-:Y:S01]  /*5fbe0*/  FMUL R20, R227, R2 ;  /* 0x00000002e3147220 */ /* 0x000fe20000400000 */
[----:B------:R-:W2:Y:S03]  /*5fbf0*/  LDL.LU R235, [R1+0x2d4] ;  /* 0x0002d40001eb7983 */ /* 0x000ea60000300800 */
[----:B------:R-:W-:-:S04]  /*5fc00*/  F2FP.F16.F32.PACK_AB R14, RZ, R14 ;  /* 0x0000000eff0e723e */ /* 0x000fc800000000ff */
[----:B------:R-:W-:-:S03]  /*5fc10*/  PRMT R19, R14, 0x7610, R19 ;  /* 0x000076100e137816 */ /* 0x000fc60000000013 */
[----:B------:R-:W-:-:S05]  /*5fc20*/  @P5 MOV R14, R22 ;  /* 0x00000016000e5202 */ /* 0x000fca0000000f00 */
[----:B------:R0:W-:Y:S01]  /*5fc30*/  @P5 STG.E.U16 desc[UR46][R14.64+0x132], R19 ;  /* 0x000132130e005986 */ /* 0x0001e2000c10152e */
[----:B------:R-:W-:-:S04]  /*5fc40*/  ISETP.GT.AND P5, PT, R3, 0x98, PT ;  /* 0x000000980300780c */ /* 0x000fc80003fa4270 */
[----:B------:R-:W-:Y:S01]  /*5fc50*/  ISETP.GT.AND P5, PT, R0, 0x188, P5 ;  /* 0x000001880000780c */ /* 0x000fe20002fa4270 */
[----:B0-----:R-:W-:Y:S01]  /*5fc60*/  FMUL R14, R234, R2 ;  /* 0x00000002ea0e7220 */ /* 0x001fe20000400000 */
[----:B------:R-:W-:Y:S01]  /*5fc70*/  F2FP.F16.F32.PACK_AB R20, RZ, R20 ;  /* 0x00000014ff14723e */ /* 0x000fe200000000ff */
[----:B------:R-:W3:Y:S03]  /*5fc80*/  LDL.LU R234, [R1+0x2d8] ;  /* 0x0002d80001ea7983 */ /* 0x000ee60000300800 */
[----:B------:R-:W-:-:S07]  /*5fc90*/  F2FP.F16.F32.PACK_AB R14, RZ, R14 ;  /* 0x0000000eff0e723e */ /* 0x000fce00000000ff */
[----:B------:R0:W-:Y:S01]  /*5fca0*/  @P5 STG.E.U16 desc[UR46][R12.64+0x130], R14 ;  /* 0x0001300e0c005986 */ /* 0x0001e2000c10152e */
[----:B------:R-:W-:Y:S02]  /*5fcb0*/  ISETP.GT.AND P5, PT, R0, 0x188, P6 ;  /* 0x000001880000780c */ /* 0x000fe400037a4270 */
[----:B------:R-:W-:Y:S01]  /*5fcc0*/  ISETP.GT.AND P6, PT, R3, 0xa0, PT ;  /* 0x000000a00300780c */ /* 0x000fe20003fc4270 */
[----:B0-----:R-:W-:Y:S02]  /*5fcd0*/  FMUL R14, R233, R2 ;  /* 0x00000002e90e7220 */ /* 0x001fe40000400000 */
[----:B------:R-:W4:Y:S03]  /*5fce0*/  LDL.LU R233, [R1+0x2dc] ;  /* 0x0002dc0001e97983 */ /* 0x000f260000300800 */
[----:B------:R-:W-:-:S05]  /*5fcf0*/  F2FP.F16.F32.PACK_AB R14, RZ, R14 ;  /* 0x0000000eff0e723e */ /* 0x000fca00000000ff */
[----:B------:R0:W-:Y:S01]  /*5fd00*/  @P5 STG.E.U16 desc[UR46][R12.64+0x132], R14 ;  /* 0x0001320e0c005986 */ /* 0x0001e2000c10152e */
[----:B------:R-:W-:Y:S01]  /*5fd10*/  ISETP.GT.AND P5, PT, R0, 0x180, P6 ;  /* 0x000001800000780c */ /* 0x000fe200037a4270 */
[----:B0-----:R-:W-:Y:S01]  /*5fd20*/  FMUL R14, R232, R2 ;  /* 0x00000002e80e7220 */ /* 0x001fe20000400000 */
[----:B------:R-:W-:Y:S01]  /*5fd30*/  ISETP.GT.AND P6, PT, R3, 0xa1, PT ;  /* 0x000000a10300780c */ /* 0x000fe20003fc4270 */
[----:B------:R-:W5:Y:S03]  /*5fd40*/  LDL.LU R232, [R1+0x2e0] ;  /* 0x0002e00001e87983 */ /* 0x000f660000300800 */
[----:B------:R-:W-:-:S04]  /*5fd50*/  F2FP.F16.F32.PACK_AB R14, RZ, R14 ;  /* 0x0000000eff0e723e */ /* 0x000fc800000000ff */
[----:B------:R-:W-:-:S03]  /*5fd60*/  PRMT R19, R14, 0x7610, R19 ;  /* 0x000076100e137816 */ /* 0x000fc60000000013 */
[----:B------:R-:W-:-:S05]  /*5fd70*/  @P5 IMAD.MOV.U32 R14, RZ, RZ, R22 ;  /* 0x000000ffff0e5224 */ /* 0x000fca00078e0016 */
[----:B------:R0:W-:Y:S01]  /*5fd80*/  @P5 STG.E.U16 desc[UR46][R14.64+0x140], R19 ;  /* 0x000140130e005986 */ /* 0x0001e2000c10152e */
[----:B------:R-:W-:Y:S01]  /*5fd90*/  ISETP.GT.AND P5, PT, R0, 0x180, P6 ;  /* 0x000001800000780c */ /* 0x000fe200037a4270 */
[----:B0-----:R-:W-:Y:S02]  /*5fda0*/  FMUL R14, R231, R2 ;  /* 0x00000002e70e7220 */ /* 0x001fe40000400000 */
[----:B------:R-:W5:Y:S03]  /*5fdb0*/  LDL.LU R231, [R1+0x2e4] ;  /* 0x0002e40001e77983 */ /* 0x000f660000300800 */
[----:B------:R-:W-:-:S04]  /*5fdc0*/  F2FP.F16.F32.PACK_AB R14, RZ, R14 ;  /* 0x0000000eff0e723e */ /* 0x000fc800000000ff */
[----:B------:R-:W-:-:S03]  /*5fdd0*/  PRMT R19, R14, 0x7610, R19 ;  /* 0x000076100e137816 */ /* 0x000fc60000000013 */
[----:B------:R-:W-:-:S05]  /*5fde0*/  @P5 IMAD.MOV.U32 R14, RZ, RZ, R22 ;  /* 0x000000ffff0e5224 */ /* 0x000fca00078e0016 */
        /* <DEDUP_REMOVED lines=8> */
[----:B0-----:R-:W-:Y:S01]  /*5fe70*/  FMUL R14, R229, R2 ;  /* 0x00000002e50e7220 */ /* 0x001fe20000400000 */
[----:B------:R-:W-:Y:S01]  /*5fe80*/  ISETP.GT.AND P6, PT, R3, 0xa8, PT ;  /* 0x000000a80300780c */ /* 0x000fe20003fc4270 */
[----:B------:R-:W5:Y:S03]  /*5fe90*/  LDL.LU R229, [R1+0x2ec] ;  /* 0x0002ec0001e57983 */ /* 0x000f660000300800 */
[----:B------:R-:W-:-:S04]  /*5fea0*/  F2FP.F16.F32.PACK_AB R14, RZ, R14 ;  /* 0x0000000eff0e723e */ /* 0x000fc800000000ff */
[----:B------:R-:W-:Y:S01]  /*5feb0*/  PRMT R19, R14, 0x7610, R19 ;  /* 0x000076100e137816 */ /* 0x000fe20000000013 */
[----:B------:R-:W-:Y:S02]  /*5fec0*/  FMUL R14, R228, R2 ;  /* 0x00000002e40e7220 */ /* 0x000fe40000400000 */
[----:B------:R-:W5:Y:S04]  /*5fed0*/  LDL.LU R228, [R1+0x2f4] ;  /* 0x0002f40001e47983 */ /* 0x000f680000300800 */
[----:B------:R0:W-:Y:S01]  /*5fee0*/  @P5 STG.E.U16 desc[UR46][R12.64+0x142], R19 ;  /* 0x000142130c005986 */ /* 0x0001e2000c10152e */
[----:B------:R-:W-:Y:S02]  /*5fef0*/  ISETP.GT.AND P5, PT, R0, 0x180, P6 ;  /* 0x000001800000780c */ /* 0x000fe400037a4270 */
[----:B------:R-:W-:Y:S01]  /*5ff00*/  F2FP.F16.F32.PACK_AB R14, RZ, R14 ;  /* 0x0000000eff0e723e */ /* 0x000fe200000000ff */
[----:B------:R-:W5:Y:S03]  /*5ff10*/  LDL.LU R227, [R1+0x2f0] ;  /* 0x0002f00001e37983 */ /* 0x000f660000300800 */
[----:B------:R-:W-:-:S07]  /*5ff20*/  PRMT R21, R14, 0x7610, R21 ;  /* 0x000076100e157816 */ /* 0x000fce0000000015 */
[----:B------:R-:W-:-:S05]  /*5ff30*/  @P5 MOV R14, R22 ;  /* 0x00000016000e5202 */ /* 0x000fca0000000f00 */
[----:B------:R1:W-:Y:S01]  /*5ff40*/  @P5 STG.E.U16 desc[UR46][R14.64+0x150], R21 ;  /* 0x000150150e005986 */ /* 0x0003e2000c10152e */
[----:B------:R-:W-:Y:S01]  /*5ff50*/  ISETP.GT.AND P5, PT, R0, 0x180, P4 ;  /* 0x000001800000780c */ /* 0x000fe200027a4270 */
[----:B0-----:R-:W-:Y:S01]  /*5ff60*/  FMUL R19, R226, R2 ;  /* 0x00000002e2137220 */ /* 0x001fe20000400000 */
[----:B------:R-:W-:Y:S01]  /*5ff70*/  ISETP.GT.AND P6, PT, R0, 0x188, P6 ;  /* 0x000001880000780c */ /* 0x000fe200037c4270 */
[----:B------:R-:W5:Y:S03]  /*5ff80*/  LDL.LU R226, [R1+0x2f8] ;  /* 0x0002f80001e27983 */ /* 0x000f660000300800 */
[----:B------:R-:W-:-:S07]  /*5ff90*/  F2FP.F16.F32.PACK_AB R19, RZ, R19 ;  /* 0x00000013ff13723e */ /* 0x000fce00000000ff */
[----:B-1----:R-:W-:Y:S01]  /*5ffa0*/  @P5 IMAD.MOV.U32 R14, RZ, RZ, R22 ;  /* 0x000000ffff0e5224 */ /* 0x002fe200078e0016 */
[----:B------:R-:W-:-:S04]  /*5ffb0*/  PRMT R224, R19, 0x7610, R224 ;  /* 0x0000761013e07816 */ /* 0x000fc800000000e0 */
[----:B------:R0:W-:Y:S01]  /*5ffc0*/  @P5 STG.E.U16 desc[UR46][R14.64+0x152], R20 ;  /* 0x000152140e005986 */ /* 0x0001e2000c10152e */
[C---:B------:R-:W-:Y:S02]  /*5ffd0*/  ISETP.GT.AND P5, PT, R0.reuse, 0x180, P0 ;  /* 0x000001800000780c */ /* 0x040fe400007a4270 */
[C---:B------:R-:W-:Y:S01]  /*5ffe0*/  ISETP.GT.AND P4, PT, R0.reuse, 0x188, P4 ;  /* 0x000001880000780c */ /* 0x040fe20002784270 */
[----:B------:R-:W-:Y:S01]  /*5fff0*/  FMUL R21, R225, R2 ;  /* 0x00000002e1157220 */ /* 0x000fe20000400000 */
[----:B------:R1:W-:Y:S01]  /*60000*/  @P6 STG.E.U16 desc[UR46][R12.64+0x150], R224 ;  /* 0x000150e00c006986 */ /* 0x0003e2000c10152e */
[----:B------:R-:W-:-:S03]  /*60010*/  ISETP.GT.AND P6, PT, R0, 0x180, P3 ;  /* 0x000001800000780c */ /* 0x000fc60001fc4270 */
[----:B------:R-:W-:Y:S01]  /*60020*/  F2FP.F16.F32.PACK_AB R19, RZ, R21 ;  /* 0x00000015ff13723e */ /* 0x000fe200000000ff */
[----:B------:R-:W5:Y:S01]  /*60030*/  LDL.LU R225, [R1+0x2fc] ;  /* 0x0002fc0001e17983 */ /* 0x000f620000300800 */
[----:B0-----:R-:W-:Y:S02]  /*60040*/  F2FP.F16.F32.PACK_AB R14, RZ, R217 ;  /* 0x000000d9ff0e723e */ /* 0x001fe400000000ff */
[----:B------:R-:W-:Y:S02]  /*60050*/  F2FP.F16.F32.PACK_AB R20, RZ, R216 ;  /* 0x000000d8ff14723e */ /* 0x000fe400000000ff */
[----:B------:R-:W-:Y:S01]  /*60060*/  ISETP.GT.AND P0, PT, R0, 0x188, P0 ;  /* 0x000001880000780c */ /* 0x000fe20000704270 */
[----:B------:R0:W-:Y:S01]  /*60070*/  @P4 STG.E.U16 desc[UR46][R12.64+0x152], R19 ;  /* 0x000152130c004986 */ /* 0x0001e2000c10152e */
[----:B------:R-:W-:Y:S01]  /*60080*/  PRMT R216, R14, 0x7610, R216 ;  /* 0x000076100ed87816 */ /* 0x000fe200000000d8 */
[----:B------:R-:W-:Y:S01]  /*60090*/  @P5 IMAD.MOV.U32 R14, RZ, RZ, R22 ;  /* 0x000000ffff0e5224 */ /* 0x000fe200078e0016 */
[----:B------:R-:W-:Y:S01]  /*600a0*/  PRMT R21, R20, 0x7610, R21 ;  /* 0x0000761014157816 */ /* 0x000fe20000000015 */
[----:B-1----:R-:W2:Y:S01]  /*600b0*/  LDL.LU R224, [R1+0x2d0] ;  /* 0x0002d00001e07983 */ /* 0x002ea20000300800 */
[----:B------:R-:W-:-:S03]  /*600c0*/  ISETP.GT.AND P4, PT, R0, 0x180, P2 ;  /* 0x000001800000780c */ /* 0x000fc60001784270 */
[----:B------:R1:W-:Y:S01]  /*600d0*/  @P5 STG.E.U16 desc[UR46][R14.64+0x160], R216 ;  /* 0x000160d80e005986 */ /* 0x0003e2000c10152e */
[----:B0-----:R-:W-:-:S03]  /*600e0*/  F2FP.F16.F32.PACK_AB R19, RZ, R218 ;  /* 0x000000daff13723e */ /* 0x001fc600000000ff */
[----:B------:R-:W3:Y:S01]  /*600f0*/  LDL.LU R217, [R1+0x2cc] ;  /* 0x0002cc0001d97983 */ /* 0x000ee20000300800 */
[----:B------:R-:W-:-:S03]  /*60100*/  PRMT R20, R19, 0x7610, R20 ;  /* 0x0000761013147816 */ /* 0x000fc60000000014 */
[----:B------:R-:W4:Y:S01]  /*60110*/  LDL.LU R218, [R1+0x2c8] ;  /* 0x0002c80001da7983 */ /* 0x000f220000300800 */
[----:B-1----:R-:W-:-:S03]  /*60120*/  @P6 MOV R14, R22 ;  /* 0x00000016000e6202 */ /* 0x002fc60000000f00 */
[----:B------:R-:W5:Y:S01]  /*60130*/  LDL.LU R216, [R1+0x2c4] ;  /* 0x0002c40001d87983 */ /* 0x000f620000300800 */
[----:B------:R-:W-:-:S03]  /*60140*/  ISETP.GT.AND P3, PT, R0, 0x188, P3 ;  /* 0x000001880000780c */ /* 0x000fc60001f64270 */
[----:B------:R0:W-:Y:S04]  /*60150*/  @P6 STG.E.U16 desc[UR46][R14.64+0x162], R21 ;  /* 0x000162150e006986 */ /* 0x0001e8000c10152e */
[----:B------:R1:W-:Y:S01]  /*60160*/  @P0 STG.E.U16 desc[UR46][R12.64+0x160], R20 ;  /* 0x000160140c000986 */ /* 0x0003e2000c10152e */
[----:B------:R-:W-:Y:S02]  /*60170*/  ISETP.GT.AND P0, PT, R0, 0x180, P1 ;  /* 0x000001800000780c */ /* 0x000fe40000f04270 */
[----:B------:R-:W-:Y:S02]  /*60180*/  F2FP.F16.F32.PACK_AB R19, RZ, R219 ;  /* 0x000000dbff13723e */ /* 0x000fe400000000ff */
[----:B0-----:R-:W-:Y:S01]  /*60190*/  F2FP.F16.F32.PACK_AB R14, RZ, R221 ;  /* 0x000000ddff0e723e */ /* 0x001fe200000000ff */
[----:B------:R-:W2:Y:S03]  /*601a0*/  LDL.LU R219, [R1+0x2c0] ;  /* 0x0002c00001db7983 */ /* 0x000ea60000300800 */
[----:B------:R-:W-:Y:S01]  /*601b0*/  PRMT R21, R14, 0x7610, R21 ;  /* 0x000076100e157816 */ /* 0x000fe20000000015 */
[----:B------:R-:W-:Y:S01]  /*601c0*/  @P4 IMAD.MOV.U32 R14, RZ, RZ, R22 ;  /* 0x000000ffff0e4224 */ /* 0x000fe200078e0016 */
[----:B------:R0:W-:Y:S01]  /*601d0*/  @P3 STG.E.U16 desc[UR46][R12.64+0x162], R19 ;  /* 0x000162130c003986 */ /* 0x0001e2000c10152e */
[----:B------:R-:W-:-:S02]  /*601e0*/  ISETP.GT.AND P2, PT, R0, 0x188, P2 ;  /* 0x000001880000780c */ /* 0x000fc40001744270 */
[----:B-1----:R-:W-:Y:S01]  /*601f0*/  F2FP.F16.F32.PACK_AB R20, RZ, R220 ;  /* 0x000000dcff14723e */ /* 0x002fe200000000ff */
[----:B------:R1:W-:Y:S01]  /*60200*/  @P4 STG.E.U16 desc[UR46][R14.64+0x170], R21 ;  /* 0x000170150e004986 */ /* 0x0003e2000c10152e */
[----:B------:R-:W-:-:S03]  /*60210*/  ISETP.GT.AND P1, PT, R0, 0x188, P1 ;  /* 0x000001880000780c */ /* 0x000fc60000f24270 */
[----:B------:R-:W3:Y:S01]  /*60220*/  LDL.LU R221, [R1+0x2bc] ;  /* 0x0002bc0001dd7983 */ /* 0x000ee20000300800 */
[----:B0-----:R-:W-:-:S03]  /*60230*/  F2FP.F16.F32.PACK_AB R19, RZ, R222 ;  /* 0x000000deff13723e */ /* 0x001fc600000000ff */
[----:B------:R-:W4:Y:S01]  /*60240*/  LDL.LU R220, [R1+0x2b8] ;  /* 0x0002b80001dc7983 */ /* 0x000f220000300800 */
[----:B-1----:R-:W-:-:S03]  /*60250*/  @P0 IMAD.MOV.U32 R14, RZ, RZ, R22 ;  /* 0x000000ffff0e0224 */ /* 0x002fc600078e0016 */
[----:B------:R-:W5:Y:S04]  /*60260*/  LDL.LU R222, [R1+0x2b4] ;  /* 0x0002b40001de7983 */ /* 0x000f680000300800 */
[----:B------:R0:W-:Y:S04]  /*60270*/  @P0 STG.E.U16 desc[UR46][R14.64+0x172], R20 ;  /* 0x000172140e000986 */ /* 0x0001e8000c10152e */
[----:B------:R1:W-:Y:S01]  /*60280*/  @P2 STG.E.U16 desc[UR46][R12.64+0x170], R19 ;  /* 0x000170130c002986 */ /* 0x0003e2000c10152e */
[----:B0-----:R-:W-:-:S03]  /*60290*/  F2FP.F16.F32.PACK_AB R14, RZ, R223 ;  /* 0x000000dfff0e723e */ /* 0x001fc600000000ff */
[----:B------:R-:W2:Y:S01]  /*602a0*/  LDL.LU R15, [R1+0x180] ;  /* 0x00018000010f7983 */ /* 0x000ea20000300800 */
[----:B------:R-:W-:-:S03]  /*602b0*/  PRMT R21, R14, 0x7610, R21 ;  /* 0x000076100e157816 */ /* 0x000fc60000000015 */
[----:B------:R-:W3:Y:S04]  /*602c0*/  LDL.LU R20, [R1+0x188] ;  /* 0x0001880001147983 */ /* 0x000ee80000300800 */
[----:B-1----:R-:W4:Y:S04]  /*602d0*/  LDL.LU R19, [R1+0x184] ;  /* 0x0001840001137983 */ /* 0x002f280000300800 */
[----:B------:R-:W5:Y:S04]  /*602e0*/  LDL.LU R223, [R1+0x2b0] ;  /* 0x0002b00001df7983 */ /* 0x000f680000300800 */
[----:B------:R0:W-:Y:S04]  /*602f0*/  @P1 STG.E.U16 desc[UR46][R12.64+0x172], R21 ;  /* 0x000172150c001986 */ /* 0x0001e8000c10152e */
[----:B0-----:R-:W5:Y:S01]  /*60300*/  LDL.LU R13, [R1+0x18c] ;  /* 0x00018c00010d7983 */ /* 0x001f620000300800 */
[----:B------:R-:W-:-:S02]  /*60310*/  ISETP.GT.AND P6, PT, R3, 0xc0, PT ;  /* 0x000000c00300780c */ /* 0x000fc40003fc4270 */
[----:B------:R-:W-:Y:S01]  /*60320*/  ISETP.GT.AND P5, PT, R3, 0xc1, PT ;  /* 0x000000c10300780c */ /* 0x000fe20003fa4270 */
[----:B------:R-:W5:Y:S01]  /*60330*/  LDL.LU R21, [R1+0x2ac] ;  /* 0x0002ac0001157983 */ /* 0x000f620000300800 */
[C---:B------:R-:W-:Y:S02]  /*60340*/  ISETP.GT.AND P2, PT, R0.reuse, RZ, P6 ;  /* 0x000000ff0000720c */ /* 0x040fe40003744270 */
[C---:B------:R-:W-:Y:S02]  /*60350*/  ISETP.GT.AND P3, PT, R0.reuse, RZ, P5 ;  /* 0x000000ff0000720c */ /* 0x040fe40002f64270 */
[C---:B------:R-:W-:Y:S02]  /*60360*/  ISETP.GT.AND P4, PT, R0.reuse, 0x8, P6 ;  /* 0x000000080000780c */ /* 0x040fe40003784270 */
[----:B------:R-:W-:Y:S01]  /*60370*/  ISETP.GT.AND P0, PT, R0, 0x8, P5 ;  /* 0x000000080000780c */ /* 0x000fe20002f04270 */
[-C--:B--2---:R-:W-:Y:S01]  /*60380*/  FMUL R15, R15, R2.reuse ;  /* 0x000000020f0f7220 */ /* 0x084fe20000400000 */
[----:B---3--:R-:W-:-:S04]  /*60390*/  FMUL R20, R20, R2 ;  /* 0x0000000214147220 */ /* 0x008fc80000400000 */
[----:B------:R-:W-:Y:S01]  /*603a0*/  F2FP.F16.F32.PACK_AB R15, RZ, R15 ;  /* 0x0000000fff0f723e */ /* 0x000fe200000000ff */
[----:B----4-:R-:W-:Y:S01]  /*603b0*/  FMUL R19, R19, R2 ;  /* 0x0000000213137220 */ /* 0x010fe20000400000 */
[----:B------:R-:W-:Y:S02]  /*603c0*/  F2FP.F16.F32.PACK_AB R12, RZ, R20 ;  /* 0x00000014ff0c723e */ /* 0x000fe400000000ff */
[----:B------:R-:W2:Y:S02]  /*603d0*/  LDL.LU R20, [R1+0x2a8] ;  /* 0x0002a80001147983 */ /* 0x000ea40000300800 */
[----:B------:R-:W-:Y:S02]  /*603e0*/  F2FP.F16.F32.PACK_AB R14, RZ, R19 ;  /* 0x00000013ff0e723e */ /* 0x000fe400000000ff */
[----:B------:R-:W-:Y:S02]  /*603f0*/  PRMT R19, R15, 0x7610, R19 ;  /* 0x000076100f137816 */ /* 0x000fe40000000013 */
[----:B------:R-:W-:Y:S01]  /*60400*/  PRMT R15, R12, 0x7610, R15 ;  /* 0x000076100c0f7816 */ /* 0x000fe2000000000f */
[----:B------:R0:W-:Y:S01]  /*60410*/  @P3 STG.E.U16 desc[UR46][R10.64+0x182], R14 ;  /* 0x0001820e0a003986 */ /* 0x0001e2000c10152e */
[----:B-----5:R-:W-:-:S03]  /*60420*/  FMUL R13, R13, R2 ;  /* 0x000000020d0d7220 */ /* 0x020fc60000400000 */
[----:B------:R1:W-:Y:S02]  /*60430*/  @P2 STG.E.U16 desc[UR46][R10.64+0x180], R19 ;  /* 0x000180130a002986 */ /* 0x0003e4000c10152e */
[----:B------:R-:W-:-:S04]  /*60440*/  F2FP.F16.F32.PACK_AB R12, RZ, R13 ;  /* 0x0000000dff0c723e */ /* 0x000fc800000000ff */
[----:B0-----:R-:W-:Y:S01]  /*60450*/  PRMT R14, R12, 0x7610, R14 ;  /* 0x000076100c0e7816 */ /* 0x001fe2000000000e */
[----:B-1----:R-:W3:Y:S04]  /*60460*/  LDL.LU R19, [R1+0x2a4] ;  /* 0x0002a40001137983 */ /* 0x002ee80000300800 */
[----:B------:R-:W4:Y:S04]  /*60470*/  LDL.LU R13, [R1+0x190] ;  /* 0x00019000010d7983 */ /* 0x000f280000300800 */
[----:B------:R-:W5:Y:S04]  /*60480*/  LDL.LU R12, [R1+0x194] ;  /* 0x00019400010c7983 */ /* 0x000f680000300800 */
[----:B------:R-:W-:Y:S04]  /*60490*/  @P4 STG.E.U16 desc[UR46][R4.64+0x180], R15 ;  /* 0x0001800f04004986 */ /* 0x000fe8000c10152e */
[----:B------:R0:W-:Y:S04]  /*604a0*/  @P0 STG.E.U16 desc[UR46][R4.64+0x182], R14 ;  /* 0x0001820e04000986 */ /* 0x0001e8000c10152e */
[----:B0-----:R-:W2:Y:S01]  /*604b0*/  LDL.LU R14, [R1+0x198] ;  /* 0x00019800010e7983 */ /* 0x001ea20000300800 */
[----:B------:R-:W-:-:S02]  /*604c0*/  ISETP.GT.AND P6, PT, R3, 0xc8, PT ;  /* 0x000000c80300780c */ /* 0x000fc40003fc4270 */
[----:B------:R-:W-:Y:S02]  /*604d0*/  ISETP.GT.AND P5, PT, R3, 0xc9, PT ;  /* 0x000000c90300780c */ /* 0x000fe40003fa4270 */
[C---:B------:R-:W-:Y:S02]  /*604e0*/  ISETP.GT.AND P1, PT, R0.reuse, RZ, P6 ;  /* 0x000000ff0000720c */ /* 0x040fe40003724270 */
[C---:B------:R-:W-:Y:S02]  /*604f0*/  ISETP.GT.AND P2, PT, R0.reuse, RZ, P5 ;  /* 0x000000ff0000720c */ /* 0x040fe40002f44270 */
[----:B------:R-:W-:Y:S01]  /*60500*/  ISETP.GT.AND P0, PT, R0, 0x8, P6 ;  /* 0x000000080000780c */ /* 0x000fe20003704270 */
[-C--:B----4-:R-:W-:Y:S01]  /*60510*/  FMUL R13, R13, R2.reuse ;  /* 0x000000020d0d7220 */ /* 0x090fe20000400000 */
[----:B-----5:R-:W-:-:S04]  /*60520*/  FMUL R12, R12, R2 ;  /* 0x000000020c0c7220 */ /* 0x020fc80000400000 */
[----:B------:R-:W-:Y:S02]  /*60530*/  F2FP.F16.F32.PACK_AB R13, RZ, R13 ;  /* 0x0000000dff0d723e */ /* 0x000fe400000000ff */
[----:B------:R-:W-:Y:S02]  /*60540*/  F2FP.F16.F32.PACK_AB R12, RZ, R12 ;  /* 0x0000000cff0c723e */ /* 0x000fe400000000ff */
[----:B------:R-:W-:Y:S02]  /*60550*/  PRMT R15, R13, 0x7610, R15 ;  /* 0x000076100d0f7816 */ /* 0x000fe4000000000f */
[----:B------:R-:W-:Y:S01]  /*60560*/  PRMT R13, R12, 0x7610, R13 ;  /* 0x000076100c0d7816 */ /* 0x000fe2000000000d */
[----:B--2---:R-:W-:Y:S02]  /*60570*/  FMUL R14, R14, R2 ;  /* 0x000000020e0e7220 */ /* 0x004fe40000400000 */
[----:B------:R-:W-:Y:S03]  /*60580*/  @P1 STG.E.U16 desc[UR46][R10.64+0x190], R15 ;  /* 0x0001900f0a001986 */ /* 0x000fe6000c10152e */
[----:B------:R-:W-:Y:S01]  /*60590*/  F2FP.F16.F32.PACK_AB R12, RZ, R14 ;  /* 0x0000000eff0c723e */ /* 0x000fe200000000ff */
[----:B------:R0:W-:Y:S04]  /*605a0*/  @P2 STG.E.U16 desc[UR46][R10.64+0x192], R13 ;  /* 0x0001920d0a002986 */ /* 0x0001e8000c10152e */
[----:B------:R1:W-:Y:S04]  /*605b0*/  @P0 STG.E.U16 desc[UR46][R4.64+0x190], R12 ;  /* 0x0001900c04000986 */ /* 0x0003e8000c10152e */
[----:B0-----:R-:W2:Y:S04]  /*605c0*/  LDL.LU R13, [R1+0x19c] ;  /* 0x00019c00010d7983 */ /* 0x001ea80000300800 */
[----:B-1----:R-:W4:Y:S01]  /*605d0*/  LDL.LU R12, [R1+0x1a0] ;  /* 0x0001a000010c7983 */ /* 0x002f220000300800 */
[-C--:B--2---:R-:W-:Y:S01]  /*605e0*/  FMUL R13, R13, R2.reuse ;  /* 0x000000020d0d7220 */ /* 0x084fe20000400000 */
[----:B----4-:R-:W-:-:S04]  /*605f0*/  FMUL R12, R12, R2 ;  /* 0x000000020c0c7220 */ /* 0x010fc80000400000 */
[----:B------:R-:W-:Y:S02]  /*60600*/  F2FP.F16.F32.PACK_AB R13, RZ, R13 ;  /* 0x0000000dff0d723e */ /* 0x000fe400000000ff */
[----:B------:R-:W-:Y:S02]  /*60610*/  F2FP.F16.F32.PACK_AB R12, RZ, R12 ;  /* 0x0000000cff0c723e */ /* 0x000fe400000000ff */
[----:B------:R-:W-:Y:S02]  /*60620*/  PRMT R14, R13, 0x7610, R14 ;  /* 0x000076100d0e7816 */ /* 0x000fe4000000000e */
[----:B------:R-:W-:Y:S02]  /*60630*/  PRMT R13, R12, 0x7610, R13 ;  /* 0x000076100c0d7816 */ /* 0x000fe4000000000d */
[----:B------:R-:W2:Y:S01]  /*60640*/  LDL.LU R12, [R1+0x1a4] ;  /* 0x0001a400010c7983 */ /* 0x000ea20000300800 */
[----:B------:R-:W-:Y:S02]  /*60650*/  ISETP.GT.AND P3, PT, R3, 0xd0, PT ;  /* 0x000000d00300780c */ /* 0x000fe40003f64270 */
[----:B------:R-:W-:-:S02]  /*60660*/  ISETP.GT.AND P1, PT, R0, 0x8, P5 ;  /* 0x000000080000780c */ /* 0x000fc40002f24270 */
[----:B------:R-:W-:-:S11]  /*60670*/  ISETP.GT.AND P0, PT, R0, RZ, P3 ;  /* 0x000000ff0000720c */ /* 0x000fd60001f04270 */
[----:B------:R0:W-:Y:S04]  /*60680*/  @P1 STG.E.U16 desc[UR46][R4.64+0x192], R14 ;  /* 0x0001920e04001986 */ /* 0x0001e8000c10152e */
[----:B------:R1:W-:Y:S04]  /*60690*/  @P0 STG.E.U16 desc[UR46][R10.64+0x1a0], R13 ;  /* 0x0001a00d0a000986 */ /* 0x0003e8000c10152e */
[----:B0-----:R-:W4:Y:S01]  /*606a0*/  LDL.LU R14, [R1+0x1b0] ;  /* 0x0001b000010e7983 */ /* 0x001f220000300800 */
[----:B--2---:R-:W-:-:S05]  /*606b0*/  FMUL R12, R12, R2 ;  /* 0x000000020c0c7220 */ /* 0x004fca0000400000 */
[----:B------:R-:W-:-:S04]  /*606c0*/  F2FP.F16.F32.PACK_AB R12, RZ, R12 ;  /* 0x0000000cff0c723e */ /* 0x000fc800000000ff */
[----:B-1----:R-:W-:Y:S02]  /*606d0*/  PRMT R13, R12, 0x7610, R13 ;  /* 0x000076100c0d7816 */ /* 0x002fe4000000000d */
[----:B------:R-:W2:Y:S01]  /*606e0*/  LDL.LU R12, [R1+0x1a8] ;  /* 0x0001a800010c7983 */ /* 0x000ea20000300800 */
[----:B------:R-:W-:-:S04]  /*606f0*/  ISETP.GT.AND P2, PT, R3, 0xd1, PT ;  /* 0x000000d10300780c */ /* 0x000fc80003f44270 */
[----:B------:R-:W-:-:S13]  /*60700*/  ISETP.GT.AND P0, PT, R0, RZ, P2 ;  /* 0x000000ff0000720c */ /* 0x000fda0001704270 */
[----:B------:R0:W-:Y:S01]  /*60710*/  @P0 STG.E.U16 desc[UR46][R10.64+0x1a2], R13 ;  /* 0x0001a20d0a000986 */ /* 0x0001e2000c10152e */
[----:B--2---:R-:W-:-:S05]  /*60720*/  FMUL R12, R12, R2 ;  /* 0x000000020c0c7220 */ /* 0x004fca0000400000 */
[----:B------:R-:W-:-:S04]  /*60730*/  F2FP.F16.F32.PACK_AB R12, RZ, R12 ;  /* 0x0000000cff0c723e */ /* 0x000fc800000000ff */
[----:B0-----:R-:W-:Y:S02]  /*60740*/  PRMT R13, R12, 0x7610, R13 ;  /* 0x000076100c0d7816 */ /* 0x001fe4000000000d */
[----:B------:R-:W2:Y:S01]  /*60750*/  LDL.LU R12, [R1+0x1ac] ;  /* 0x0001ac00010c7983 */ /* 0x000ea20000300800 */
[----:B------:R-:W-:-:S13]  /*60760*/  ISETP.GT.AND P0, PT, R0, 0x8, P3 ;  /* 0x000000080000780c */ /* 0x000fda0001f04270 */
[----:B------:R-:W-:Y:S01]  /*60770*/  @P0 STG.E.U16 desc[UR46][R4.64+0x1a0], R13 ;  /* 0x0001a00d04000986 */ /* 0x000fe2000c10152e */
[----:B------:R-:W-:Y:S02]  /*60780*/  ISETP.GT.AND P0, PT, R0, 0x8, P2 ;  /* 0x000000080000780c */ /* 0x000fe40001704270 */
[----:B------:R-:W-:Y:S01]  /*60790*/  ISETP.GT.AND P2, PT, R3, 0xd8, PT ;  /* 0x000000d80300780c */ /* 0x000fe20003f44270 */
[----:B----4-:R-:W-:-:S05]  /*607a0*/  FMUL R14, R14, R2 ;  /* 0x000000020e0e7220 */ /* 0x010fca0000400000 */
[----:B------:R-:W-:Y:S01]  /*607b0*/  F2FP.F16.F32.PACK_AB R14, RZ, R14 ;  /* 0x0000000eff0e723e */ /* 0x000fe200000000ff */
[----:B--2---:R-:W-:-:S05]  /*607c0*/  FMUL R12, R12, R2 ;  /* 0x000000020c0c7220 */ /* 0x004fca0000400000 */
[----:B------:R-:W-:-:S05]  /*607d0*/  F2FP.F16.F32.PACK_AB R12, RZ, R12 ;  /* 0x0000000cff0c723e */ /* 0x000fca00000000ff */
[----:B------:R0:W-:Y:S02]  /*607e0*/  @P0 STG.E.U16 desc[UR46][R4.64+0x1a2], R12 ;  /* 0x0001a20c04000986 */ /* 0x0001e4000c10152e */
[----:B0-----:R-:W-:-:S04]  /*607f0*/  IADD3 R12, P0, R8, UR5, RZ ;  /* 0x00000005080c7c10 */ /* 0x001fc8000ff1e0ff */
[----:B------:R-:W-:Y:S02]  /*60800*/  IADD3.X R13, R9, UR4, RZ, P0, !PT ;  /* 0x00000004090d7c10 */ /* 0x000fe400087fe4ff */
[----:B------:R-:W-:-:S13]  /*60810*/  ISETP.GT.AND P0, PT, R0, RZ, P2 ;  /* 0x000000ff0000720c */ /* 0x000fda0001704270 */
        /* <DEDUP_REMOVED lines=329> */
[C---:B------:R-:W-:Y:S02]  /*61cb0*/  ISETP.GT.AND P5, PT, R3.reuse, 0x168, PT ;  /* 0x000001680300780c */ /* 0x040fe40003fa4270 */
[C---:B------:R-:W-:Y:S02]  /*61cc0*/  ISETP.GT.AND P3, PT, R3.reuse, 0x169, PT ;  /* 0x000001690300780c */ /* 0x040fe40003f64270 */
[----:B------:R-:W-:Y:S01]  /*61cd0*/  ISETP.GT.AND P4, PT, R3, 0x171, PT ;  /* 0x000001710300780c */ /* 0x000fe20003f84270 */
[----:B--2---:R-:W-:-:S05]  /*61ce0*/  FMUL R14, R14, R2 ;  /* 0x000000020e0e7220 */ /* 0x004fca0000400000 */
[----:B------:R-:W-:-:S05]  /*61cf0*/  F2FP.F16.F32.PACK_AB R14, RZ, R14 ;  /* 0x0000000eff0e723e */ /* 0x000fca00000000ff */
[----:B------:R3:W-:Y:S01]  /*61d00*/  @P0 STG.E.U16 desc[UR46][R10.64+0x2a0], R14 ;  /* 0x0002a00e0a000986 */ /* 0x0007e2000c10152e */
[----:B------:R-:W-:Y:S01]  /*61d10*/  ISETP.GT.AND P0, PT, R0, RZ, P1 ;  /* 0x000000ff0000720c */ /* 0x000fe20000f04270 */
[----:B---3--:R-:W-:-:S05]  /*61d20*/  FMUL R14, R19, R2 ;  /* 0x00000002130e7220 */ /* 0x008fca0000400000 */
        /* <DEDUP_REMOVED lines=94> */
[----:B------:R-:W5:Y:S01]  /*62310*/  LDL.LU R21, [R1+0x12c] ;  /* 0x00012c0001157983 */ /* 0x000f620000300800 */
[----:B------:R-:W-:-:S03]  /*62320*/  F2FP.F16.F32.PACK_AB R10, RZ, R10 ;  /* 0x0000000aff0a723e */ /* 0x000fc600000000ff */
[----:B------:R-:W5:Y:S04]  /*62330*/  LDL.LU R223, [R1+0x130] ;  /* 0x0001300001df7983 */ /* 0x000f680000300800 */
[----:B------:R-:W5:Y:S04]  /*62340*/  LDL.LU R222, [R1+0x134] ;  /* 0x0001340001de7983 */ /* 0x000f680000300800 */
[----:B------:R-:W5:Y:S04]  /*62350*/  LDL.LU R220, [R1+0x138] ;  /* 0x0001380001dc7983 */ /* 0x000f680000300800 */
[----:B------:R-:W5:Y:S04]  /*62360*/  LDL.LU R221, [R1+0x13c] ;  /* 0x00013c0001dd7983 */ /* 0x000f680000300800 */
[----:B------:R-:W5:Y:S04]  /*62370*/  LDL.LU R219, [R1+0x140] ;  /* 0x0001400001db7983 */ /* 0x000f680000300800 */
[----:B------:R0:W-:Y:S04]  /*62380*/  @P6 STG.E.U16 desc[UR46][R4.64+0x2f0], R10 ;  /* 0x0002f00a04006986 */ /* 0x0001e8000c10152e */
[----:B------:R-:W5:Y:S04]  /*62390*/  LDL.LU R216, [R1+0x144] ;  /* 0x0001440001d87983 */ /* 0x000f680000300800 */
        /* <DEDUP_REMOVED lines=10> */
[----:B0-----:R-:W-:-:S03]  /*62440*/  FMUL R10, R225, R2 ;  /* 0x00000002e10a7220 */ /* 0x001fc60000400000 */
[----:B------:R-:W5:Y:S04]  /*62450*/  LDL.LU R229, [R1+0x16c] ;  /* 0x00016c0001e57983 */ /* 0x000f680000300800 */
[----:B------:R-:W5:Y:S04]  /*62460*/  LDL.LU R228, [R1+0x170] ;  /* 0x0001700001e47983 */ /* 0x000f680000300800 */
[----:B------:R-:W5:Y:S04]  /*62470*/  LDL.LU R227, [R1+0x174] ;  /* 0x0001740001e37983 */ /* 0x000f680000300800 */
[----:B------:R-:W5:Y:S01]  /*62480*/  LDL.LU R226, [R1+0x178] ;  /* 0x0001780001e27983 */ /* 0x000f620000300800 */
[----:B------:R-:W-:-:S03]  /*62490*/  F2FP.F16.F32.PACK_AB R10, RZ, R10 ;  /* 0x0000000aff0a723e */ /* 0x000fc600000000ff */
[----:B------:R-:W5:Y:S04]  /*624a0*/  LDL.LU R225, [R1+0x17c] ;  /* 0x00017c0001e17983 */ /* 0x000f680000300800 */
[----:B------:R0:W-:Y:S04]  /*624b0*/  @P6 STG.E.U16 desc[UR46][R4.64+0x2f2], R10 ;  /* 0x0002f20a04006986 */ /* 0x0001e8000c10152e */
[----:B0-----:R-:W2:Y:S04]  /*624c0*/  LDL.LU R4, [R1] ;  /* 0x0000000001047983 */ /* 0x001ea80000300800 */
[----:B------:R-:W3:Y:S04]  /*624d0*/  LDL.LU R5, [R1+0x4] ;  /* 0x0000040001057983 */ /* 0x000ee80000300800 */
[----:B------:R-:W4:Y:S01]  /*624e0*/  LDL.LU R10, [R1+0x8] ;  /* 0x00000800010a7983 */ /* 0x000f220000300800 */
[----:B------:R-:W-:-:S04]  /*624f0*/  ISETP.GT.AND P6, PT, R3, 0xc0, PT ;  /* 0x000000c00300780c */ /* 0x000fc80003fc4270 */
[----:B------:R-:W-:Y:S01]  /*62500*/  ISETP.GT.AND P6, PT, R0, 0x80, P6 ;  /* 0x000000800000780c */ /* 0x000fe200037c4270 */
[----:B--2---:R-:W-:-:S05]  /*62510*/  FMUL R4, R4, R2 ;  /* 0x0000000204047220 */ /* 0x004fca0000400000 */
[----:B------:R-:W-:-:S07]  /*62520*/  F2FP.F16.F32.PACK_AB R4, RZ, R4 ;  /* 0x00000004ff04723e */ /* 0x000fce00000000ff */
[----:B------:R3:W-:Y:S01]  /*62530*/  @P6 STG.E.U16 desc[UR46][R8.64+0x180], R4 ;  /* 0x0001800408006986 */ /* 0x0007e2000c10152e */
[----:B------:R-:W-:-:S04]  /*62540*/  ISETP.GT.AND P6, PT, R3, 0xc1, PT ;  /* 0x000000c10300780c */ /* 0x000fc80003fc4270 */
[----:B------:R-:W-:Y:S01]  /*62550*/  ISETP.GT.AND P6, PT, R0, 0x80, P6 ;  /* 0x000000800000780c */ /* 0x000fe200037c4270 */
[----:B---3--:R-:W-:-:S05]  /*62560*/  FMUL R4, R5, R2 ;  /* 0x0000000205047220 */ /* 0x008fca0000400000 */
[----:B------:R-:W-:-:S07]  /*62570*/  F2FP.F16.F32.PACK_AB R4, RZ, R4 ;  /* 0x00000004ff04723e */ /* 0x000fce00000000ff */
[----:B------:R0:W-:Y:S02]  /*62580*/  @P6 STG.E.U16 desc[UR46][R8.64+0x182], R4 ;  /* 0x0001820408006986 */ /* 0x0001e4000c10152e */
[----:B0-----:R-:W-:-:S04]  /*62590*/  IADD3 R4, P6, R6, UR5, RZ ;  /* 0x0000000506047c10 */ /* 0x001fc8000ffde0ff */
[----:B------:R-:W-:Y:S02]  /*625a0*/  IADD3.X R5, R7, UR4, RZ, P6, !PT ;  /* 0x0000000407057c10 */ /* 0x000fe4000b7fe4ff */
[----:B------:R-:W-:Y:S01]  /*625b0*/  ISETP.GT.AND P6, PT, R3, 0xc0, PT ;  /* 0x000000c00300780c */ /* 0x000fe20003fc4270 */
[----:B----4-:R-:W-:-:S03]  /*625c0*/  FMUL R10, R10, R2 ;  /* 0x000000020a0a7220 */ /* 0x010fc60000400000 */
[----:B------:R-:W-:Y:S02]  /*625d0*/  ISETP.GT.AND P6, PT, R0, 0x88, P6 ;  /* 0x000000880000780c */ /* 0x000fe400037c4270 */
[----:B------:R-:W-:-:S11]  /*625e0*/  F2FP.F16.F32.PACK_AB R10, RZ, R10 ;  /* 0x0000000aff0a723e */ /* 0x000fd600000000ff */
        /* <DEDUP_REMOVED lines=412> */
[----:B------:R-:W-:-:S05]  /*63fb0*/  FMUL R11, R11, R2 ;  /* 0x000000020b0b7220 */ /* 0x000fca0000400000 */
[----:B------:R-:W-:-:S04]  /*63fc0*/  F2FP.F16.F32.PACK_AB R11, RZ, R11 ;  /* 0x0000000bff0b723e */ /* 0x000fc800000000ff */
[----:B------:R-:W-:Y:S01]  /*63fd0*/  PRMT R14, R11, 0x7610, R14 ;  /* 0x000076100b0e7816 */ /* 0x000fe2000000000e */
[----:B------:R-:W-:-:S05]  /*63fe0*/  FMUL R11, R19, R2 ;  /* 0x00000002130b7220 */ /* 0x000fca0000400000 */
[----:B------:R-:W-:Y:S01]  /*63ff0*/  F2FP.F16.F32.PACK_AB R11, RZ, R11 ;  /* 0x0000000bff0b723e */ /* 0x000fe200000000ff */
[----:B--2---:R-:W-:-:S05]  /*64000*/  FMUL R10, R10, R2 ;  /* 0x000000020a0a7220 */ /* 0x004fca0000400000 */
[----:B------:R-:W-:-:S05]  /*64010*/  F2FP.F16.F32.PACK_AB R10, RZ, R10 ;  /* 0x0000000aff0a723e */ /* 0x000fca00000000ff */
[----:B------:R0:W-:Y:S01]  /*64020*/  @P6 STG.E.U16 desc[UR46][R12.64+0x292], R10 ;  /* 0x0002920a0c006986 */ /* 0x0001e2000c10152e */
[----:B------:R-:W-:-:S04]  /*64030*/  ISETP.GT.AND P6, PT, R3, 0x150, PT ;  /* 0x000001500300780c */ /* 0x000fc80003fc4270 */
[----:B------:R-:W-:-:S13]  /*64040*/  ISETP.GT.AND P6, PT, R0, 0x80, P6 ;  /* 0x000000800000780c */ /* 0x000fda00037c4270 */
[----:B------:R1:W-:Y:S01]  /*64050*/  @P6 STG.E.U16 desc[UR46][R8.64+0x2a0], R14 ;  /* 0x0002a00e08006986 */ /* 0x0003e2000c10152e */
[----:B------:R-:W-:-:S04]  /*64060*/  ISETP.GT.AND P6, PT, R3, 0x151, PT ;  /* 0x000001510300780c */ /* 0x000fc80003fc4270 */
[----:B------:R-:W-:Y:S01]  /*64070*/  ISETP.GT.AND P6, PT, R0, 0x80, P6 ;  /* 0x000000800000780c */ /* 0x000fe200037c4270 */
[----:B0-----:R-:W-:-:S12]  /*64080*/  FMUL R10, R20, R2 ;  /* 0x00000002140a7220 */ /* 0x001fd80000400000 */
[----:B------:R0:W-:Y:S01]  /*64090*/  @P6 STG.E.U16 desc[UR46][R8.64+0x2a2], R11 ;  /* 0x0002a20b08006986 */ /* 0x0001e2000c10152e */
[----:B------:R-:W-:-:S04]  /*640a0*/  ISETP.GT.AND P6, PT, R3, 0x150, PT ;  /* 0x000001500300780c */ /* 0x000fc80003fc4270 */
[----:B------:R-:W-:Y:S02]  /*640b0*/  ISETP.GT.AND P6, PT, R0, 0x88, P6 ;  /* 0x000000880000780c */ /* 0x000fe400037c4270 */
[----:B------:R-:W-:-:S04]  /*640c0*/  F2FP.F16.F32.PACK_AB R10, RZ, R10 ;  /* 0x0000000aff0a723e */ /* 0x000fc800000000ff */
[----:B------:R-:W-:Y:S01]  /*640d0*/  PRMT R15, R10, 0x7610, R15 ;  /* 0x000076100a0f7816 */ /* 0x000fe2000000000f */
[----:B-----5:R-:W-:-:S06]  /*640e0*/  FMUL R10, R21, R2 ;  /* 0x00000002150a7220 */ /* 0x020fcc0000400000 */
[----:B------:R2:W-:Y:S01]  /*640f0*/  @P6 STG.E.U16 desc[UR46][R12.64+0x2a0], R15 ;  /* 0x0002a00f0c006986 */ /* 0x0005e2000c10152e */
[----:B------:R-:W-:-:S04]  /*64100*/  ISETP.GT.AND P6, PT, R3, 0x151, PT ;  /* 0x000001510300780c */ /* 0x000fc80003fc4270 */
[----:B------:R-:W-:Y:S02]  /*64110*/  ISETP.GT.AND P6, PT, R0, 0x88, P6 ;  /* 0x000000880000780c */ /* 0x000fe400037c4270 */
[----:B------:R-:W-:-:S04]  /*64120*/  F2FP.F16.F32.PACK_AB R10, RZ, R10 ;  /* 0x0000000aff0a723e */ /* 0x000fc800000000ff */
[----:B-1----:R-:W-:Y:S01]  /*64130*/  PRMT R14, R10, 0x7610, R14 ;  /* 0x000076100a0e7816 */ /* 0x002fe2000000000e */
[----:B------:R-:W-:-:S06]  /*64140*/  FMUL R10, R223, R2 ;  /* 0x00000002df0a7220 */ /* 0x000fcc0000400000 */
[----:B------:R1:W-:Y:S01]  /*64150*/  @P6 STG.E.U16 desc[UR46][R12.64+0x2a2], R14 ;  /* 0x0002a20e0c006986 */ /* 0x0003e2000c10152e */
[----:B------:R-:W-:-:S04]  /*64160*/  ISETP.GT.AND P6, PT, R3, 0x158, PT ;  /* 0x000001580300780c */ /* 0x000fc80003fc4270 */
[----:B------:R-:W-:Y:S02]  /*64170*/  ISETP.GT.AND P6, PT, R0, 0x80, P6 ;  /* 0x000000800000780c */ /* 0x000fe400037c4270 */
[----:B------:R-:W-:-:S04]  /*64180*/  F2FP.F16.F32.PACK_AB R10, RZ, R10 ;  /* 0x0000000aff0a723e */ /* 0x000fc800000000ff */
[----:B0-----:R-:W-:Y:S01]  /*64190*/  PRMT R11, R10, 0x7610, R11 ;  /* 0x000076100a0b7816 */ /* 0x001fe2000000000b */
[----:B------:R-:W-:-:S06]  /*641a0*/  FMUL R10, R222, R2 ;  /* 0x00000002de0a7220 */ /* 0x000fcc0000400000 */
[----:B------:R0:W-:Y:S01]  /*641b0*/  @P6 STG.E.U16 desc[UR46][R8.64+0x2b0], R11 ;  /* 0x0002b00b08006986 */ /* 0x0001e2000c10152e */
[----:B------:R-:W-:-:S04]  /*641c0*/  ISETP.GT.AND P6, PT, R3, 0x159, PT ;  /* 0x000001590300780c */ /* 0x000fc80003fc4270 */
[----:B------:R-:W-:Y:S02]  /*641d0*/  ISETP.GT.AND P6, PT, R0, 0x80, P6 ;  /* 0x000000800000780c */ /* 0x000fe400037c4270 */
[----:B------:R-:W-:-:S04]  /*641e0*/  F2FP.F16.F32.PACK_AB R10, RZ, R10 ;  /* 0x0000000aff0a723e */ /* 0x000fc800000000ff */
[----:B--2---:R-:W-:Y:S01]  /*641f0*/  PRMT R15, R10, 0x7610, R15 ;  /* 0x000076100a0f7816 */ /* 0x004fe2000000000f */
[----:B------:R-:W-:-:S06]  /*64200*/  FMUL R10, R220, R2 ;  /* 0x00000002dc0a7220 */ /* 0x000fcc0000400000 */
        /* <DEDUP_REMOVED lines=37> */
[----:B------:R-:W-:Y:S02]  /*64460*/  ISETP.GT.AND P6, PT, R0, 0x80, P5 ;  /* 0x000000800000780c */ /* 0x000fe40002fc4270 */
[----:B------:R-:W-:-:S04]  /*64470*/  F2FP.F16.F32.PACK_AB R10, RZ, R10 ;  /* 0x0000000aff0a723e */ /* 0x000fc800000000ff */
[----:B-1----:R-:W-:Y:S01]  /*64480*/  PRMT R14, R10, 0x7610, R14 ;  /* 0x000076100a0e7816 */ /* 0x002fe2000000000e */
[----:B------:R-:W-:-:S06]  /*64490*/  FMUL R10, R235, R2 ;  /* 0x00000002eb0a7220 */ /* 0x000fcc0000400000 */
[----:B------:R1:W-:Y:S01]  /*644a0*/  @P6 STG.E.U16 desc[UR46][R8.64+0x2d0], R14 ;  /* 0x0002d00e08006986 */ /* 0x0003e2000c10152e */
[----:B------:R-:W-:Y:S02]  /*644b0*/  ISETP.GT.AND P6, PT, R0, 0x80, P3 ;  /* 0x000000800000780c */ /* 0x000fe40001fc4270 */
[----:B------:R-:W-:-:S04]  /*644c0*/  F2FP.F16.F32.PACK_AB R10, RZ, R10 ;  /* 0x0000000aff0a723e */ /* 0x000fc800000000ff */
[----:B0-----:R-:W-:Y:S01]  /*644d0*/  PRMT R11, R10, 0x7610, R11 ;  /* 0x000076100a0b7816 */ /* 0x001fe2000000000b */
[----:B------:R-:W-:-:S06]  /*644e0*/  FMUL R10, R234, R2 ;  /* 0x00000002ea0a7220 */ /* 0x000fcc0000400000 */
[----:B------:R0:W-:Y:S01]  /*644f0*/  @P6 STG.E.U16 desc[UR46][R8.64+0x2d2], R11 ;  /* 0x0002d20b08006986 */ /* 0x0001e2000c10152e */
        /* <DEDUP_REMOVED lines=29> */
[----:B------:R-:W-:Y:S01]  /*646d0*/  @P6 STG.E.U16 desc[UR46][R12.64+0x2e2], R11 ;  /* 0x0002e20b0c006986 */ /* 0x000fe2000c10152e */
[----:B------:R-:W-:Y:S02]  /*646e0*/  ISETP.GT.AND P6, PT, R0, 0x80, P2 ;  /* 0x000000800000780c */ /* 0x000fe400017c4270 */
[----:B------:R-:W-:-:S04]  /*646f0*/  F2FP.F16.F32.PACK_AB R10, RZ, R10 ;  /* 0x0000000aff0a723e */ /* 0x000fc800000000ff */
[----:B--2---:R-:W-:Y:S01]  /*64700*/  PRMT R15, R10, 0x7610, R15 ;  /* 0x000076100a0f7816 */ /* 0x004fe2000000000f */
[----:B------:R-:W-:-:S06]  /*64710*/  FMUL R10, R227, R2 ;  /* 0x00000002e30a7220 */ /* 0x000fcc0000400000 */
[----:B------:R-:W-:Y:S01]  /*64720*/  @P6 STG.E.U16 desc[UR46][R8.64+0x2f0], R15 ;  /* 0x0002f00f08006986 */ /* 0x000fe2000c10152e */
        /* <DEDUP_REMOVED lines=11> */
[----:B------:R-:W-:Y:S01]  /*647e0*/  F2FP.F16.F32.PACK_AB R10, RZ, R10 ;  /* 0x0000000aff0a723e */ /* 0x000fe200000000ff */
[----:B------:R-:W-:-:S10]  /*647f0*/  FMUL R120, R120, R2 ;  /* 0x0000000278787220 */ /* 0x000fd40000400000 */
[----:B------:R1:W-:Y:S01]  /*64800*/  @P6 STG.E.U16 desc[UR46][R12.64+0x2f2], R10 ;  /* 0x0002f20a0c006986 */ /* 0x0003e2000c10152e */
[----:B------:R-:W-:-:S04]  /*64810*/  ISETP.GT.AND P6, PT, R3, 0xc0, PT ;  /* 0x000000c00300780c */ /* 0x000fc80003fc4270 */
[----:B------:R-:W-:Y:S02]  /*64820*/  ISETP.GT.AND P6, PT, R0, 0x100, P6 ;  /* 0x000001000000780c */ /* 0x000fe400037c4270 */
[----:B------:R-:W-:Y:S01]  /*64830*/  F2FP.F16.F32.PACK_AB R120, RZ, R120 ;  /* 0x00000078ff78723e */ /* 0x000fe200000000ff */
[----:B------:R-:W-:-:S10]  /*64840*/  FMUL R121, R121, R2 ;  /* 0x0000000279797220 */ /* 0x000fd40000400000 */
[----:B------:R1:W-:Y:S01]  /*64850*/  @P6 STG.E.U16 desc[UR46][R6.64+0x180], R120 ;  /* 0x0001807806006986 */ /* 0x0003e2000c10152e */
[----:B------:R-:W-:-:S04]  /*64860*/  ISETP.GT.AND P6, PT, R3, 0xc1, PT ;  /* 0x000000c10300780c */ /* 0x000fc80003fc4270 */
[----:B------:R-:W-:Y:S02]  /*64870*/  ISETP.GT.AND P6, PT, R0, 0x100, P6 ;  /* 0x000001000000780c */ /* 0x000fe400037c4270 */
[----:B------:R-:W-:Y:S02]  /*64880*/  F2FP.F16.F32.PACK_AB R121, RZ, R121 ;  /* 0x00000079ff79723e */ /* 0x000fe400000000ff */
[----:B------:R-:W-:-:S09]  /*64890*/  IADD3 R23, R23, UR10, RZ ;  /* 0x0000000a17177c10 */ /* 0x000fd2000fffe0ff */
[----:B------:R1:W-:Y:S01]  /*648a0*/  @P6 STG.E.U16 desc[UR46][R6.64+0x182], R121 ;  /* 0x0001827906006986 */ /* 0x0003e2000c10152e */
[----:B------:R-:W-:-:S04]  /*648b0*/  IADD3 R8, P6, R22, UR5, RZ ;  /* 0x0000000516087c10 */ /* 0x000fc8000ffde0ff */
[----:B0-----:R-:W-:Y:S02]  /*648c0*/  IADD3.X R9, R23, UR4, RZ, P6, !PT ;  /* 0x0000000417097c10 */ /* 0x001fe4000b7fe4ff */
[----:B------:R-:W-:Y:S01]  /*648d0*/  ISETP.GT.AND P6, PT, R3, 0xc0, PT ;  /* 0x000000c00300780c */ /* 0x000fe20003fc4270 */
[----:B------:R-:W-:-:S03]  /*648e0*/  FMUL R122, R122, R2 ;  /* 0x000000027a7a7220 */ /* 0x000fc60000400000 */
        /* <DEDUP_REMOVED lines=881> */
[C---:B------:R-:W-:Y:S02]  /*68000*/  ISETP.GT.AND P6, PT, R0.reuse, 0x180, P3 ;  /* 0x000001800000780c */ /* 0x040fe40001fc4270 */
[----:B------:R-:W-:Y:S02]  /*68010*/  F2FP.F16.F32.PACK_AB R109, RZ, R109 ;  /* 0x0000006dff6d723e */ /* 0x000fe400000000ff */
[C---:B------:R-:W-:Y:S02]  /*68020*/  ISETP.GT.AND P5, PT, R0.reuse, 0x188, P5 ;  /* 0x000001880000780c */ /* 0x040fe40002fa4270 */
[----:B------:R-:W-:Y:S01]  /*68030*/  ISETP.GT.AND P3, PT, R0, 0x188, P3 ;  /* 0x000001880000780c */ /* 0x000fe20001f64270 */
[-C--:B------:R-:W-:Y:S01]  /*68040*/  FMUL R110, R110, R2.reuse ;  /* 0x000000026e6e7220 */ /* 0x080fe20000400000 */
[-C--:B------:R-:W-:Y:S01]  /*68050*/  FMUL R111, R111, R2.reuse ;  /* 0x000000026f6f7220 */ /* 0x080fe20000400000 */
[----:B------:R-:W-:-:S04]  /*68060*/  FMUL R112, R112, R2 ;  /* 0x0000000270707220 */ /* 0x000fc80000400000 */
[----:B------:R1:W-:Y:S01]  /*68070*/  @P6 STG.E.U16 desc[UR46][R22.64+0x2d2], R109 ;  /* 0x0002d26d16006986 */ /* 0x0003e2000c10152e */
[C---:B------:R-:W-:Y:S02]  /*68080*/  ISETP.GT.AND P6, PT, R0.reuse, 0x180, P0 ;  /* 0x000001800000780c */ /* 0x040fe400007c4270 */
[----:B------:R-:W-:Y:S02]  /*68090*/  F2FP.F16.F32.PACK_AB R110, RZ, R110 ;  /* 0x0000006eff6e723e */ /* 0x000fe400000000ff */
[----:B------:R-:W-:Y:S02]  /*680a0*/  F2FP.F16.F32.PACK_AB R111, RZ, R111 ;  /* 0x0000006fff6f723e */ /* 0x000fe400000000ff */
[----:B------:R-:W-:Y:S02]  /*680b0*/  F2FP.F16.F32.PACK_AB R112, RZ, R112 ;  /* 0x00000070ff70723e */ /* 0x000fe400000000ff */
[C---:B------:R-:W-:Y:S01]  /*680c0*/  ISETP.GT.AND P0, PT, R0.reuse, 0x188, P0 ;  /* 0x000001880000780c */ /* 0x040fe20000704270 */
[----:B------:R1:W-:Y:S01]  /*680d0*/  @P5 STG.E.U16 desc[UR46][R8.64+0x2d0], R110 ;  /* 0x0002d06e08005986 */ /* 0x0003e2000c10152e */
[----:B------:R-:W-:-:S03]  /*680e0*/  ISETP.GT.AND P5, PT, R0, 0x180, P4 ;  /* 0x000001800000780c */ /* 0x000fc600027a4270 */
[----:B------:R1:W-:Y:S01]  /*680f0*/  @P3 STG.E.U16 desc[UR46][R8.64+0x2d2], R111 ;  /* 0x0002d26f08003986 */ /* 0x0003e2000c10152e */
[C---:B------:R-:W-:Y:S02]  /*68100*/  ISETP.GT.AND P4, PT, R0.reuse, 0x188, P4 ;  /* 0x000001880000780c */ /* 0x040fe40002784270 */
[C---:B------:R-:W-:Y:S01]  /*68110*/  ISETP.GT.AND P3, PT, R0.reuse, 0x180, P1 ;  /* 0x000001800000780c */ /* 0x040fe20000f64270 */
[-C--:B------:R-:W-:Y:S01]  /*68120*/  FMUL R113, R113, R2.reuse ;  /* 0x0000000271717220 */ /* 0x080fe20000400000 */
[----:B------:R1:W-:Y:S01]  /*68130*/  @P6 STG.E.U16 desc[UR46][R22.64+0x2e0], R112 ;  /* 0x0002e07016006986 */ /* 0x0003e2000c10152e */
[C---:B------:R-:W-:Y:S02]  /*68140*/  ISETP.GT.AND P6, PT, R0.reuse, 0x180, P2 ;  /* 0x000001800000780c */ /* 0x040fe400017c4270 */
[C---:B------:R-:W-:Y:S02]  /*68150*/  ISETP.GT.AND P2, PT, R0.reuse, 0x188, P2 ;  /* 0x000001880000780c */ /* 0x040fe40001744270 */
[----:B------:R-:W-:Y:S01]  /*68160*/  ISETP.GT.AND P1, PT, R0, 0x188, P1 ;  /* 0x000001880000780c */ /* 0x000fe20000f24270 */
[-C--:B------:R-:W-:Y:S01]  /*68170*/  FMUL R114, R114, R2.reuse ;  /* 0x0000000272727220 */ /* 0x080fe20000400000 */
[-C--:B------:R-:W-:Y:S01]  /*68180*/  FMUL R115, R115, R2.reuse ;  /* 0x0000000273737220 */ /* 0x080fe20000400000 */
[-C--:B------:R-:W-:Y:S01]  /*68190*/  FMUL R116, R116, R2.reuse ;  /* 0x0000000274747220 */ /* 0x080fe20000400000 */
[-C--:B------:R-:W-:Y:S01]  /*681a0*/  FMUL R117, R117, R2.reuse ;  /* 0x0000000275757220 */ /* 0x080fe20000400000 */
[-C--:B------:R-:W-:Y:S01]  /*681b0*/  FMUL R118, R118, R2.reuse ;  /* 0x0000000276767220 */ /* 0x080fe20000400000 */
[----:B------:R-:W-:Y:S01]  /*681c0*/  FMUL R119, R119, R2 ;  /* 0x0000000277777220 */ /* 0x000fe20000400000 */
[----:B------:R-:W-:-:S02]  /*681d0*/  F2FP.F16.F32.PACK_AB R113, RZ, R113 ;  /* 0x00000071ff71723e */ /* 0x000fc400000000ff */
[----:B------:R-:W-:Y:S02]  /*681e0*/  F2FP.F16.F32.PACK_AB R114, RZ, R114 ;  /* 0x00000072ff72723e */ /* 0x000fe400000000ff */
[----:B------:R-:W-:Y:S02]  /*681f0*/  F2FP.F16.F32.PACK_AB R115, RZ, R115 ;  /* 0x00000073ff73723e */ /* 0x000fe400000000ff */
[----:B------:R-:W-:Y:S02]  /*68200*/  F2FP.F16.F32.PACK_AB R116, RZ, R116 ;  /* 0x00000074ff74723e */ /* 0x000fe400000000ff */
[----:B------:R-:W-:Y:S02]  /*68210*/  F2FP.F16.F32.PACK_AB R117, RZ, R117 ;  /* 0x00000075ff75723e */ /* 0x000fe400000000ff */
[----:B------:R-:W-:Y:S02]  /*68220*/  F2FP.F16.F32.PACK_AB R118, RZ, R118 ;  /* 0x00000076ff76723e */ /* 0x000fe400000000ff */
[----:B------:R-:W-:Y:S01]  /*68230*/  F2FP.F16.F32.PACK_AB R119, RZ, R119 ;  /* 0x00000077ff77723e */ /* 0x000fe200000000ff */
[----:B------:R1:W-:Y:S04]  /*68240*/  @P5 STG.E.U16 desc[UR46][R22.64+0x2e2], R113 ;  /* 0x0002e27116005986 */ /* 0x0003e8000c10152e */
[----:B------:R1:W-:Y:S04]  /*68250*/  @P0 STG.E.U16 desc[UR46][R8.64+0x2e0], R114 ;  /* 0x0002e07208000986 */ /* 0x0003e8000c10152e */
[----:B------:R1:W-:Y:S04]  /*68260*/  @P4 STG.E.U16 desc[UR46][R8.64+0x2e2], R115 ;  /* 0x0002e27308004986 */ /* 0x0003e8000c10152e */
[----:B------:R1:W-:Y:S04]  /*68270*/  @P6 STG.E.U16 desc[UR46][R22.64+0x2f0], R116 ;  /* 0x0002f07416006986 */ /* 0x0003e8000c10152e */
[----:B------:R1:W-:Y:S04]  /*68280*/  @P3 STG.E.U16 desc[UR46][R22.64+0x2f2], R117 ;  /* 0x0002f27516003986 */ /* 0x0003e8000c10152e */
[----:B------:R1:W-:Y:S04]  /*68290*/  @P2 STG.E.U16 desc[UR46][R8.64+0x2f0], R118 ;  /* 0x0002f07608002986 */ /* 0x0003e8000c10152e */
[----:B------:R1:W-:Y:S02]  /*682a0*/  @P1 STG.E.U16 desc[UR46][R8.64+0x2f2], R119 ;  /* 0x0002f27708001986 */ /* 0x0003e4000c10152e */
.L_x_1560:
[----:B------:R-:W-:Y:S05]  /*682b0*/  BSYNC B0 ;  /* 0x0000000000007941 */ /* 0x000fea0003800000 */
.L_x_32:
[----:B01----:R-:W2:Y:S04]  /*682c0*/  LDL.LU R5, [R1+0x910] ;  /* 0x0009100001057983 */ /* 0x003ea80000300800 */
[----:B------:R-:W2:Y:S01]  /*682d0*/  LDL.LU R4, [R1+0x914] ;  /* 0x0009140001047983 */ /* 0x000ea20000300800 */
[----:B------:R-:W-:Y:S01]  /*682e0*/  ULDC UR4, c[0x0][0xc] ;  /* 0x0000030000047ab9 */ /* 0x000fe20000000800 */
[----:B------:R-:W-:Y:S01]  /*682f0*/  ULDC UR5, c[0x0][0x10] ;  /* 0x0000040000057ab9 */ /* 0x000fe20000000800 */
[----:B-----5:R-:W2:Y:S01]  /*68300*/  LDC R3, c[0x0][0x14] ;  /* 0x00000500ff037b82 */ /* 0x020ea20000000800 */
[----:B------:R-:W-:Y:S01]  /*68310*/  UIMAD.WIDE.U32 UR4, UR4, UR5, URZ ;  /* 0x00000005040472a5 */ /* 0x000fe2000f8e003f */
[----:B------:R-:W-:Y:S01]  /*68320*/  PRMT R0, RZ, 0x7610, R0 ;  /* 0x00007610ff007816 */ /* 0x000fe20000000000 */
[----:B------:R-:W-:Y:S01]  /*68330*/  UMOV UR41, 0xffffffff ;  /* 0xffffffff00297882 */ /* 0x000fe20000000000 */
[----:B------:R-:W-:-:S03]  /*68340*/  UMOV UR42, 0xffffffff ;  /* 0xffffffff002a7882 */ /* 0x000fc60000000000 */
[----:B--2---:R-:W-:-:S04]  /*68350*/  IMAD.WIDE.U32 R4, R3, UR4, R4 ;  /* 0x0000000403047c25 */ /* 0x004fc8000f8e0004 */
[----:B------:R-:W-:Y:S01]  /*68360*/  IMAD R3, R3, UR5, RZ ;  /* 0x0000000503037c24 */ /* 0x000fe2000f8e02ff */
[----:B------:R-:W-:Y:S01]  /*68370*/  ULDC.64 UR4, c[0x0][0x650] ;  /* 0x0001940000047ab9 */ /* 0x000fe20000000a00 */
[----:B------:R-:W-:Y:S01]  /*68380*/  IMAD.MOV.U32 R7, RZ, RZ, R4 ;  /* 0x000000ffff077224 */ /* 0x000fe200078e0004 */
[----:B------:R-:W-:Y:S01]  /*68390*/  ISETP.GE.U32.AND P0, PT, R4, UR4, PT ;  /* 0x0000000404007c0c */ /* 0x000fe2000bf06070 */
[----:B------:R-:W-:-:S05]  /*683a0*/  IMAD.IADD R6, R5, 0x1, R3 ;  /* 0x0000000105067824 */ /* 0x000fca00078e0203 */
[----:B------:R0:W-:Y:S01]  /*683b0*/  STL [R1+0x910], R6 ;  /* 0x0009100601007387 */ /* 0x0001e20000100800 */
[----:B------:R-:W-:-:S03]  /*683c0*/  ISETP.GE.U32.AND.EX P0, PT, R6, UR5, PT, P0 ;  /* 0x0000000506007c0c */ /* 0x000fc6000bf06100 */
[----:B------:R0:W-:Y:S10]  /*683d0*/  STL [R1+0x914], R7 ;  /* 0x0009140701007387 */ /* 0x0001f40000100800 */
[----:B0-----:R-:W-:Y:S05]  /*683e0*/  @P0 BRA `(.L_x_1561) ;  /* 0x0000000400880947 */ /* 0x001fea0003800000 */
[----:B------:R-:W0:Y:S01]  /*683f0*/  S2UR UR6, SR_CTAID.X ;  /* 0x00000000000679c3 */ /* 0x000e220000002500 */
[----:B------:R-:W-:Y:S01]  /*68400*/  ULDC.64 UR12, c[0x0][0x628] ;  /* 0x00018a00000c7ab9 */ /* 0x000fe20000000a00 */
[----:B------:R-:W-:Y:S01]  /*68410*/  ULDC UR4, c[0x0][0x150] ;  /* 0x0000540000047ab9 */ /* 0x000fe20000000800 */
[----:B------:R-:W-:Y:S01]  /*68420*/  ISETP.NE.U32.AND P0, PT, RZ, UR12, PT ;  /* 0x0000000cff007c0c */ /* 0x000fe2000bf05070 */
[----:B------:R-:W-:Y:S01]  /*68430*/  ULDC UR15, c[0x0][0x630] ;  /* 0x00018c00000f7ab9 */ /* 0x000fe20000000800 */
[C---:B------:R-:W-:Y:S01]  /*68440*/  R2UR UR16, R7.reuse ;  /* 0x00000000071072ca */ /* 0x040fe200000e0000 */
[----:B------:R-:W-:Y:S01]  /*68450*/  ULDC UR19, c[0x0][0x154] ;  /* 0x0000550000137ab9 */ /* 0x000fe20000000800 */
[----:B------:R-:W-:Y:S01]  /*68460*/  ISETP.NE.AND.EX P0, PT, RZ, UR13, PT, P0 ;  /* 0x0000000dff007c0c */ /* 0x000fe2000bf05300 */
[----:B------:R-:W1:Y:S01]  /*68470*/  S2UR UR18, SR_CTAID.Y ;  /* 0x00000000001279c3 */ /* 0x000e620000002600 */
[----:B------:R-:W-:Y:S02]  /*68480*/  R2UR UR17, R6 ;  /* 0x00000000061172ca */ /* 0x000fe400000e0000 */
[----:B------:R-:W-:-:S02]  /*68490*/  R2UR UR10, R7 ;  /* 0x00000000070a72ca */ /* 0x000fc400000e0000 */
[----:B------:R-:W-:Y:S02]  /*684a0*/  R2UR UR11, R6 ;  /* 0x00000000060b72ca */ /* 0x000fe400000e0000 */
[----:B0-----:R-:W-:-:S05]  /*684b0*/  I2FP.F32.U32 R0, UR6 ;  /* 0x0000000600007c45 */ /* 0x001fca0008201000 */
[----:B------:R-:W-:-:S04]  /*684c0*/  FMUL R0, R0, UR4 ;  /* 0x0000000400007c20 */ /* 0x000fc80008400000 */
[----:B------:R0:W2:Y:S01]  /*684d0*/  F2I.U32.TRUNC.NTZ R3, R0 ;  /* 0x0000000000037305 */ /* 0x0000a2000020f000 */
[----:B-1----:R-:W-:Y:S05]  /*684e0*/  @!P0 BRA `(.L_x_1562) ;  /* 0x0000000000308947 */ /* 0x002fea0003800000 */
        /* <DEDUP_REMOVED lines=12> */
.L_x_1562:
[----:B------:R-:W-:Y:S01]  /*685b0*/  USHF.R.U64 UR42, UR10, UR15, UR11 ;  /* 0x0000000f0a2a7299 */ /* 0x000fe2000800120b */
[----:B0-----:R-:W-:Y:S01]  /*685c0*/  I2FP.F32.U32 R0, UR18 ;  /* 0x0000001200007c45 */ /* 0x001fe20008201000 */
[----:B------:R-:W-:Y:S02]  /*685d0*/  USHF.R.U32.HI UR4, URZ, UR15, UR11 ;  /* 0x0000000f3f047299 */ /* 0x000fe4000801160b */
[----:B------:R-:W-:Y:S02]  /*685e0*/  UIADD3 UR10, UP0, URZ, -UR42, URZ ;  /* 0x8000002a3f0a7290 */ /* 0x000fe4000ff1e03f */
[----:B------:R-:W-:Y:S01]  /*685f0*/  FMUL R0, R0, UR19 ;  /* 0x0000001300007c20 */ /* 0x000fe20008400000 */
[----:B------:R-:W-:Y:S01]  /*68600*/  ULDC.64 UR12, c[0x0][0x620] ;  /* 0x00018800000c7ab9 */ /* 0x000fe20000000a00 */
[----:B------:R-:W-:Y:S01]  /*68610*/  UIADD3.X UR4, URZ, ~UR4, URZ, UP0, !UPT ;  /* 0x800000043f047290 */ /* 0x000fe200087fe43f */
[----:B------:R-:W-:Y:S01]  /*68620*/  UMOV UR8, UR16 ;  /* 0x0000001000087c82 */ /* 0x000fe20008000000 */
[----:B------:R-:W-:-:S02]  /*68630*/  UMOV UR9, UR17 ;  /* 0x0000001100097c82 */ /* 0x000fc40008000000 */
[----:B------:R-:W-:Y:S01]  /*68640*/  UIMAD UR4, UR4, UR12, URZ ;  /* 0x0000000c040472a4 */ /* 0x000fe2000f8e023f */
[----:B------:R-:W0:Y:S01]  /*68650*/  F2I.U32.TRUNC.NTZ R0, R0 ;  /* 0x0000000000007305 */ /* 0x000e22000020f000 */
[----:B------:R-:W-:Y:S01]  /*68660*/  UIMAD.WIDE.U32 UR8, UR10, UR12, UR8 ;  /* 0x0000000c0a0872a5 */ /* 0x000fe2000f8e0008 */
[----:B--2---:R-:W-:Y:S01]  /*68670*/  R2UR UR12, R3 ;  /* 0x00000000030c72ca */ /* 0x004fe200000e0000 */
[----:B------:R-:W-:Y:S01]  /*68680*/  UIMAD UR10, UR10, UR13, UR4 ;  /* 0x0000000d0a0a72a4 */ /* 0x000fe2000f8e0204 */
[----:B------:R-:W-:Y:S01]  /*68690*/  ULDC UR11, c[0x0][0x618] ;  /* 0x00018600000b7ab9 */ /* 0x000fe20000000800 */
[----:B------:R-:W-:Y:S02]  /*686a0*/  ULDC UR21, c[0x0][0x658] ;  /* 0x0001960000157ab9 */ /* 0x000fe40000000800 */
[----:B------:R-:W-:Y:S01]  /*686b0*/  UIADD3 UR9, UR9, UR10, URZ ;  /* 0x0000000a09097290 */ /* 0x000fe2000fffe03f */
[----:B------:R-:W-:Y:S01]  /*686c0*/  UMOV UR15, 0xffffffff ;  /* 0xffffffff000f7882 */ /* 0x000fe20000000000 */
[----:B------:R-:W-:Y:S01]  /*686d0*/  ULDC.64 UR4, c[0x0][0x640] ;  /* 0x0001900000047ab9 */ /* 0x000fe20000000a00 */
[----:B------:R-:W-:Y:S01]  /*686e0*/  USHF.L.U32 UR15, UR15, UR21, URZ ;  /* 0x000000150f0f7299 */ /* 0x000fe2000800063f */
[----:B------:R-:W-:Y:S01]  /*686f0*/  ISETP.NE.U32.AND P0, PT, RZ, UR4, PT ;  /* 0x00000004ff007c0c */ /* 0x000fe2000bf05070 */
[----:B------:R-:W-:-:S02]  /*68700*/  USHF.R.U64 UR16, UR8, UR11, UR9 ;  /* 0x0000000b08107299 */ /* 0x000fc40008001209 */
[----:B------:R-:W-:Y:S01]  /*68710*/  USHF.R.U32.HI UR8, URZ, UR11, UR9 ;  /* 0x0000000b3f087299 */ /* 0x000fe20008011609 */
[----:B0-----:R-:W-:Y:S01]  /*68720*/  R2UR UR14, R0 ;  /* 0x00000000000e72ca */ /* 0x001fe200000e0000 */
[----:B------:R-:W-:Y:S01]  /*68730*/  ULDC UR17, c[0x0][0x608] ;  /* 0x0001820000117ab9 */ /* 0x000fe20000000800 */
[----:B------:R-:W-:Y:S01]  /*68740*/  ULOP3.LUT UR40, URZ, UR15, URZ, 0x33, !UPT ;  /* 0x0000000f3f287292 */ /* 0x000fe2000f8e333f */
[----:B------:R-:W-:Y:S01]  /*68750*/  ISETP.NE.AND.EX P0, PT, RZ, UR5, PT, P0 ;  /* 0x00000005ff007c0c */ /* 0x000fe2000bf05300 */
[----:B------:R-:W-:Y:S02]  /*68760*/  USHF.R.U64 UR15, UR16, UR17, UR8 ;  /* 0x00000011100f7299 */ /* 0x000fe40008001208 */
[----:B------:R-:W-:Y:S02]  /*68770*/  USHF.R.U32.HI UR8, URZ, UR17, UR8 ;  /* 0x000000113f087299 */ /* 0x000fe40008011608 */
[----:B------:R-:W-:Y:S02]  /*68780*/  UIADD3 UR12, -UR12, URZ, URZ ;  /* 0x0000003f0c0c7290 */ /* 0x000fe4000fffe13f */
[----:B------:R-:W-:Y:S01]  /*68790*/  USHF.R.U64 UR17, UR15, UR21, UR8 ;  /* 0x000000150f117299 */ /* 0x000fe20008001208 */
[----:B------:R-:W-:Y:S01]  /*687a0*/  UMOV UR19, 0x1 ;  /* 0x0000000100137882 */ /* 0x000fe20000000000 */
[----:B------:R-:W-:Y:S01]  /*687b0*/  ULDC UR13, c[0x0][0x144] ;  /* 0x00005100000d7ab9 */ /* 0x000fe20000000800 */
[----:B------:R-:W-:Y:S01]  /*687c0*/  ULDC UR7, c[0x0][0x600] ;  /* 0x0001800000077ab9 */ /* 0x000fe20000000800 */
[----:B------:R-:W-:-:S02]  /*687d0*/  USHF.L.U32 UR24, UR19, UR21, URZ ;  /* 0x0000001513187299 */ /* 0x000fc4000800063f */
[----:B------:R-:W-:Y:S02]  /*687e0*/  USHF.R.U32.HI UR8, URZ, UR21, UR8 ;  /* 0x000000153f087299 */ /* 0x000fe40008011608 */
[----:B------:R-:W-:Y:S02]  /*687f0*/  UIMAD UR21, UR13, UR12, UR6 ;  /* 0x0000000c0d1572a4 */ /* 0x000fe4000f8e0206 */
[----:B------:R-:W-:Y:S02]  /*68800*/  UIADD3 UR20, UR7, -0x1, URZ ;  /* 0xffffffff07147890 */ /* 0x000fe4000fffe03f */
[----:B------:R-:W-:Y:S01]  /*68810*/  UIADD3 UR19, -UR14, URZ, URZ ;  /* 0x0000003f0e137290 */ /* 0x000fe2000fffe13f */
[----:B------:R-:W-:Y:S01]  /*68820*/  ULDC UR25, c[0x0][0x148] ;  /* 0x0000520000197ab9 */ /* 0x000fe20000000800 */
[----:B------:R-:W-:Y:S01]  /*68830*/  ULDC UR22, c[0x0][0x648] ;  /* 0x0001920000167ab9 */ /* 0x000fe20000000800 */
[----:B------:R-:W-:Y:S01]  /*68840*/  ULDC UR23, c[0x0][0x638] ;  /* 0x00018e0000177ab9 */ /* 0x000fe20000000800 */
        /* <DEDUP_REMOVED lines=14> */
.L_x_1563:
[----:B------:R-:W-:Y:S01]  /*68930*/  UISETP.NE.AND UP0, UPT, UR39, URZ, UPT ;  /* 0x0000003f2700728c */ /* 0x000fe2000bf05270 */
[----:B------:R-:W-:Y:S01]  /*68940*/  MOV R0, 0x1 ;  /* 0x0000000100007802 */ /* 0x000fe20000000f00 */
[----:B------:R-:W-:Y:S02]  /*68950*/  USHF.R.U64 UR4, UR6, UR22, UR8 ;  /* 0x0000001606047299 */ /* 0x000fe40008001208 */
[----:B------:R-:W-:Y:S02]  /*68960*/  ULOP3.LUT UR40, UR15, UR40, URZ, 0xc0, !UPT ;  /* 0x000000280f287292 */ /* 0x000fe4000f8ec03f */
[----:B------:R-:W-:Y:S02]  /*68970*/  UIADD3 UR5, -UR4, URZ, URZ ;  /* 0x0000003f04057290 */ /* 0x000fe4000fffe13f */
[----:B------:R-:W-:Y:S02]  /*68980*/  UIMAD UR40, UR24, UR4, UR40 ;  /* 0x00000004182872a4 */ /* 0x000fe4000f8e0228 */
[----:B------:R-:W-:-:S02]  /*68990*/  ULOP3.LUT UR16, UR16, UR20, URZ, 0xc0, !UPT ;  /* 0x0000001410107292 */ /* 0x000fc4000f8ec03f */
[----:B------:R-:W-:Y:S02]  /*689a0*/  @UP0 UIMAD UR21, UR25, UR19, UR18 ;  /* 0x00000013191502a4 */ /* 0x000fe4000f8e0212 */
[----:B------:R-:W-:-:S03]  /*689b0*/  UIMAD UR4, UR5, UR23, UR17 ;  /* 0x00000017050472a4 */ /* 0x000fc6000f8e0211 */
[----:B------:R-:W-:Y:S01]  /*689c0*/  ULDC UR5, c[0x0][0x610] ;  /* 0x0001840000057ab9 */ /* 0x000fe20000000800 */
[----:B------:R-:W-:Y:S02]  /*689d0*/  UIMAD UR4, UR4, UR7, UR16 ;  /* 0x00000007040472a4 */ /* 0x000fe4000f8e0210 */
[----:B------:R-:W-:-:S04]  /*689e0*/  UIMAD UR40, UR40, UR5, UR21 ;  /* 0x00000005282872a4 */ /* 0x000fc8000f8e0215 */
[----:B------:R-:W-:Y:S02]  /*689f0*/  USEL UR41, UR4, UR40, !UP0 ;  /* 0x0000002804297287 */ /* 0x000fe4000c000000 */
[----:B------:R-:W-:-:S12]  /*68a00*/  USEL UR40, UR40, UR4, !UP0 ;  /* 0x0000000428287287 */ /* 0x000fd8000c000000 */
.L_x_1561:
[----:B------:R-:W-:-:S13]  /*68a10*/  LOP3.LUT P0, RZ, R0, 0xff, RZ, 0xc0, !PT ;  /* 0x000000ff00ff7812 */ /* 0x000fda000780c0ff */
[----:B------:R-:W-:Y:S05]  /*68a20*/  @P0 BRA `(.L_x_1564) ;  /* 0xfffff98800580947 */ /* 0x000fea000383ffff */
[----:B------:R-:W-:Y:S05]  /*68a30*/  EXIT ;  /* 0x000000000000794d */ /* 0x000fea0003800000 */
.L_x_7:
[----:B------:R-:W2:Y:S01]  /*68a40*/  LDL R5, [R1+0x914] ;  /* 0x0009140001057983 */ /* 0x000ea20000100800 */
[----:B------:R-:W-:-:S03]  /*68a50*/  ULDC.64 UR4, c[0x0][0x650] ;  /* 0x0001940000047ab9 */ /* 0x000fc60000000a00 */
[----:B------:R-:W3:Y:S01]  /*68a60*/  LDL R4, [R1+0x910] ;  /* 0x0009100001047983 */ /* 0x000ee20000100800 */
[----:B0-----:R-:W-:Y:S01]  /*68a70*/  PRMT R0, RZ, 0x7610, R0 ;  /* 0x00007610ff007816 */ /* 0x001fe20000000000 */
[----:B------:R-:W-:Y:S01]  /*68a80*/  IMAD.MOV.U32 R3, RZ, RZ, -0x1 ;  /* 0xffffffffff037424 */ /* 0x000fe200078e00ff */
[----:B------:R-:W-:Y:S01]  /*68a90*/  MOV R11, 0xffffffff ;  /* 0xffffffff000b7802 */ /* 0x000fe20000000f00 */
[----:B------:R-:W-:Y:S01]  /*68aa0*/  IMAD.MOV.U32 R2, RZ, RZ, -0x1 ;  /* 0xffffffffff027424 */ /* 0x000fe200078e00ff */
[----:B--2---:R-:W-:-:S04]  /*68ab0*/  ISETP.GE.U32.AND P0, PT, R5, UR4, PT ;  /* 0x0000000405007c0c */ /* 0x004fc8000bf06070 */
[----:B---3--:R-:W-:-:S13]  /*68ac0*/  ISETP.GE.U32.AND.EX P0, PT, R4, UR5, PT, P0 ;  /* 0x0000000504007c0c */ /* 0x008fda000bf06100 */
        /* <DEDUP_REMOVED lines=21> */
.L_x_1566:
[----:B------:R-:W-:Y:S01]  /*68c20*/  USHF.R.U64 UR4, UR14, UR19, UR15 ;  /* 0x000000130e047299 */ /* 0x000fe2000800120f */
[----:B------:R-:W-:Y:S01]  /*68c30*/  R2UR UR7, R4 ;  /* 0x00000000040772ca */ /* 0x000fe200000e0000 */
[----:B------:R-:W-:Y:S02]  /*68c40*/  USHF.R.U32.HI UR5, URZ, UR19, UR15 ;  /* 0x000000133f057299 */ /* 0x000fe4000801160f */
[----:B------:R-:W-:Y:S01]  /*68c50*/  UIADD3 UR13, UP0, URZ, -UR4, URZ ;  /* 0x800000043f0d7290 */ /* 0x000fe2000ff1e03f */
[----:B------:R-:W-:Y:S01]  /*68c60*/  ULDC.64 UR14, c[0x0][0x620] ;  /* 0x00018800000e7ab9 */ /* 0x000fe20000000a00 */
[----:B------:R-:W-:Y:S02]  /*68c70*/  UMOV UR6, UR20 ;  /* 0x0000001400067c82 */ /* 0x000fe40008000000 */
[----:B------:R-:W-:Y:S02]  /*68c80*/  UIADD3.X UR5, URZ, ~UR5, URZ, UP0, !UPT ;  /* 0x800000053f057290 */ /* 0x000fe400087fe43f */
[----:B------:R-:W-:-:S02]  /*68c90*/  UISETP.NE.AND UP1, UPT, UR39, URZ, UPT ;  /* 0x0000003f2700728c */ /* 0x000fc4000bf25270 */
[----:B------:R-:W-:Y:S02]  /*68ca0*/  UIMAD UR5, UR5, UR14, URZ ;  /* 0x0000000e050572a4 */ /* 0x000fe4000f8e023f */
[----:B------:R-:W-:Y:S02]  /*68cb0*/  UIMAD.WIDE.U32 UR6, UR13, UR14, UR6 ;  /* 0x0000000e0d0672a5 */ /* 0x000fe4000f8e0006 */
[----:B------:R-:W-:Y:S01]  /*68cc0*/  UIMAD UR5, UR13, UR15, UR5 ;  /* 0x0000000f0d0572a4 */ /* 0x000fe2000f8e0205 */
[----:B------:R-:W-:Y:S02]  /*68cd0*/  ULDC UR14, c[0x0][0x608] ;  /* 0x00018200000e7ab9 */ /* 0x000fe40000000800 */
[----:B------:R-:W-:Y:S01]  /*68ce0*/  ULDC UR13, c[0x0][0x618] ;  /* 0x00018600000d7ab9 */ /* 0x000fe20000000800 */
[----:B------:R-:W-:Y:S01]  /*68cf0*/  UIADD3 UR5, UR7, UR5, URZ ;  /* 0x0000000507057290 */ /* 0x000fe2000fffe03f */
[----:B------:R-:W-:Y:S01]  /*68d00*/  ULDC UR22, c[0x0][0x658] ;  /* 0x0001960000167ab9 */ /* 0x000fe20000000800 */
[----:B------:R-:W-:-:S02]  /*68d10*/  @UP1 UIMAD UR8, UR11, UR12, UR10 ;  /* 0x0000000c0b0812a4 */ /* 0x000fc4000f8e020a */
[----:B------:R-:W-:Y:S02]  /*68d20*/  USHF.R.U64 UR17, UR6, UR13, UR5 ;  /* 0x0000000d06117299 */ /* 0x000fe40008001205 */
[----:B------:R-:W-:Y:S01]  /*68d30*/  USHF.R.U32.HI UR5, URZ, UR13, UR5 ;  /* 0x0000000d3f057299 */ /* 0x000fe20008011605 */
[----:B------:R-:W-:Y:S01]  /*68d40*/  ULDC.64 UR6, c[0x0][0x640] ;  /* 0x0001900000067ab9 */ /* 0x000fe20000000a00 */
[----:B------:R-:W-:Y:S01]  /*68d50*/  UMOV UR10, 0xffffffff ;  /* 0xffffffff000a7882 */ /* 0x000fe20000000000 */
[----:B------:R-:W-:Y:S01]  /*68d60*/  ISETP.NE.U32.AND P0, PT, RZ, UR6, PT ;  /* 0x00000006ff007c0c */ /* 0x000fe2000bf05070 */
[----:B------:R-:W-:Y:S02]  /*68d70*/  USHF.R.U64 UR18, UR17, UR14, UR5 ;  /* 0x0000000e11127299 */ /* 0x000fe40008001205 */
[----:B------:R-:W-:Y:S01]  /*68d80*/  USHF.R.U32.HI UR5, URZ, UR14, UR5 ;  /* 0x0000000e3f057299 */ /* 0x000fe20008011605 */
[----:B------:R-:W-:Y:S01]  /*68d90*/  ISETP.NE.AND.EX P0, PT, RZ, UR7, PT, P0 ;  /* 0x00000007ff007c0c */ /* 0x000fe2000bf05300 */
[----:B------:R-:W-:-:S02]  /*68da0*/  USHF.L.U32 UR11, UR10, UR22, URZ ;  /* 0x000000160a0b7299 */ /* 0x000fc4000800063f */
[----:B------:R-:W-:Y:S01]  /*68db0*/  USHF.R.U64 UR19, UR18, UR22, UR5 ;  /* 0x0000001612137299 */ /* 0x000fe20008001205 */
[----:B------:R-:W-:Y:S01]  /*68dc0*/  ULDC UR20, c[0x0][0x600] ;  /* 0x0001800000147ab9 */ /* 0x000fe20000000800 */
[----:B------:R-:W-:Y:S02]  /*68dd0*/  USHF.R.U32.HI UR10, URZ, UR22, UR5 ;  /* 0x000000163f0a7299 */ /* 0x000fe40008011605 */
[----:B------:R-:W-:Y:S02]  /*68de0*/  UIADD3 UR21, UR20, -0x1, URZ ;  /* 0xffffffff14157890 */ /* 0x000fe4000fffe03f */
[----:B------:R-:W-:Y:S01]  /*68df0*/  ULOP3.LUT UR26, URZ, UR11, URZ, 0x33, !UPT ;  /* 0x0000000b3f1a7292 */ /* 0x000fe2000f8e333f */
        /* <DEDUP_REMOVED lines=17> */
.L_x_1567:
[----:B------:R-:W-:Y:S01]  /*68f10*/  USHF.R.U64 UR6, UR5, UR23, UR10 ;  /* 0x0000001705067299 */ /* 0x000fe2000800120a */
[----:B------:R-:W-:Y:S01]  /*68f20*/  IMAD.MOV.U32 R0, RZ, RZ, 0x1 ;  /* 0x00000001ff007424 */ /* 0x000fe200078e00ff */
[----:B------:R-:W-:Y:S01]  /*68f30*/  USHF.L.U32 UR25, UR25, UR22, URZ ;  /* 0x0000001619197299 */ /* 0x000fe2000800063f */
[----:B------:R-:W-:Y:S01]  /*68f40*/  IMAD.U32 R11, RZ, RZ, UR4 ;  /* 0x00000004ff0b7e24 */ /* 0x000fe2000f8e00ff */
[----:B------:R-:W-:Y:S02]  /*68f50*/  ULOP3.LUT UR5, UR18, UR26, URZ, 0xc0, !UPT ;  /* 0x0000001a12057292 */ /* 0x000fe4000f8ec03f */
[----:B------:R-:W-:Y:S02]  /*68f60*/  UIADD3 UR7, -UR6, URZ, URZ ;  /* 0x0000003f06077290 */ /* 0x000fe4000fffe13f */
[----:B------:R-:W-:Y:S02]  /*68f70*/  UIMAD UR6, UR25, UR6, UR5 ;  /* 0x00000006190672a4 */ /* 0x000fe4000f8e0205 */
[----:B------:R-:W-:-:S02]  /*68f80*/  ULOP3.LUT UR17, UR17, UR21, URZ, 0xc0, !UPT ;  /* 0x0000001511117292 */ /* 0x000fc4000f8ec03f */
[----:B------:R-:W-:Y:S02]  /*68f90*/  UIMAD UR5, UR7, UR24, UR19 ;  /* 0x00000018070572a4 */ /* 0x000fe4000f8e0213 */
[----:B------:R-:W-:Y:S01]  /*68fa0*/  UISETP.NE.AND UP0, UPT, UR39, URZ, UPT ;  /* 0x0000003f2700728c */ /* 0x000fe2000bf05270 */
[----:B------:R-:W-:Y:S01]  /*68fb0*/  ULDC UR7, c[0x0][0x610] ;  /* 0x0001840000077ab9 */ /* 0x000fe20000000800 */
[----:B------:R-:W-:Y:S02]  /*68fc0*/  UIMAD UR5, UR5, UR20, UR17 ;  /* 0x00000014050572a4 */ /* 0x000fe4000f8e0211 */
[----:B------:R-:W-:-:S04]  /*68fd0*/  UIMAD UR8, UR6, UR7, UR8 ;  /* 0x00000007060872a4 */ /* 0x000fc8000f8e0208 */
[----:B------:R-:W-:Y:S02]  /*68fe0*/  USEL UR6, UR5, UR8, !UP0 ;  /* 0x0000000805067287 */ /* 0x000fe4000c000000 */
[----:B------:R-:W-:-:S04]  /*68ff0*/  USEL UR8, UR8, UR5, !UP0 ;  /* 0x0000000508087287 */ /* 0x000fc8000c000000 */
[----:B------:R-:W-:Y:S02]  /*69000*/  MOV R2, UR6 ;  /* 0x0000000600027c02 */ /* 0x000fe40008000f00 */
[----:B------:R-:W-:-:S07]  /*69010*/  IMAD.U32 R3, RZ, RZ, UR8 ;  /* 0x00000008ff037e24 */ /* 0x000fce000f8e00ff */
.L_x_1565:
[----:B------:R-:W-:-:S08]  /*69020*/  NOP ;  /* 0x0000000000007918 */ /* 0x000fd00000000000 */
[----:B-1----:R-:W0:-:S00]  /*69030*/  USETMAXREG.DEALLOC.CTAPOOL 0x18 ;  /* 0x00000018000079c8 */ /* 0x002e0000080e0500 */
[----:B------:R-:W-:-:S13]  /*69040*/  ISETP.NE.AND P0, PT, RZ, UR9, PT ;  /* 0x00000009ff007c0c */ /* 0x000fda000bf05270 */
[----:B------:R-:W-:Y:S05]  /*69050*/  @P0 EXIT ;  /* 0x000000000000094d */ /* 0x000fea0003800000 */
[----:B0-----:R-:W-:Y:S01]  /*69060*/  LOP3.LUT P0, RZ, R0, 0xff, RZ, 0xc0, !PT ;  /* 0x000000ff00ff7812 */ /* 0x001fe2000780c0ff */
[----:B------:R-:W-:Y:S01]  /*69070*/  IMAD.MOV.U32 R0, RZ, RZ, 0x1 ;  /* 0x00000001ff007424 */ /* 0x000fe200078e00ff */
[----:B------:R-:W-:-:S11]  /*69080*/  MOV R6, RZ ;  /* 0x000000ff00067202 */ /* 0x000fd60000000f00 */
[----:B------:R-:W-:Y:S05]  /*69090*/  @!P0 BRA `(.L_x_1568) ;  /* 0x0000000c00708947 */ /* 0x000fea0003800000 */
[----:B------:R-:W0:Y:S01]  /*690a0*/  LDC R0, c[0x0][0x28c] ;  /* 0x0000a300ff007b82 */ /* 0x000e220000000800 */
[----:B------:R-:W1:Y:S01]  /*690b0*/  S2R R9, SR_CgaCtaId ;  /* 0x0000000000097919 */ /* 0x000e620000008800 */
[----:B------:R-:W-:Y:S01]  /*690c0*/  ULDC UR5, c[0x0][0x658] ;  /* 0x0001960000057ab9 */ /* 0x000fe20000000800 */
[----:B------:R-:W-:Y:S01]  /*690d0*/  UMOV UR7, 0xffffffff ;  /* 0xffffffff00077882 */ /* 0x000fe20000000000 */
[----:B------:R-:W-:Y:S01]  /*690e0*/  ULDC UR6, c[0x0][0xc] ;  /* 0x0000030000067ab9 */ /* 0x000fe20000000800 */
[----:B------:R-:W-:Y:S01]  /*690f0*/  USHF.L.U32 UR9, UR7, UR5, URZ ;  /* 0x0000000507097299 */ /* 0x000fe2000800063f */
[----:B------:R-:W-:Y:S01]  /*69100*/  BSSY B0, `(.L_x_1568) ;  /* 0x00000d5000007945 */ /* 0x000fe20003800000 */
[----:B------:R-:W-:Y:S01]  /*69110*/  UMOV UR8, 0x1 ;  /* 0x0000000100087882 */ /* 0x000fe20000000000 */
[----:B------:R-:W-:Y:S01]  /*69120*/  ULDC UR7, c[0x0][0x10] ;  /* 0x0000040000077ab9 */ /* 0x000fe20000000800 */
[----:B------:R-:W-:Y:S01]  /*69130*/  USHF.L.U32 UR5, UR8, UR5, URZ ;  /* 0x0000000508057299 */ /* 0x000fe2000800063f */
[----:B------:R-:W-:Y:S01]  /*69140*/  IMAD.MOV.U32 R8, RZ, RZ, 0x1 ;  /* 0x00000001ff087424 */ /* 0x000fe200078e00ff */
[----:B------:R-:W-:Y:S01]  /*69150*/  UIMAD.WIDE.U32 UR6, UR6, UR7, URZ ;  /* 0x00000007060672a5 */ /* 0x000fe2000f8e003f */
[----:B------:R-:W-:Y:S01]  /*69160*/  IMAD.MOV.U32 R6, RZ, RZ, RZ ;  /* 0x000000ffff067224 */ /* 0x000fe200078e00ff */
[----:B------:R-:W-:Y:S01]  /*69170*/  ULDC UR8, c[0x0][0x14] ;  /* 0x0000050000087ab9 */ /* 0x000fe20000000800 */
[----:B------:R-:W-:Y:S01]  /*69180*/  ULDC UR4, c[0x0][0x600] ;  /* 0x0001800000047ab9 */ /* 0x000fe20000000800 */
[----:B------:R-:W-:-:S02]  /*69190*/  UIMAD.WIDE.U32 UR20, UR6, UR8, URZ ;  /* 0x00000008061472a5 */ /* 0x000fc4000f8e003f */
[----:B------:R-:W-:Y:S02]  /*691a0*/  UIMAD UR7, UR7, UR8, URZ ;  /* 0x00000008070772a4 */ /* 0x000fe4000f8e023f */
[----:B------:R-:W-:Y:S02]  /*691b0*/  ULOP3.LUT UR24, UR38, 0x2, URZ, 0xfc, !UPT ;  /* 0x0000000226187892 */ /* 0x000fe4000f8efc3f */
[----:B------:R-:W-:Y:S02]  /*691c0*/  UIADD3 UR4, UR4, -0x1, URZ ;  /* 0xffffffff04047890 */ /* 0x000fe4000fffe03f */
[----:B------:R-:W-:Y:S01]  /*691d0*/  ULOP3.LUT UR6, URZ, UR9, URZ, 0x33, !UPT ;  /* 0x000000093f067292 */ /* 0x000fe2000f8e333f */
[----:B0-----:R-:W-:Y:S01]  /*691e0*/  VIADD R0, R0, 0x3f ;  /* 0x0000003f00007836 */ /* 0x001fe20000000000 */
[----:B------:R-:W-:Y:S01]  /*691f0*/  UIADD3 UR7, UR21, UR7, URZ ;  /* 0x0000000715077290 */ /* 0x000fe2000fffe03f */
[----:B------:R-:W-:-:S03]  /*69200*/  ULDC.64 UR22, c[0x0][0x198] ;  /* 0x0000660000167ab9 */ /* 0x000fc60000000a00 */
[----:B------:R-:W-:-:S04]  /*69210*/  SHF.R.S32.HI R5, RZ, 0x1f, R0 ;  /* 0x0000001fff057819 */ /* 0x000fc80000011400 */
[----:B------:R-:W-:Y:S02]  /*69220*/  LEA.HI R5, R5, R0, RZ, 0x6 ;  /* 0x0000000005057211 */ /* 0x000fe400078f30ff */
[----:B-1----:R-:W-:Y:S02]  /*69230*/  LOP3.LUT R9, R9, 0x1, RZ, 0xc0, !PT ;  /* 0x0000000109097812 */ /* 0x002fe400078ec0ff */
[----:B------:R-:W-:Y:S02]  /*69240*/  SHF.R.S32.HI R7, RZ, 0x6, R5 ;  /* 0x00000006ff077819 */ /* 0x000fe40000011405 */
[----:B------:R-:W-:-:S03]  /*69250*/  MOV R0, 0x1 ;  /* 0x0000000100007802 */ /* 0x000fc60000000f00 */
[----:B------:R-:W-:-:S07]  /*69260*/  VIADD R16, R7, 0x1 ;  /* 0x0000000107107836 */ /* 0x000fce0000000000 */
.L_x_1579:
[----:B------:R-:W-:-:S03]  /*69270*/  UMOV UR8, 0xffffffff ;  /* 0xffffffff00087882 */ /* 0x000fc60000000000 */
[----:B------:R-:W-:Y:S05]  /*69280*/  BRA.DIV UR8, `(.L_x_1569) ;  /* 0x0000000e089c7947 */ /* 0x000fea000b800000 */
[----:B------:R-:W-:-:S13]  /*69290*/  ELECT P6, URZ, PT ;  /* 0x00000000003f782f */ /* 0x000fda00038c0000 */
.L_x_1588:
[----:B------:R-:W0:Y:S01]  /*692a0*/  LDC R4, c[0x0][0x28c] ;  /* 0x0000a300ff047b82 */ /* 0x000e220000000800 */
[----:B------:R-:W-:Y:S01]  /*692b0*/  BSSY B1, `(.L_x_1570) ;  /* 0x000003c000017945 */ /* 0x000fe20003800000 */
[----:B0-----:R-:W-:-:S13]  /*692c0*/  ISETP.LT.OR P6, PT, R4, 0x1, !P6 ;  /* 0x000000010400780c */ /* 0x001fda00077c1670 */
[----:B------:R-:W-:Y:S05]  /*692d0*/  @P6 BRA `(.L_x_1571) ;  /* 0x0000000000e46947 */ /* 0x000fea0003800000 */
[----:B------:R-:W-:Y:S01]  /*692e0*/  LEA R5, R2, R9, 0x1 ;  /* 0x0000000902057211 */ /* 0x000fe200078e08ff */
[----:B------:R-:W-:Y:S01]  /*692f0*/  IMAD.SHL.U32 R2, R3, 0x200, RZ ;  /* 0x0000020003027824 */ /* 0x000fe200078e00ff */
[----:B------:R-:W-:Y:S01]  /*69300*/  MOV R4, R16 ;  /* 0x0000001000047202 */ /* 0x000fe20000000f00 */
[----:B------:R-:W-:Y:S02]  /*69310*/  IMAD.MOV.U32 R12, RZ, RZ, RZ ;  /* 0x000000ffff0c7224 */ /* 0x000fe400078e00ff */
[----:B------:R-:W-:Y:S02]  /*69320*/  IMAD R5, R5, 0xc0, RZ ;  /* 0x000000c005057824 */ /* 0x000fe400078e02ff */
[----:B------:R-:W-:Y:S02]  /*69330*/  IMAD.MOV.U32 R3, RZ, RZ, R0 ;  /* 0x000000ffff037224 */ /* 0x000fe400078e0000 */
[----:B------:R-:W-:-:S07]  /*69340*/  IMAD.MOV.U32 R13, RZ, RZ, R6 ;  /* 0x000000ffff0d7224 */ /* 0x000fce00078e0006 */
.L_x_1574:
[----:B------:R-:W0:Y:S01]  /*69350*/  S2R R15, SR_CgaCtaId ;  /* 0x00000000000f7919 */ /* 0x000e220000008800 */
[----:B------:R-:W-:Y:S02]  /*69360*/  MOV R10, 0x400 ;  /* 0x00000400000a7802 */ /* 0x000fe40000000f00 */
[----:B------:R-:W-:Y:S02]  /*69370*/  SHF.L.U32 R14, R3, 0x1f, RZ ;  /* 0x0000001f030e7819 */ /* 0x000fe400000006ff */
[----:B0-----:R-:W-:-:S04]  /*69380*/  LEA R10, R15, R10, 0x18 ;  /* 0x0000000a0f0a7211 */ /* 0x001fc800078ec0ff */
[----:B------:R-:W-:-:S04]  /*69390*/  LEA R15, R13, R10, 0x3 ;  /* 0x0000000a0d0f7211 */ /* 0x000fc800078e18ff */
[----:B------:R-:W0:Y:S02]  /*693a0*/  SYNCS.PHASECHK.TRANS64.TRYWAIT P0, [R15+URZ+0x10], R14 ;  /* 0x0000100e0f0075a7 */ /* 0x000e24000800017f */
[----:B0-----:R-:W-:Y:S05]  /*693b0*/  @!P0 BRA `(.L_x_1572) ;  /* 0x0000000c00708947 */ /* 0x001fea0003800000 */
.L_x_1589:
[----:B------:R-:W1:Y:S01]  /*693c0*/  S2R R17, SR_TID.X ;  /* 0x0000000000117919 */ /* 0x000e620000002100 */
[----:B------:R-:W-:-:S04]  /*693d0*/  UPRMT UR8, UR24, 0x9910, URZ ;  /* 0x0000991018087896 */ /* 0x000fc8000800003f */
[----:B------:R-:W-:Y:S01]  /*693e0*/  UISETP.NE.AND UP0, UPT, UR8, 0x2, UPT ;  /* 0x000000020800788c */ /* 0x000fe2000bf05270 */
[----:B-1----:R-:W-:-:S13]  /*693f0*/  LOP3.LUT P0, RZ, R17, 0x7f, RZ, 0xc0, !PT ;  /* 0x0000007f11ff7812 */ /* 0x002fda000780c0ff */
[----:B0-----:R-:W0:Y:S02]  /*69400*/  @!P0 LDC R14, c[0x0][0x500] ;  /* 0x00014000ff0e8b82 */ /* 0x001e240000000800 */
[----:B0-----:R0:W-:Y:S01]  /*69410*/  @!P0 SYNCS.ARRIVE.TRANS64 RZ, [R15+URZ], R14 ;  /* 0x0000000e0fff89a7 */ /* 0x0011e2000800003f */
[----:B------:R-:W-:-:S13]  /*69420*/  PLOP3.LUT P0, PT, PT, PT, UP0, 0x80, 0x0 ;  /* 0x000000000000781c */ /* 0x000fda0003f0f008 */
[----:B0-----:R-:W-:Y:S05]  /*69430*/  @P0 BRA `(.L_x_1573) ;  /* 0x0000000000040947 */ /* 0x001fea0003800000 */
[----:B------:R-:W-:Y:S01]  /*69440*/  BPT.TRAP 0x1 ;  /* 0x000000040000795c */ /* 0x000fe20000300000 */
.L_x_1573:
[----:B------:R-:W-:Y:S01]  /*69450*/  R2UR UR9, R15 ;  /* 0x000000000f0972ca */ /* 0x000fe200000e0000 */
[C---:B------:R-:W-:Y:S01]  /*69460*/  IMAD R15, R13.reuse, 0x2, R9 ;  /* 0x000000020d0f7824 */ /* 0x040fe200078e0209 */
[----:B------:R-:W-:Y:S01]  /*69470*/  R2UR UR18, R2 ;  /* 0x00000000021272ca */ /* 0x000fe200000e0000 */
[----:B------:R-:W-:Y:S01]  /*69480*/  IMAD R14, R13, 0x10000, R10 ;  /* 0x000100000d0e7824 */ /* 0x000fe200078e020a */
[----:B------:R-:W-:Y:S01]  /*69490*/  UIADD3 UR14, UP0, UR22, 0xf0, URZ ;  /* 0x000000f0160e7890 */ /* 0x000fe2000ff1e03f */
[----:B------:R-:W-:Y:S01]  /*694a0*/  IMAD R15, R15, 0x3000, RZ ;  /* 0x000030000f0f7824 */ /* 0x000fe200078e02ff */
[----:B------:R-:W-:Y:S01]  /*694b0*/  R2UR UR10, R12 ;  /* 0x000000000c0a72ca */ /* 0x000fe200000e0000 */
[----:B------:R-:W-:Y:S01]  /*694c0*/  VIADD R4, R4, 0xffffffff ;  /* 0xffffffff04047836 */ /* 0x000fe20000000000 */
[----:B------:R-:W-:Y:S01]  /*694d0*/  R2UR UR8, R14 ;  /* 0x000000000e0872ca */ /* 0x000fe200000e0000 */
[----:B------:R-:W-:Y:S01]  /*694e0*/  UIADD3 UR26, UP1, UR22, 0x1f0, URZ ;  /* 0x000001f0161a7890 */ /* 0x000fe2000ff3e03f */
[----:B------:R-:W-:Y:S01]  /*694f0*/  LEA R15, R15, R10, 0x1 ;  /* 0x0000000a0f0f7211 */ /* 0x000fe200078e08ff */
[----:B------:R-:W-:Y:S01]  /*69500*/  UIADD3.X UR15, URZ, UR23, URZ, UP0, !UPT ;  /* 0x000000173f0f7290 */ /* 0x000fe200087fe43f */
[----:B------:R-:W-:Y:S01]  /*69510*/  R2UR UR12, R11 ;  /* 0x000000000b0c72ca */ /* 0x000fe200000e0000 */
[----:B------:R-:W-:Y:S01]  /*69520*/  VIADD R13, R13, 0x1 ;  /* 0x000000010d0d7836 */ /* 0x000fe20000000000 */
[----:B------:R-:W-:Y:S01]  /*69530*/  R2UR UR11, R15 ;  /* 0x000000000f0b72ca */ /* 0x000fe200000e0000 */
[----:B------:R-:W-:Y:S01]  /*69540*/  UIADD3.X UR27, URZ, UR23, URZ, UP1, !UPT ;  /* 0x000000173f1b7290 */ /* 0x000fe20008ffe43f */
[----:B------:R-:W-:Y:S01]  /*69550*/  R2UR UR19, R5 ;  /* 0x00000000051372ca */ /* 0x000fe200000e0000 */
[----:B------:R-:W-:Y:S01]  /*69560*/  UMOV UR16, 0x0 ;  /* 0x0000000000107882 */ /* 0x000fe20000000000 */
[----:B------:R-:W-:Y:S01]  /*69570*/  ISETP.GT.AND P1, PT, R4, 0x1, PT ;  /* 0x000000010400780c */ /* 0x000fe20003f24270 */
[----:B------:R-:W-:Y:S01]  /*69580*/  UMOV UR17, 0x10000000 ;  /* 0x1000000000117882 */ /* 0x000fe20000000000 */
[----:B------:R-:W-:Y:S01]  /*69590*/  ISETP.NE.AND P0, PT, R13, 0x2, PT ;  /* 0x000000020d00780c */ /* 0x000fe20003f05270 */
[----:B------:R-:W-:Y:S01]  /*695a0*/  UIADD3 UR8, UR8, 0x100, URZ ;  /* 0x0000010008087890 */ /* 0x000fe2000fffe03f */
[----:B------:R-:W-:Y:S01]  /*695b0*/  IADD3 R12, R12, 0x40, RZ ;  /* 0x000000400c0c7810 */ /* 0x000fe20007ffe0ff */
[----:B------:R-:W-:Y:S01]  /*695c0*/  UMOV UR25, 0x30000 ;  /* 0x0003000000197882 */ /* 0x000fe20000000000 */
[----:B------:R-:W-:-:S02]  /*695d0*/  SEL R10, RZ, 0x1, P0 ;  /* 0x00000001ff0a7807 */ /* 0x000fc40000000000 */
[----:B------:R-:W-:Y:S01]  /*695e0*/  SEL R13, R13, RZ, P0 ;  /* 0x000000ff0d0d7207 */ /* 0x000fe20000000000 */
[----:B------:R-:W-:Y:S01]  /*695f0*/  UIADD3 UR13, UR11, 0x20100, URZ ;  /* 0x000201000b0d7890 */ /* 0x000fe2000fffe03f */
[----:B------:R-:W-:Y:S02]  /*69600*/  LOP3.LUT R3, R3, R10, RZ, 0x3c, !PT ;  /* 0x0000000a03037212 */ /* 0x000fe400078e3cff */
[----:B------:R-:W-:Y:S02]  /*69610*/  UMOV UR11, UR18 ;  /* 0x00000012000b7c82 */ /* 0x000fe40008000000 */
[----:B------:R0:W-:Y:S02]  /*69620*/  UTMALDG.3D [UR8], [UR14], desc[UR16] ;  /* 0x000010080e0075b4 */ /* 0x0001e40008011000 */
[----:B0-----:R-:W-:Y:S01]  /*69630*/  UMOV UR8, UR13 ;  /* 0x0000000d00087c82 */ /* 0x001fe20008000000 */
[----:B------:R-:W-:Y:S02]  /*69640*/  UMOV UR11, UR19 ;  /* 0x00000013000b7c82 */ /* 0x000fe40008000000 */
[----:B------:R0:W-:Y:S02]  /*69650*/  UTMALDG.3D.MULTICAST [UR8], [UR26], UR25, desc[UR16] ;  /* 0x000010081a0073b4 */ /* 0x0001e40008011819 */
[----:B0-----:R-:W-:Y:S05]  /*69660*/  @P1 BRA `(.L_x_1574) ;  /* 0xfffffffc00381947 */ /* 0x001fea000383ffff */
.L_x_1571:
[----:B------:R-:W-:Y:S05]  /*69670*/  BSYNC B1 ;  /* 0x0000000000017941 */ /* 0x000fea0003800000 */
.L_x_1570:
[----:B------:R-:W2:Y:S01]  /*69680*/  LDL.LU R15, [R1+0x910] ;  /* 0x00091000010f7983 */ /* 0x000ea20000300800 */
[----:B------:R-:W-:Y:S01]  /*69690*/  LOP3.LUT P2, RZ, R8, 0xff, RZ, 0xc0, !PT ;  /* 0x000000ff08ff7812 */ /* 0x000fe2000784c0ff */
[----:B------:R-:W-:Y:S01]  /*696a0*/  IMAD.IADD R6, R7, 0x1, R6 ;  /* 0x0000000107067824 */ /* 0x000fe200078e0206 */
[----:B------:R-:W-:Y:S01]  /*696b0*/  ULDC.64 UR8, c[0x0][0x650] ;  /* 0x0001940000087ab9 */ /* 0x000fe20000000a00 */
[----:B------:R-:W3:Y:S01]  /*696c0*/  LDL.LU R14, [R1+0x914] ;  /* 0x00091400010e7983 */ /* 0x000ee20000300800 */
[----:B------:R-:W-:Y:S01]  /*696d0*/  BSSY B1, `(.L_x_1575) ;  /* 0x0000075000017945 */ /* 0x000fe20003800000 */
[----:B------:R-:W-:Y:S01]  /*696e0*/  IMAD.MOV.U32 R11, RZ, RZ, -0x1 ;  /* 0xffffffffff0b7424 */ /* 0x000fe200078e00ff */
[----:B------:R-:W-:Y:S02]  /*696f0*/  SHF.R.U32.HI R2, RZ, 0x1, R6 ;  /* 0x00000001ff027819 */ /* 0x000fe40000011606 */
[----:B------:R-:W-:Y:S02]  /*69700*/  ISETP.GT.U32.AND P0, PT, R6, 0x1, PT ;  /* 0x000000010600780c */ /* 0x000fe40003f04070 */
[----:B------:R-:W-:-:S02]  /*69710*/  LOP3.LUT R2, R2, 0x1, RZ, 0xc0, !PT ;  /* 0x0000000102027812 */ /* 0x000fc400078ec0ff */
[C---:B------:R-:W-:Y:S01]  /*69720*/  ISETP.LT.U32.AND P0, PT, R7.reuse, 0x2, P0 ;  /* 0x000000020700780c */ /* 0x040fe20000701070 */
[----:B------:R-:W0:Y:S01]  /*69730*/  @P2 S2R R3, SR_CgaCtaId ;  /* 0x0000000000032919 */ /* 0x000e220000008800 */
[----:B------:R-:W-:Y:S02]  /*69740*/  ISETP.NE.U32.AND P1, PT, R2, 0x1, PT ;  /* 0x000000010200780c */ /* 0x000fe40003f25070 */
[----:B------:R-:W-:Y:S02]  /*69750*/  @P2 MOV R2, 0x400 ;  /* 0x0000040000022802 */ /* 0x000fe40000000f00 */
[----:B------:R-:W-:Y:S02]  /*69760*/  ISETP.GT.U32.AND P1, PT, R7, 0x1, !P1 ;  /* 0x000000010700780c */ /* 0x000fe40004f24070 */
[----:B------:R-:W-:Y:S02]  /*69770*/  LOP3.LUT R6, R6, 0x1, RZ, 0xc0, !PT ;  /* 0x0000000106067812 */ /* 0x000fe400078ec0ff */
[----:B------:R-:W-:-:S02]  /*69780*/  PRMT R4, RZ, 0x7610, R4 ;  /* 0x00007610ff047816 */ /* 0x000fc40000000004 */
[----:B------:R-:W-:Y:S02]  /*69790*/  PRMT R8, RZ, 0x7610, R8 ;  /* 0x00007610ff087816 */ /* 0x000fe40000000008 */
[----:B0-----:R-:W-:Y:S02]  /*697a0*/  @P2 LEA R2, R3, R2, 0x18 ;  /* 0x0000000203022211 */ /* 0x001fe400078ec0ff */
[----:B------:R-:W-:Y:S02]  /*697b0*/  SEL R3, RZ, 0x1, !P0 ;  /* 0x00000001ff037807 */ /* 0x000fe40004000000 */
[----:B------:R0:W-:Y:S02]  /*697c0*/  @P2 SYNCS.ARRIVE.TRANS64.A1T0 RZ, [R2+URZ+0x38], RZ ;  /* 0x000038ff02ff29a7 */ /* 0x0001e4000810003f */
[----:B0-----:R-:W-:-:S04]  /*697d0*/  SEL R2, RZ, 0x1, !P1 ;  /* 0x00000001ff027807 */ /* 0x001fc80004800000 */
[----:B------:R-:W-:Y:S01]  /*697e0*/  LOP3.LUT R0, R2, R0, R3, 0x96, !PT ;  /* 0x0000000002007212 */ /* 0x000fe200078e9603 */
[----:B------:R-:W-:Y:S01]  /*697f0*/  IMAD.MOV.U32 R3, RZ, RZ, -0x1 ;  /* 0xffffffffff037424 */ /* 0x000fe200078e00ff */
[----:B------:R-:W-:Y:S02]  /*69800*/  MOV R2, 0xffffffff ;  /* 0xffffffff00027802 */ /* 0x000fe40000000f00 */
[----:B---3--:R-:W-:-:S04]  /*69810*/  IADD3 R14, P0, R14, UR20, RZ ;  /* 0x000000140e0e7c10 */ /* 0x008fc8000ff1e0ff */
[----:B--2---:R-:W-:Y:S01]  /*69820*/  IADD3.X R15, R15, UR7, RZ, P0, !PT ;  /* 0x000000070f0f7c10 */ /* 0x004fe200087fe4ff */
[----:B------:R0:W-:Y:S01]  /*69830*/  STL [R1+0x914], R14 ;  /* 0x0009140e01007387 */ /* 0x0001e20000100800 */
[----:B------:R-:W-:-:S03]  /*69840*/  ISETP.GE.U32.AND P0, PT, R14, UR8, PT ;  /* 0x000000080e007c0c */ /* 0x000fc6000bf06070 */
[----:B------:R0:W-:Y:S01]  /*69850*/  STL [R1+0x910], R15 ;  /* 0x0009100f01007387 */ /* 0x0001e20000100800 */
[----:B------:R-:W-:-:S13]  /*69860*/  ISETP.GE.U32.AND.EX P0, PT, R15, UR9, PT, P0 ;  /* 0x000000090f007c0c */ /* 0x000fda000bf06100 */
[----:B0-----:R-:W-:Y:S05]  /*69870*/  @P0 BRA `(.L_x_1576) ;  /* 0x0000000400680947 */ /* 0x001fea0003800000 */
[----:B------:R-:W0:Y:S01]  /*69880*/  S2UR UR8, SR_CTAID.X ;  /* 0x00000000000879c3 */ /* 0x000e220000002500 */
[----:B------:R-:W-:Y:S01]  /*69890*/  ULDC.64 UR10, c[0x0][0x628] ;  /* 0x00018a00000a7ab9 */ /* 0x000fe20000000a00 */
[----:B------:R-:W-:Y:S01]  /*698a0*/  ULDC UR9, c[0x0][0x150] ;  /* 0x0000540000097ab9 */ /* 0x000fe20000000800 */
[----:B------:R-:W-:Y:S01]  /*698b0*/  ISETP.NE.U32.AND P0, PT, RZ, UR10, PT ;  /* 0x0000000aff007c0c */ /* 0x000fe2000bf05070 */
[----:B------:R-:W-:Y:S01]  /*698c0*/  ULDC UR12, c[0x0][0x630] ;  /* 0x00018c00000c7ab9 */ /* 0x000fe20000000800 */
[----:B------:R-:W-:Y:S01]  /*698d0*/  ULDC UR14, c[0x0][0x154] ;  /* 0x00005500000e7ab9 */ /* 0x000fe20000000800 */
[----:B------:R-:W-:Y:S02]  /*698e0*/  MOV R3, R15 ;  /* 0x0000000f00037202 */ /* 0x000fe40000000f00 */
[----:B------:R-:W1:Y:S01]  /*698f0*/  S2UR UR13, SR_CTAID.Y ;  /* 0x00000000000d79c3 */ /* 0x000e620000002600 */
[----:B------:R-:W-:Y:S02]  /*69900*/  ISETP.NE.AND.EX P0, PT, RZ, UR11, PT, P0 ;  /* 0x0000000bff007c0c */ /* 0x000fe4000bf05300 */
[----:B0-----:R-:W-:-:S05]  /*69910*/  I2FP.F32.U32 R2, UR8 ;  /* 0x0000000800027c45 */ /* 0x001fca0008201000 */
[----:B------:R-:W-:Y:S01]  /*69920*/  FMUL R10, R2, UR9 ;  /* 0x00000009020a7c20 */ /* 0x000fe20008400000 */
[----:B------:R-:W-:Y:S01]  /*69930*/  IMAD.MOV.U32 R2, RZ, RZ, R14 ;  /* 0x000000ffff027224 */ /* 0x000fe200078e000e */
[----:B-1----:R-:W-:-:S04]  /*69940*/  I2FP.F32.U32 R12, UR13 ;  /* 0x0000000d000c7c45 */ /* 0x002fc80008201000 */
[----:B------:R-:W0:Y:S01]  /*69950*/  F2I.U32.TRUNC.NTZ R10, R10 ;  /* 0x0000000a000a7305 */ /* 0x000e22000020f000 */
[----:B------:R-:W-:Y:S05]  /*69960*/  @!P0 BRA `(.L_x_1577) ;  /* 0x0000000000288947 */ /* 0x000fea0003800000 */
[----:B------:R-:W-:Y:S02]  /*69970*/  ULDC UR9, c[0x0][0x634] ;  /* 0x00018d0000097ab9 */ /* 0x000fe40000000800 */
[----:B------:R-:W-:-:S05]  /*69980*/  IADD3 R3, P0, R14, UR9, RZ ;  /* 0x000000090e037c10 */ /* 0x000fca000ff1e0ff */
[----:B------:R-:W-:-:S04]  /*69990*/  IMAD.X R11, RZ, RZ, R15, P0 ;  /* 0x000000ffff0b7224 */ /* 0x000fc800000e060f */
[----:B------:R-:W-:-:S04]  /*699a0*/  IMAD.WIDE.U32 R4, R11, UR10, RZ ;  /* 0x0000000a0b047c25 */ /* 0x000fc8000f8e00ff */
[----:B------:R-:W-:-:S04]  /*699b0*/  IMAD.WIDE.U32 R4, P0, R3, UR11, R4 ;  /* 0x0000000b03047c25 */ /* 0x000fc8000f800004 */
[----:B------:R-:W-:Y:S01]  /*699c0*/  IMAD.WIDE.U32 R2, R3, UR10, RZ ;  /* 0x0000000a03027c25 */ /* 0x000fe2000f8e00ff */
[----:B------:R-:W-:-:S04]  /*699d0*/  MOV R2, R5 ;  /* 0x0000000500027202 */ /* 0x000fc80000000f00 */
[----:B------:R-:W-:Y:S01]  /*699e0*/  IADD3 RZ, P1, R3, R4, RZ ;  /* 0x0000000403ff7210 */ /* 0x000fe20007f3e0ff */
[----:B------:R-:W-:-:S04]  /*699f0*/  IMAD.X R3, RZ, RZ, RZ, P0 ;  /* 0x000000ffff037224 */ /* 0x000fc800000e06ff */
[----:B------:R-:W-:-:S08]  /*69a00*/  IMAD.WIDE.U32.X R2, R11, UR11, R2, P1 ;  /* 0x0000000b0b027c25 */ /* 0x000fd000088e0402 */
.L_x_1577:
[--C-:B------:R-:W-:Y:S01]  /*69a10*/  SHF.R.U64 R11, R2, UR12, R3.reuse ;  /* 0x0000000c020b7c19 */ /* 0x100fe20008001203 */
[----:B------:R-:W-:Y:S01]  /*69a20*/  ULDC.64 UR10, c[0x0][0x620] ;  /* 0x00018800000a7ab9 */ /* 0x000fe20000000a00 */
[----:B------:R-:W-:Y:S01]  /*69a30*/  SHF.R.U32.HI R2, RZ, UR12, R3 ;  /* 0x0000000cff027c19 */ /* 0x000fe20008011603 */
[----:B------:R-:W-:Y:S01]  /*69a40*/  FMUL R12, R12, UR14 ;  /* 0x0000000e0c0c7c20 */ /* 0x000fe20008400000 */
[----:B------:R-:W-:Y:S01]  /*69a50*/  IADD3 R13, P0, RZ, -R11, RZ ;  /* 0x8000000bff0d7210 */ /* 0x000fe20007f1e0ff */
[----:B------:R-:W-:Y:S01]  /*69a60*/  ULDC.64 UR14, c[0x0][0x640] ;  /* 0x00019000000e7ab9 */ /* 0x000fe20000000a00 */
[----:B------:R-:W-:Y:S02]  /*69a70*/  MOV R3, R15 ;  /* 0x0000000f00037202 */ /* 0x000fe40000000f00 */
[----:B0-----:R-:W-:Y:S01]  /*69a80*/  R2UR UR9, R10 ;  /* 0x000000000a0972ca */ /* 0x001fe200000e0000 */
[----:B------:R-:W-:Y:S01]  /*69a90*/  IMAD.X R2, RZ, RZ, ~R2, P0 ;  /* 0x000000ffff027224 */ /* 0x000fe200000e0e02 */
[----:B------:R-:W0:Y:S01]  /*69aa0*/  F2I.U32.TRUNC.NTZ R12, R12 ;  /* 0x0000000c000c7305 */ /* 0x000e22000020f000 */
[----:B------:R-:W-:-:S02]  /*69ab0*/  ISETP.NE.U32.AND P0, PT, RZ, UR14, PT ;  /* 0x0000000eff007c0c */ /* 0x000fc4000bf05070 */
[----:B------:R-:W-:Y:S02]  /*69ac0*/  IMAD R2, R2, UR10, RZ ;  /* 0x0000000a02027c24 */ /* 0x000fe4000f8e02ff */
[----:B------:R-:W-:Y:S02]  /*69ad0*/  ISETP.NE.AND.EX P0, PT, RZ, UR15, PT, P0 ;  /* 0x0000000fff007c0c */ /* 0x000fe4000bf05300 */
[----:B------:R-:W-:Y:S02]  /*69ae0*/  IMAD R5, R13, UR11, R2 ;  /* 0x0000000b0d057c24 */ /* 0x000fe4000f8e0202 */
[----:B------:R-:W-:-:S04]  /*69af0*/  IMAD.MOV.U32 R2, RZ, RZ, R14 ;  /* 0x000000ffff027224 */ /* 0x000fc800078e000e */
[----:B------:R-:W-:Y:S01]  /*69b00*/  IMAD.WIDE.U32 R2, R13, UR10, R2 ;  /* 0x0000000a0d027c25 */ /* 0x000fe2000f8e0002 */
[----:B------:R-:W-:Y:S01]  /*69b10*/  ULDC UR10, c[0x0][0x618] ;  /* 0x00018600000a7ab9 */ /* 0x000fe20000000800 */
[----:B0-----:R-:W-:Y:S02]  /*69b20*/  R2UR UR11, R12 ;  /* 0x000000000c0b72ca */ /* 0x001fe400000e0000 */
[----:B------:R-:W-:-:S05]  /*69b30*/  IMAD.IADD R3, R3, 0x1, R5 ;  /* 0x0000000103037824 */ /* 0x000fca00078e0205 */
[--C-:B------:R-:W-:Y:S02]  /*69b40*/  SHF.R.U64 R10, R2, UR10, R3.reuse ;  /* 0x0000000a020a7c19 */ /* 0x100fe40008001203 */
[----:B------:R-:W-:Y:S01]  /*69b50*/  SHF.R.U32.HI R3, RZ, UR10, R3 ;  /* 0x0000000aff037c19 */ /* 0x000fe20008011603 */
[----:B------:R-:W-:-:S03]  /*69b60*/  ULDC UR10, c[0x0][0x608] ;  /* 0x00018200000a7ab9 */ /* 0x000fc60000000800 */
[--C-:B------:R-:W-:Y:S02]  /*69b70*/  SHF.R.U64 R12, R10, UR10, R3.reuse ;  /* 0x0000000a0a0c7c19 */ /* 0x100fe40008001203 */
[----:B------:R-:W-:Y:S01]  /*69b80*/  SHF.R.U32.HI R3, RZ, UR10, R3 ;  /* 0x0000000aff037c19 */ /* 0x000fe20008011603 */
[----:B------:R-:W-:-:S03]  /*69b90*/  ULDC UR10, c[0x0][0x658] ;  /* 0x00019600000a7ab9 */ /* 0x000fc60000000800 */
[--C-:B------:R-:W-:Y:S02]  /*69ba0*/  SHF.R.U64 R13, R12, UR10, R3.reuse ;  /* 0x0000000a0c0d7c19 */ /* 0x100fe40008001203 */
[----:B------:R-:W-:-:S03]  /*69bb0*/  SHF.R.U32.HI R14, RZ, UR10, R3 ;  /* 0x0000000aff0e7c19 */ /* 0x000fc60008011603 */
[----:B------:R-:W-:Y:S01]  /*69bc0*/  IMAD.MOV.U32 R2, RZ, RZ, R13 ;  /* 0x000000ffff027224 */ /* 0x000fe200078e000d */
[----:B------:R-:W-:Y:S01]  /*69bd0*/  MOV R3, R14 ;  /* 0x0000000e00037202 */ /* 0x000fe20000000f00 */
[----:B------:R-:W-:Y:S06]  /*69be0*/  @!P0 BRA `(.L_x_1578) ;  /* 0x0000000000288947 */ /* 0x000fec0003800000 */
        /* <DEDUP_REMOVED lines=10> */
.L_x_1578:
[----:B------:R-:W-:Y:S01]  /*69c90*/  ULDC UR10, c[0x0][0x648] ;  /* 0x00019200000a7ab9 */ /* 0x000fe20000000800 */
[----:B------:R-:W-:Y:S01]  /*69ca0*/  UISETP.NE.AND UP0, UPT, UR39, URZ, UPT ;  /* 0x0000003f2700728c */ /* 0x000fe2000bf05270 */
[----:B------:R-:W-:Y:S01]  /*69cb0*/  SHF.R.U64 R3, R2, UR10, R3 ;  /* 0x0000000a02037c19 */ /* 0x000fe20008001203 */
[----:B------:R-:W-:Y:S01]  /*69cc0*/  ULDC UR10, c[0x0][0x638] ;  /* 0x00018e00000a7ab9 */ /* 0x000fe20000000800 */
[----:B------:R-:W-:Y:S01]  /*69cd0*/  UIADD3 UR11, -UR11, URZ, URZ ;  /* 0x0000003f0b0b7290 */ /* 0x000fe2000fffe13f */
[----:B------:R-:W-:Y:S02]  /*69ce0*/  LOP3.LUT R12, R12, UR6, RZ, 0xc0, !PT ;  /* 0x000000060c0c7c12 */ /* 0x000fe4000f8ec0ff */
[----:B------:R-:W-:Y:S01]  /*69cf0*/  IMAD.MOV R2, RZ, RZ, -R3 ;  /* 0x000000ffff027224 */ /* 0x000fe200078e0a03 */
[----:B------:R-:W-:Y:S02]  /*69d00*/  LOP3.LUT R4, R10, UR4, RZ, 0xc0, !PT ;  /* 0x000000040a047c12 */ /* 0x000fe4000f8ec0ff */
[----:B------:R-:W-:Y:S01]  /*69d10*/  IMAD R12, R3, UR5, R12 ;  /* 0x00000005030c7c24 */ /* 0x000fe2000f8e020c */
[----:B------:R-:W-:Y:S01]  /*69d20*/  PLOP3.LUT P0, PT, PT, PT, UP0, 0x40, 0x0 ;  /* 0x000000000000781c */ /* 0x000fe20003f0e808 */
[----:B------:R-:W-:Y:S01]  /*69d30*/  IMAD R13, R2, UR10, R13 ;  /* 0x0000000a020d7c24 */ /* 0x000fe2000f8e020d */
[----:B------:R-:W-:Y:S01]  /*69d40*/  UIADD3 UR10, -UR9, URZ, URZ ;  /* 0x0000003f090a7290 */ /* 0x000fe2000fffe13f */
[----:B------:R-:W-:-:S02]  /*69d50*/  PLOP3.LUT P1, PT, PT, PT, UP0, 0x40, 0x0 ;  /* 0x000000000000781c */ /* 0x000fc40003f2e808 */
[----:B------:R-:W-:Y:S02]  /*69d60*/  ULDC UR9, c[0x0][0x144] ;  /* 0x0000510000097ab9 */ /* 0x000fe40000000800 */
[----:B------:R-:W-:-:S03]  /*69d70*/  UIMAD UR8, UR9, UR10, UR8 ;  /* 0x0000000a090872a4 */ /* 0x000fc6000f8e0208 */
[----:B------:R-:W-:Y:S02]  /*69d80*/  ULDC UR9, c[0x0][0x148] ;  /* 0x0000520000097ab9 */ /* 0x000fe40000000800 */
[----:B------:R-:W-:-:S03]  /*69d90*/  @UP0 UIMAD UR8, UR9, UR11, UR13 ;  /* 0x0000000b090802a4 */ /* 0x000fc6000f8e020d */
[----:B------:R-:W-:Y:S02]  /*69da0*/  ULDC UR9, c[0x0][0x600] ;  /* 0x0001800000097ab9 */ /* 0x000fe40000000800 */
[----:B------:R-:W-:Y:S02]  /*69db0*/  IMAD R4, R13, UR9, R4 ;  /* 0x000000090d047c24 */ /* 0x000fe4000f8e0204 */
[----:B------:R-:W-:Y:S01]  /*69dc0*/  IMAD.U32 R3, RZ, RZ, UR8 ;  /* 0x00000008ff037e24 */ /* 0x000fe2000f8e00ff */
[----:B------:R-:W-:-:S03]  /*69dd0*/  ULDC UR8, c[0x0][0x610] ;  /* 0x0001840000087ab9 */ /* 0x000fc60000000800 */
[----:B------:R-:W-:-:S05]  /*69de0*/  IMAD R3, R12, UR8, R3 ;  /* 0x000000080c037c24 */ /* 0x000fca000f8e0203 */
[----:B------:R-:W-:Y:S02]  /*69df0*/  SEL R2, R4, R3, P0 ;  /* 0x0000000304027207 */ /* 0x000fe40000000000 */
[----:B------:R-:W-:Y:S02]  /*69e00*/  SEL R3, R3, R4, P1 ;  /* 0x0000000403037207 */ /* 0x000fe40000800000 */
[----:B------:R-:W-:-:S07]  /*69e10*/  MOV R4, 0x1 ;  /* 0x0000000100047802 */ /* 0x000fce0000000f00 */
.L_x_1576:
[----:B------:R-:W-:Y:S05]  /*69e20*/  BSYNC B1 ;  /* 0x0000000000017941 */ /* 0x000fea0003800000 */
.L_x_1575:
[----:B------:R-:W-:-:S13]  /*69e30*/  LOP3.LUT P0, RZ, R4, 0xff, RZ, 0xc0, !PT ;  /* 0x000000ff04ff7812 */ /* 0x000fda000780c0ff */
[----:B------:R-:W-:Y:S05]  /*69e40*/  @P0 BRA `(.L_x_1579) ;  /* 0xfffffff400080947 */ /* 0x000fea000383ffff */
[----:B------:R-:W-:Y:S05]  /*69e50*/  BSYNC B0 ;  /* 0x0000000000007941 */ /* 0x000fea0003800000 */
.L_x_1568:
[----:B------:R-:W-:-:S03]  /*69e60*/  UMOV UR8, 0xffffffff ;  /* 0xffffffff00087882 */ /* 0x000fc60000000000 */
[----:B------:R-:W-:Y:S05]  /*69e70*/  BRA.DIV UR8, `(.L_x_1580) ;  /* 0x0000000208d47947 */ /* 0x000fea000b800000 */
[----:B------:R-:W-:-:S13]  /*69e80*/  ELECT P6, URZ, PT ;  /* 0x00000000003f782f */ /* 0x000fda00038c0000 */
.L_x_1592:
[----:B------:R-:W-:Y:S04]  /*69e90*/  BSSY B0, `(.L_x_1581) ;  /* 0x000001a000007945 */ /* 0x000fe80003800000 */
[----:B------:R-:W-:Y:S05]  /*69ea0*/  @!P6 BRA `(.L_x_1582) ;  /* 0x000000000060e947 */ /* 0x000fea0003800000 */
[----:B------:R-:W-:-:S04]  /*69eb0*/  ULOP3.LUT UR8, UR38, 0x2, URZ, 0xfc, !UPT ;  /* 0x0000000226087892 */ /* 0x000fc8000f8efc3f */
[----:B------:R-:W-:-:S06]  /*69ec0*/  UISETP.NE.AND UP0, UPT, UR8, 0x3, UPT ;  /* 0x000000030800788c */ /* 0x000fcc000bf05270 */
[----:B------:R-:W-:-:S13]  /*69ed0*/  PLOP3.LUT P0, PT, PT, PT, UP0, 0x80, 0x0 ;  /* 0x000000000000781c */ /* 0x000fda0003f0f008 */
[----:B------:R-:W-:Y:S05]  /*69ee0*/  @!P0 BRA `(.L_x_1583) ;  /* 0x0000000000048947 */ /* 0x000fea0003800000 */
[----:B------:R-:W-:Y:S01]  /*69ef0*/  BPT.TRAP 0x1 ;  /* 0x000000040000795c */ /* 0x000fe20000300000 */
.L_x_1583:
[----:B------:R-:W0:Y:S01]  /*69f00*/  S2R R3, SR_CgaCtaId ;  /* 0x0000000000037919 */ /* 0x000e220000008800 */
[----:B------:R-:W-:-:S04]  /*69f10*/  MOV R2, 0x400 ;  /* 0x0000040000027802 */ /* 0x000fc80000000f00 */
[----:B0-----:R-:W-:Y:S02]  /*69f20*/  LEA R3, R3, R2, 0x18 ;  /* 0x0000000203037211 */ /* 0x001fe400078ec0ff */
[----:B------:R-:W-:-:S03]  /*69f30*/  SHF.L.U32 R2, R0, 0x1f, RZ ;  /* 0x0000001f00027819 */ /* 0x000fc600000006ff */
[----:B------:R-:W-:-:S04]  /*69f40*/  VIADD R3, R3, 0x10 ;  /* 0x0000001003037836 */ /* 0x000fc80000000000 */
[----:B------:R-:W-:-:S04]  /*69f50*/  IMAD R5, R6, 0x8, R3 ;  /* 0x0000000806057824 */ /* 0x000fc800078e0203 */
[----:B------:R-:W0:Y:S02]  /*69f60*/  SYNCS.PHASECHK.TRANS64.TRYWAIT P0, [R5+URZ], R2 ;  /* 0x00000002050075a7 */ /* 0x000e24000800017f */
[----:B0-----:R-:W-:Y:S05]  /*69f70*/  @!P0 BRA `(.L_x_1584) ;  /* 0x0000000000b48947 */ /* 0x001fea0003800000 */
.L_x_1593:
[----:B------:R-:W-:-:S04]  /*69f80*/  IADD3 R6, R6, 0x1, RZ ;  /* 0x0000000106067810 */ /* 0x000fc80007ffe0ff */
[----:B------:R-:W-:-:S04]  /*69f90*/  ISETP.NE.AND P0, PT, R6, 0x2, PT ;  /* 0x000000020600780c */ /* 0x000fc80003f05270 */
[----:B0-----:R-:W-:Y:S02]  /*69fa0*/  SEL R5, RZ, 0x1, P0 ;  /* 0x00000001ff057807 */ /* 0x001fe40000000000 */
[----:B------:R-:W-:Y:S02]  /*69fb0*/  SEL R6, R6, RZ, P0 ;  /* 0x000000ff06067207 */ /* 0x000fe40000000000 */
[----:B------:R-:W-:-:S03]  /*69fc0*/  LOP3.LUT R0, R0, R5, RZ, 0x3c, !PT ;  /* 0x0000000500007212 */ /* 0x000fc600078e3cff */
[----:B------:R-:W-:Y:S01]  /*69fd0*/  IMAD R3, R6, 0x8, R3 ;  /* 0x0000000806037824 */ /* 0x000fe200078e0203 */
[----:B------:R-:W-:-:S07]  /*69fe0*/  SHF.L.U32 R0, R0, 0x1f, RZ ;  /* 0x0000001f00007819 */ /* 0x000fce00000006ff */
.L_x_1585:
[----:B0-----:R0:W1:Y:S02]  /*69ff0*/  SYNCS.PHASECHK.TRANS64.TRYWAIT P0, [R3+URZ], R0 ;  /* 0x00000000030075a7 */ /* 0x001064000800017f */
[----:B-1----:R-:W-:Y:S05]  /*6a000*/  @!P0 NANOSLEEP.SYNCS 0x989680 ;  /* 0x009896800000895d */ /* 0x002fea0003900000 */
[----:B------:R-:W1:Y:S02]  /*6a010*/  @!P0 SYNCS.PHASECHK.TRANS64 P0, [R3+URZ], R0 ;  /* 0x00000000030085a7 */ /* 0x000e64000800007f */
[----:B-1----:R-:W-:Y:S05]  /*6a020*/  @!P0 BRA `(.L_x_1585) ;  /* 0xfffffffc00f08947 */ /* 0x002fea000383ffff */
.L_x_1582:
[----:B------:R-:W-:Y:S05]  /*6a030*/  BSYNC B0 ;  /* 0x0000000000007941 */ /* 0x000fea0003800000 */
.L_x_1581:
[----:B------:R-:W-:Y:S05]  /*6a040*/  EXIT ;  /* 0x000000000000794d */ /* 0x000fea0003800000 */
.L_x_21:
[----:B-1----:R1:W2:Y:S02]  /*6a050*/  SYNCS.PHASECHK.TRANS64.TRYWAIT P1, [R3+URZ], R0 ;  /* 0x00000000030075a7 */ /* 0x0022a4000802017f */
[----:B--2---:R-:W-:Y:S05]  /*6a060*/  @!P1 NANOSLEEP.SYNCS 0x989680 ;  /* 0x009896800000995d */ /* 0x004fea0003900000 */
[----:B------:R-:W2:Y:S02]  /*6a070*/  @!P1 SYNCS.PHASECHK.TRANS64 P1, [R3+URZ], R0 ;  /* 0x00000000030095a7 */ /* 0x000ea4000802007f */
[----:B--2---:R-:W-:Y:S05]  /*6a080*/  @!P1 BRA `(.L_x_21) ;  /* 0xfffffffc00f09947 */ /* 0x004fea000383ffff */
[----:B------:R-:W-:Y:S05]  /*6a090*/  BRA `(.L_x_20) ;  /* 0xfffff97400807947 */ /* 0x000fea000383ffff */
.L_x_26:
[----:B--2---:R-:W-:-:S04]  /*6a0a0*/  IMAD.U32 R5, RZ, RZ, UR8 ;  /* 0x00000008ff057e24 */ /* 0x004fc8000f8e00ff */
[----:B------:R2:W3:Y:S03]  /*6a0b0*/  SYNCS.PHASECHK.TRANS64.TRYWAIT P1, [R5+URZ], R3 ;  /* 0x00000003050075a7 */ /* 0x0004e6000802017f */
[----:B---3--:R-:W-:Y:S05]  /*6a0c0*/  @!P1 NANOSLEEP.SYNCS 0x989680 ;  /* 0x009896800000995d */ /* 0x008fea0003900000 */
[----:B------:R-:W3:Y:S02]  /*6a0d0*/  @!P1 SYNCS.PHASECHK.TRANS64 P1, [R5+URZ], R3 ;  /* 0x00000003050095a7 */ /* 0x000ee4000802007f */
[----:B---3--:R-:W-:Y:S05]  /*6a0e0*/  @!P1 BRA `(.L_x_26) ;  /* 0xfffffffc00ec9947 */ /* 0x008fea000383ffff */
[----:B------:R-:W-:Y:S05]  /*6a0f0*/  BRA `(.L_x_25) ;  /* 0xfffffadc00b87947 */ /* 0x000fea000383ffff */
.L_x_1569:
[----:B------:R-:W-:Y:S01]  /*6a100*/  BSSY B1, `(.L_x_1586) ;  /* 0x0000006000017945 */ /* 0x000fe20003800000 */
[----:B------:R-:W-:-:S07]  /*6a110*/  MOV R15, 0xffffffff ;  /* 0xffffffff000f7802 */ /* 0x000fce0000000f00 */
[----:B------:R-:W-:Y:S05]  /*6a120*/  WARPSYNC.COLLECTIVE R15, `(.L_x_1587) ;  /* 0x000000000f0c7348 */ /* 0x000fea0003c00000 */
[----:B------:R-:W-:Y:S02]  /*6a130*/  ELECT P6, UR62, PT ;  /* 0x00000000003e782f */ /* 0x000fe400038c0000 */
[----:B------:R-:W-:Y:S01]  /*6a140*/  MOV R14, UR62 ;  /* 0x0000003e000e7c02 */ /* 0x000fe20008000f00 */
[----:B------:R-:W-:Y:S10]  /*6a150*/  ENDCOLLECTIVE ;  /* 0x000000000000791b */ /* 0x000ff40003800000 */
.L_x_1587:
[----:B------:R-:W-:Y:S05]  /*6a160*/  BSYNC B1 ;  /* 0x0000000000017941 */ /* 0x000fea0003800000 */
.L_x_1586:
[----:B------:R-:W-:Y:S05]  /*6a170*/  BRA `(.L_x_1588) ;  /* 0xfffffff000487947 */ /* 0x000fea000383ffff */
.L_x_1572:
[----:B0-----:R0:W1:Y:S02]  /*6a180*/  SYNCS.PHASECHK.TRANS64.TRYWAIT P0, [R15+URZ+0x10], R14 ;  /* 0x0000100e0f0075a7 */ /* 0x001064000800017f */
[----:B-1----:R-:W-:Y:S05]  /*6a190*/  @!P0 NANOSLEEP.SYNCS 0x989680 ;  /* 0x009896800000895d */ /* 0x002fea0003900000 */
[----:B------:R-:W1:Y:S02]  /*6a1a0*/  @!P0 SYNCS.PHASECHK.TRANS64 P0, [R15+URZ+0x10], R14 ;  /* 0x0000100e0f0085a7 */ /* 0x000e64000800007f */
[----:B-1----:R-:W-:Y:S05]  /*6a1b0*/  @!P0 BRA `(.L_x_1572) ;  /* 0xfffffffc00f08947 */ /* 0x002fea000383ffff */
[----:B------:R-:W-:Y:S05]  /*6a1c0*/  BRA `(.L_x_1589) ;  /* 0xfffffff0007c7947 */ /* 0x000fea000383ffff */
.L_x_1580:
[----:B------:R-:W-:Y:S01]  /*6a1d0*/  BSSY B0, `(.L_x_1590) ;  /* 0x0000006000007945 */ /* 0x000fe20003800000 */
[----:B------:R-:W-:-:S07]  /*6a1e0*/  IMAD.MOV.U32 R15, RZ, RZ, -0x1 ;  /* 0xffffffffff0f7424 */ /* 0x000fce00078e00ff */
[----:B------:R-:W-:Y:S05]  /*6a1f0*/  WARPSYNC.COLLECTIVE R15, `(.L_x_1591) ;  /* 0x000000000f0c7348 */ /* 0x000fea0003c00000 */
[----:B------:R-:W-:Y:S02]  /*6a200*/  ELECT P6, UR62, PT ;  /* 0x00000000003e782f */ /* 0x000fe400038c0000 */
[----:B------:R-:W-:Y:S01]  /*6a210*/  MOV R14, UR62 ;  /* 0x0000003e000e7c02 */ /* 0x000fe20008000f00 */
[----:B------:R-:W-:Y:S10]  /*6a220*/  ENDCOLLECTIVE ;  /* 0x000000000000791b */ /* 0x000ff40003800000 */
.L_x_1591:
[----:B------:R-:W-:Y:S05]  /*6a230*/  BSYNC B0 ;  /* 0x0000000000007941 */ /* 0x000fea0003800000 */
.L_x_1590:
[----:B------:R-:W-:Y:S05]  /*6a240*/  BRA `(.L_x_1592) ;  /* 0xfffffffc00107947 */ /* 0x000fea000383ffff */
.L_x_1584:
[----:B0-----:R0:W1:Y:S02]  /*6a250*/  SYNCS.PHASECHK.TRANS64.TRYWAIT P0, [R5+URZ], R2 ;  /* 0x00000002050075a7 */ /* 0x001064000800017f */
[----:B-1----:R-:W-:Y:S05]  /*6a260*/  @!P0 NANOSLEEP.SYNCS 0x989680 ;  /* 0x009896800000895d */ /* 0x002fea0003900000 */
[----:B------:R-:W1:Y:S02]  /*6a270*/  @!P0 SYNCS.PHASECHK.TRANS64 P0, [R5+URZ], R2 ;  /* 0x00000002050085a7 */ /* 0x000e64000800007f */
[----:B-1----:R-:W-:Y:S05]  /*6a280*/  @!P0 BRA `(.L_x_1584) ;  /* 0xfffffffc00f08947 */ /* 0x002fea000383ffff */
[----:B------:R-:W-:Y:S05]  /*6a290*/  BRA `(.L_x_1593) ;  /* 0xfffffffc00387947 */ /* 0x000fea000383ffff */
.L_x_1594:
[----:B------:R-:W-:-:S00]  /*6a2a0*/  BRA `(.L_x_1594) ;  /* 0xfffffffc00fc7947 */ /* 0x000fc0000383ffff */
[----:B------:R-:W-:-:S00]  /*6a2b0*/  NOP ;  /* 0x0000000000007918 */ /* 0x000fc00000000000 */
        /* <DEDUP_REMOVED lines=12> */
.L_x_1595:


//--------------------- .nv.global.init           --------------------------
	.section	.nv.global.init,"aw",@progbits
.nv.global.init:
	.type		$str$22,@object
	.size		$str$22,($str$23 - $str$22)
$str$22:
        /*0000*/ 	.byte	0x6b, 0x5f, 0x74, 0x69, 0x6c, 0x65, 0x5f, 0x63, 0x6f, 0x75, 0x6e, 0x74, 0x20, 0x3e, 0x3d, 0x20
        /*0010*/ 	.byte	0x31, 0x00
	.type		$str$23,@object
	.size		$str$23,(__unnamed_1 - $str$23)
$str$23:
        /*0012*/ 	.byte	0x2f, 0x74, 0x6d, 0x70, 0x2f, 0x63, 0x75, 0x74, 0x6c, 0x61, 0x73, 0x73, 0x5f, 0x73, 0x77, 0x65
        /*0022*/ 	.byte	0x65, 0x70, 0x5f, 0x73, 0x72, 0x63, 0x2f, 0x69, 0x6e, 0x63, 0x6c, 0x75, 0x64, 0x65, 0x2f, 0x63
        /*0032*/ 	.byte	0x75, 0x74, 0x6c, 0x61, 0x73, 0x73, 0x2f, 0x67, 0x65, 0x6d, 0x6d, 0x2f, 0x63, 0x6f, 0x6c, 0x6c
        /*0042*/ 	.byte	0x65, 0x63, 0x74, 0x69, 0x76, 0x65, 0x2f, 0x73, 0x6d, 0x39, 0x30, 0x5f, 0x6d, 0x6d, 0x61, 0x5f
        /*0052*/ 	.byte	0x74, 0x6d, 0x61, 0x5f, 0x67, 0x6d, 0x6d, 0x61, 0x5f, 0x73, 0x73, 0x5f, 0x77, 0x61, 0x72, 0x70
        /*0062*/ 	.byte	0x73, 0x70, 0x65, 0x63, 0x69, 0x61, 0x6c, 0x69, 0x7a, 0x65, 0x64, 0x2e, 0x68, 0x70, 0x70, 0x00
	.type		__unnamed_1,@object
	.size		__unnamed_1,(.L_0 - __unnamed_1)
__unnamed_1:
        /* <DEDUP_REMOVED lines=181> */
        /*0bc2*/ 	.byte	0x64, 0x65, 0x6e, 0x74, 0x69, 0x74, 0x79, 0x5d, 0x00
.L_0:


//--------------------- .nv.shared._ZN7cutlass13device_kernelINS_4gemm6kernel13GemmUniversalIN4cute5tupleIJiiiiEEENS1_10collective13CollectiveMmaINS1_34MainloopSm90TmaGmmaWarpSpecializedILi2ENS5_IJNS4_1CILi2EEENSA_ILi1EEESC_EEENS1_35KernelTmaWarpSpecializedCooperativeEEENS5_IJNSA_ILi512EEENSA_ILi384EEENSA_ILi64EEEEEENS_6half_tENS5_IJlSC_lEEESK_SL_NS4_8TiledMMAINS4_8MMA_AtomIJNS4_4SM904GMMA26MMA_64x192x16_F32F16F16_SSILNSP_5MajorE0ELSR_0ELNSP_7ScaleInE1ELSS_1EEEEEENS4_6LayoutISD_NS5_IJSC_NSA_ILi0EEESW_EEEEENS5_IJNS4_10UnderscoreESZ_SZ_EEEEENS4_13SM90_TMA_LOADENS4_14ComposedLayoutINS4_7SwizzleILi3ELi4ELi3EEENS4_18smem_ptr_flag_bitsILi16EEENSV_INS5_IJNSA_ILi8EEESI_EEENS5_IJSI_SC_EEEEEEEvNS4_8identityENS4_23SM90_TMA_LOAD_MULTICASTES1C_vS1D_EENS_8epilogue10collective6detail29Sm90TmaWarpSpecializedAdapterINS1H_15DefaultEpilogueISK_SL_SL_NS1G_6thread17LinearCombinationISK_Li1EffLNS1L_9ScaleType4KindE0ELNS_15FloatRoundStyleE2ESK_EENS1_15EpilogueDefaultEEEEEvvEEEEvNT_6ParamsE --------------------------
	.section	.nv.shared._ZN7cutlass13device_kernelINS_4gemm6kernel13GemmUniversalIN4cute5tupleIJiiiiEEENS1_10collective13CollectiveMmaINS1_34MainloopSm90TmaGmmaWarpSpecializedILi2ENS5_IJNS4_1CILi2EEENSA_ILi1EEESC_EEENS1_35KernelTmaWarpSpecializedCooperativeEEENS5_IJNSA_ILi512EEENSA_ILi384EEENSA_ILi64EEEEEENS_6half_tENS5_IJlSC_lEEESK_SL_NS4_8TiledMMAINS4_8MMA_AtomIJNS4_4SM904GMMA26MMA_64x192x16_F32F16F16_SSILNSP_5MajorE0ELSR_0ELNSP_7ScaleInE1ELSS_1EEEEEENS4_6LayoutISD_NS5_IJSC_NSA_ILi0EEESW_EEEEENS5_IJNS4_10UnderscoreESZ_SZ_EEEEENS4_13SM90_TMA_LOADENS4_14ComposedLayoutINS4_7SwizzleILi3ELi4ELi3EEENS4_18smem_ptr_flag_bitsILi16EEENSV_INS5_IJNSA_ILi8EEESI_EEENS5_IJSI_SC_EEEEEEEvNS4_8identityENS4_23SM90_TMA_LOAD_MULTICASTES1C_vS1D_EENS_8epilogue10collective6detail29Sm90TmaWarpSpecializedAdapterINS1H_15DefaultEpilogueISK_SL_SL_NS1G_6thread17LinearCombinationISK_Li1EffLNS1L_9ScaleType4KindE0ELNS_15FloatRoundStyleE2ESK_EENS1_15EpilogueDefaultEEEEEvvEEEEvNT_6ParamsE,"aw",@nobits
	.sectionflags	@""
	.align	16
	.zero		1024


//--------------------- .nv.shared.reserved.0     --------------------------
	.section	.nv.shared.reserved.0,"aw",@nobits
	.weak		__nv_reservedSMEM_offset_0_alias
	.size		__nv_reservedSMEM_offset_0_alias, 0, 0
	.other		__nv_reservedSMEM_offset_0_alias,@"STO_CUDA_RESERVED_SHARED STV_DEFAULT"
__nv_reservedSMEM_offset_0_alias:
	.zero		0


//--------------------- .nv.global                --------------------------
	.section	.nv.global,"aw",@nobits
.nv.global:
	.type		_ZN40_INTERNAL_698a1431_4_k_cu_c487ec01_177904cute1_E,@object
	.size		_ZN40_INTERNAL_698a1431_4_k_cu_c487ec01_177904cute1_E,(_ZN40_INTERNAL_698a1431_4_k_cu_c487ec01_177904cuda3std3__45__cpo6cbeginE - _ZN40_INTERNAL_698a1431_4_k_cu_c487ec01_177904cute1_E)
_ZN40_INTERNAL_698a1431_4_k_cu_c487ec01_177904cute1_E:
	.zero		1
	.type		_ZN40_INTERNAL_698a1431_4_k_cu_c487ec01_177904cuda3std3__45__cpo6cbeginE,@object
	.size		_ZN40_INTERNAL_698a1431_4_k_cu_c487ec01_177904cuda3std3__45__cpo6cbeginE,(_ZN40_INTERNAL_698a1431_4_k_cu_c487ec01_177904cuda3std3__48in_placeE - _ZN40_INTERNAL_698a1431_4_k_cu_c487ec01_177904cuda3std3__45__cpo6cbeginE)
_ZN40_INTERNAL_698a1431_4_k_cu_c487ec01_177904cuda3std3__45__cpo6cbeginE:
	.zero		1
	.type		_ZN40_INTERNAL_698a1431_4_k_cu_c487ec01_177904cuda3std3__48in_placeE,@object
	.size		_ZN40_INTERNAL_698a1431_4_k_cu_c487ec01_177904cuda3std3__48in_placeE,(_ZN40_INTERNAL_698a1431_4_k_cu_c487ec01_177904cuda3std6ranges3__45__cpo9iter_moveE - _ZN40_INTERNAL_698a1431_4_k_cu_c487ec01_177904cuda3std3__48in_placeE)
_ZN40_INTERNAL_698a1431_4_k_cu_c487ec01_177904cuda3std3__48in_placeE:
	.zero		1
	.type		_ZN40_INTERNAL_698a1431_4_k_cu_c487ec01_177904cuda3std6ranges3__45__cpo9iter_moveE,@object
	.size		_ZN40_INTERNAL_698a1431_4_k_cu_c487ec01_177904cuda3std6ranges3__45__cpo9iter_moveE,(_ZN40_INTERNAL_698a1431_4_k_cu_c487ec01_177904cuda3std3__45__cpo5beginE - _ZN40_INTERNAL_698a1431_4_k_cu_c487ec01_177904cuda3std6ranges3__45__cpo9iter_moveE)
_ZN40_INTERNAL_698a1431_4_k_cu_c487ec01_177904cuda3std6ranges3__45__cpo9iter_moveE:
	.zero		1
	.type		_ZN40_INTERNAL_698a1431_4_k_cu_c487ec01_177904cuda3std3__45__cpo5beginE,@object
	.size		_ZN40_INTERNAL_698a1431_4_k_cu_c487ec01_177904cuda3std3__45__cpo5beginE,(_ZN40_INTERNAL_698a1431_4_k_cu_c487ec01_177904cuda3std3__442_GLOBAL__N__698a1431_4_k_cu_c487ec01_177906ignoreE - _ZN40_INTERNAL_698a1431_4_k_cu_c487ec01_177904cuda3std3__45__cpo5beginE)
_ZN40_INTERNAL_698a1431_4_k_cu_c487ec01_177904cuda3std3__45__cpo5beginE:
	.zero		1
	.type		_ZN40_INTERNAL_698a1431_4_k_cu_c487ec01_177904cuda3std3__442_GLOBAL__N__698a1431_4_k_cu_c487ec01_177906ignoreE,@object
	.size		_ZN40_INTERNAL_698a1431_4_k_cu_c487ec01_177904cuda3std3__442_GLOBAL__N__698a1431_4_k_cu_c487ec01_177906ignoreE,(_ZN40_INTERNAL_698a1431_4_k_cu_c487ec01_177904cute7productE - _ZN40_INTERNAL_698a1431_4_k_cu_c487ec01_177904cuda3std3__442_GLOBAL__N__698a1431_4_k_cu_c487ec01_177906ignoreE)
_ZN40_INTERNAL_698a1431_4_k_cu_c487ec01_177904cuda3std3__442_GLOBAL__N__698a1431_4_k_cu_c487ec01_177906ignoreE:
	.zero		1
	.type		_ZN40_INTERNAL_698a1431_4_k_cu_c487ec01_177904cute7productE,@object
	.size		_ZN40_INTERNAL_698a1431_4_k_cu_c487ec01_177904cute7productE,(_ZN40_INTERNAL_698a1431_4_k_cu_c487ec01_177904cuda3std3__45__cpo3endE - _ZN40_INTERNAL_698a1431_4_k_cu_c487ec01_177904cute7productE)
_ZN40_INTERNAL_698a1431_4_k_cu_c487ec01_177904cute7productE:
	.zero		1
	.type		_ZN40_INTERNAL_698a1431_4_k_cu_c487ec01_177904cuda3std3__45__cpo3endE,@object
	.size		_ZN40_INTERNAL_698a1431_4_k_cu_c487ec01_177904cuda3std3__45__cpo3endE,(_ZN40_INTERNAL_698a1431_4_k_cu_c487ec01_177904cuda3std3__419piecewise_constructE - _ZN40_INTERNAL_698a1431_4_k_cu_c487ec01_177904cuda3std3__45__cpo3endE)
_ZN40_INTERNAL_698a1431_4_k_cu_c487ec01_177904cuda3std3__45__cpo3endE:
	.zero		1
	.type		_ZN40_INTERNAL_698a1431_4_k_cu_c487ec01_177904cuda3std3__419piecewise_constructE,@object
	.size		_ZN40_INTERNAL_698a1431_4_k_cu_c487ec01_177904cuda3std3__419piecewise_constructE,(_ZN40_INTERNAL_698a1431_4_k_cu_c487ec01_177904cuda3std3__45__cpo4cendE - _ZN40_INTERNAL_698a1431_4_k_cu_c487ec01_177904cuda3std3__419piecewise_constructE)
_ZN40_INTERNAL_698a1431_4_k_cu_c487ec01_177904cuda3std3__419piecewise_constructE:
	.zero		1
	.type		_ZN40_INTERNAL_698a1431_4_k_cu_c487ec01_177904cuda3std3__45__cpo4cendE,@object
	.size		_ZN40_INTERNAL_698a1431_4_k_cu_c487ec01_177904cuda3std3__45__cpo4cendE,(_ZN40_INTERNAL_698a1431_4_k_cu_c487ec01_177904cuda3std6ranges3__45__cpo4swapE - _ZN40_INTERNAL_698a1431_4_k_cu_c487ec01_177904cuda3std3__45__cpo4cendE)
_ZN40_INTERNAL_698a1431_4_k_cu_c487ec01_177904cuda3std3__45__cpo4cendE:
	.zero		1
	.type		_ZN40_INTERNAL_698a1431_4_k_cu_c487ec01_177904cuda3std6ranges3__45__cpo4swapE,@object
	.size		_ZN40_INTERNAL_698a1431_4_k_cu_c487ec01_177904cuda3std6ranges3__45__cpo4swapE,(.L_8 - _ZN40_INTERNAL_698a1431_4_k_cu_c487ec01_177904cuda3std6ranges3__45__cpo4swapE)
_ZN40_INTERNAL_698a1431_4_k_cu_c487ec01_177904cuda3std6ranges3__45__cpo4swapE:
	.zero		1
.L_8:


//--------------------- .nv.constant0._ZN7cutlass13device_kernelINS_4gemm6kernel13GemmUniversalIN4cute5tupleIJiiiiEEENS1_10collective13CollectiveMmaINS1_34MainloopSm90TmaGmmaWarpSpecializedILi2ENS5_IJNS4_1CILi2EEENSA_ILi1EEESC_EEENS1_35KernelTmaWarpSpecializedCooperativeEEENS5_IJNSA_ILi512EEENSA_ILi384EEENSA_ILi64EEEEEENS_6half_tENS5_IJlSC_lEEESK_SL_NS4_8TiledMMAINS4_8MMA_AtomIJNS4_4SM904GMMA26MMA_64x192x16_F32F16F16_SSILNSP_5MajorE0ELSR_0ELNSP_7ScaleInE1ELSS_1EEEEEENS4_6LayoutISD_NS5_IJSC_NSA_ILi0EEESW_EEEEENS5_IJNS4_10UnderscoreESZ_SZ_EEEEENS4_13SM90_TMA_LOADENS4_14ComposedLayoutINS4_7SwizzleILi3ELi4ELi3EEENS4_18smem_ptr_flag_bitsILi16EEENSV_INS5_IJNSA_ILi8EEESI_EEENS5_IJSI_SC_EEEEEEEvNS4_8identityENS4_23SM90_TMA_LOAD_MULTICASTES1C_vS1D_EENS_8epilogue10collective6detail29Sm90TmaWarpSpecializedAdapterINS1H_15DefaultEpilogueISK_SL_SL_NS1G_6thread17LinearCombinationISK_Li1EffLNS1L_9ScaleType4KindE0ELNS_15FloatRoundStyleE2ESK_EENS1_15EpilogueDefaultEEEEEvvEEEEvNT_6ParamsE --------------------------
	.section	.nv.constant0._ZN7cutlass13device_kernelINS_4gemm6kernel13GemmUniversalIN4cute5tupleIJiiiiEEENS1_10collective13CollectiveMmaINS1_34MainloopSm90TmaGmmaWarpSpecializedILi2ENS5_IJNS4_1CILi2EEENSA_ILi1EEESC_EEENS1_35KernelTmaWarpSpecializedCooperativeEEENS5_IJNSA_ILi512EEENSA_ILi384EEENSA_ILi64EEEEEENS_6half_tENS5_IJlSC_lEEESK_SL_NS4_8TiledMMAINS4_8MMA_AtomIJNS4_4SM904GMMA26MMA_64x192x16_F32F16F16_SSILNSP_5MajorE0ELSR_0ELNSP_7ScaleInE1ELSS_1EEEEEENS4_6LayoutISD_NS5_IJSC_NSA_ILi0EEESW_EEEEENS5_IJNS4_10UnderscoreESZ_SZ_EEEEENS4_13SM90_TMA_LOADENS4_14ComposedLayoutINS4_7SwizzleILi3ELi4ELi3EEENS4_18smem_ptr_flag_bitsILi16EEENSV_INS5_IJNSA_ILi8EEESI_EEENS5_IJSI_SC_EEEEEEEvNS4_8identityENS4_23SM90_TMA_LOAD_MULTICASTES1C_vS1D_EENS_8epilogue10collective6detail29Sm90TmaWarpSpecializedAdapterINS1H_15DefaultEpilogueISK_SL_SL_NS1G_6thread17LinearCombinationISK_Li1EffLNS1L_9ScaleType4KindE0ELNS_15FloatRoundStyleE2ESK_EENS1_15EpilogueDefaultEEEEEvvEEEEvNT_6ParamsE,"a",@progbits
	.sectionflags	@""
	.align	4
.nv.constant0._ZN7cutlass13device_kernelINS_4gemm6kernel13GemmUniversalIN4cute5tupleIJiiiiEEENS1_10collective13CollectiveMmaINS1_34MainloopSm90TmaGmmaWarpSpecializedILi2ENS5_IJNS4_1CILi2EEENSA_ILi1EEESC_EEENS1_35KernelTmaWarpSpecializedCooperativeEEENS5_IJNSA_ILi512EEENSA_ILi384EEENSA_ILi64EEEEEENS_6half_tENS5_IJlSC_lEEESK_SL_NS4_8TiledMMAINS4_8MMA_AtomIJNS4_4SM904GMMA26MMA_64x192x16_F32F16F16_SSILNSP_5MajorE0ELSR_0ELNSP_7ScaleInE1ELSS_1EEEEEENS4_6LayoutISD_NS5_IJSC_NSA_ILi0EEESW_EEEEENS5_IJNS4_10UnderscoreESZ_SZ_EEEEENS4_13SM90_TMA_LOADENS4_14ComposedLayoutINS4_7SwizzleILi3ELi4ELi3EEENS4_18smem_ptr_flag_bitsILi16EEENSV_INS5_IJNSA_ILi8EEESI_EEENS5_IJSI_SC_EEEEEEEvNS4_8identityENS4_23SM90_TMA_LOAD_MULTICASTES1C_vS1D_EENS_8epilogue10collective6detail29Sm90TmaWarpSpecializedAdapterINS1H_15DefaultEpilogueISK_SL_SL_NS1G_6thread17LinearCombinationISK_Li1EffLNS1L_9ScaleType4KindE0ELNS_15FloatRoundStyleE2ESK_EENS1_15EpilogueDefaultEEEEEvvEEEEvNT_6ParamsE:
	.zero		1664


//--------------------- SYMBOLS --------------------------

	.type		.nv.reservedSmem.offset0,@object
	.size		.nv.reservedSmem.offset0,0x4
	.type		__assertfail,@function
